//
// Generated by NVIDIA NVVM Compiler
//
// Compiler Build ID: CL-36424714
// Cuda compilation tools, release 13.0, V13.0.88
// Based on NVVM 20.0.0
//

.version 9.0
.target sm_100
.address_size 64

	// .globl	_Z26mercurius_keplerian_solverPdS_S_S_S_S_S_dP7double3
.func  (.param .align 16 .b8 func_retval0[16]) __internal_trig_reduction_slowpathd
(
	.param .b64 __internal_trig_reduction_slowpathd_param_0
)
;
.func  (.param .b64 func_retval0) __internal_accurate_pow
(
	.param .b64 __internal_accurate_pow_param_0
)
;
// _ZZ26mercurius_keplerian_solverPdS_S_S_S_S_S_dP7double3E9positions has been demoted
// _ZZ26mercurius_keplerian_solverPdS_S_S_S_S_S_dP7double3E10velocities has been demoted
// _ZZ26mercurius_keplerian_solverPdS_S_S_S_S_S_dP7double3E6masses has been demoted
// _ZZ26mercurius_keplerian_solverPdS_S_S_S_S_S_dP7double3E15vec_inclination has been demoted
// _ZZ26mercurius_keplerian_solverPdS_S_S_S_S_S_dP7double3E31vec_longitude_of_ascending_node has been demoted
// _ZZ26mercurius_keplerian_solverPdS_S_S_S_S_S_dP7double3E26vec_argument_of_perihelion has been demoted
// _ZZ26mercurius_keplerian_solverPdS_S_S_S_S_S_dP7double3E16vec_mean_anomaly has been demoted
// _ZZ26mercurius_keplerian_solverPdS_S_S_S_S_S_dP7double3E16vec_eccentricity has been demoted
// _ZZ26mercurius_keplerian_solverPdS_S_S_S_S_S_dP7double3E19vec_semi_major_axis has been demoted
.global .align 8 .b8 __cudart_i2opi_d[144] = {8, 93, 141, 31, 177, 95, 251, 107, 234, 146, 82, 138, 247, 57, 7, 61, 123, 241, 229, 235, 199, 186, 39, 117, 45, 234, 95, 158, 102, 63, 70, 79, 183, 9, 203, 39, 207, 126, 54, 109, 31, 109, 10, 90, 139, 17, 47, 239, 15, 152, 5, 222, 255, 151, 248, 31, 59, 40, 249, 189, 139, 95, 132, 156, 244, 57, 83, 131, 57, 214, 145, 57, 65, 126, 95, 180, 38, 112, 156, 233, 132, 68, 187, 46, 245, 53, 130, 232, 62, 167, 41, 177, 28, 235, 29, 254, 28, 146, 209, 9, 234, 46, 73, 6, 224, 210, 77, 66, 58, 110, 36, 183, 97, 197, 187, 222, 171, 99, 81, 254, 65, 144, 67, 60, 153, 149, 98, 219, 192, 221, 52, 245, 209, 87, 39, 252, 41, 21, 68, 78, 110, 131, 249, 162};
.global .align 16 .b8 __cudart_sin_cos_coeffs[128] = {70, 210, 176, 44, 241, 229, 90, 190, 146, 227, 172, 105, 227, 29, 199, 62, 161, 98, 219, 25, 160, 1, 42, 191, 24, 8, 17, 17, 17, 17, 129, 63, 84, 85, 85, 85, 85, 85, 197, 191, 0, 0, 0, 0, 0, 0, 0, 0, 0, 0, 0, 0, 0, 0, 0, 0, 100, 129, 253, 32, 131, 255, 168, 189, 40, 133, 239, 193, 167, 238, 33, 62, 217, 230, 6, 142, 79, 126, 146, 190, 233, 188, 221, 25, 160, 1, 250, 62, 71, 93, 193, 22, 108, 193, 86, 191, 81, 85, 85, 85, 85, 85, 165, 63, 0, 0, 0, 0, 0, 0, 224, 191, 0, 0, 0, 0, 0, 0, 240, 63};

.visible .entry _Z26mercurius_keplerian_solverPdS_S_S_S_S_S_dP7double3(
	.param .u64 .ptr .align 1 _Z26mercurius_keplerian_solverPdS_S_S_S_S_S_dP7double3_param_0,
	.param .u64 .ptr .align 1 _Z26mercurius_keplerian_solverPdS_S_S_S_S_S_dP7double3_param_1,
	.param .u64 .ptr .align 1 _Z26mercurius_keplerian_solverPdS_S_S_S_S_S_dP7double3_param_2,
	.param .u64 .ptr .align 1 _Z26mercurius_keplerian_solverPdS_S_S_S_S_S_dP7double3_param_3,
	.param .u64 .ptr .align 1 _Z26mercurius_keplerian_solverPdS_S_S_S_S_S_dP7double3_param_4,
	.param .u64 .ptr .align 1 _Z26mercurius_keplerian_solverPdS_S_S_S_S_S_dP7double3_param_5,
	.param .u64 .ptr .align 1 _Z26mercurius_keplerian_solverPdS_S_S_S_S_S_dP7double3_param_6,
	.param .f64 _Z26mercurius_keplerian_solverPdS_S_S_S_S_S_dP7double3_param_7,
	.param .u64 .ptr .align 1 _Z26mercurius_keplerian_solverPdS_S_S_S_S_S_dP7double3_param_8
)
{
	.reg .pred 	%p<202>;
	.reg .b32 	%r<493>;
	.reg .b64 	%rd<69>;
	.reg .b64 	%fd<1742>;
	// demoted variable
	.shared .align 8 .b8 _ZZ26mercurius_keplerian_solverPdS_S_S_S_S_S_dP7double3E9positions[48];
	// demoted variable
	.shared .align 8 .b8 _ZZ26mercurius_keplerian_solverPdS_S_S_S_S_S_dP7double3E10velocities[48];
	// demoted variable
	.shared .align 8 .b8 _ZZ26mercurius_keplerian_solverPdS_S_S_S_S_S_dP7double3E6masses[24];
	// demoted variable
	.shared .align 8 .b8 _ZZ26mercurius_keplerian_solverPdS_S_S_S_S_S_dP7double3E15vec_inclination[16];
	// demoted variable
	.shared .align 8 .b8 _ZZ26mercurius_keplerian_solverPdS_S_S_S_S_S_dP7double3E31vec_longitude_of_ascending_node[16];
	// demoted variable
	.shared .align 8 .b8 _ZZ26mercurius_keplerian_solverPdS_S_S_S_S_S_dP7double3E26vec_argument_of_perihelion[16];
	// demoted variable
	.shared .align 8 .b8 _ZZ26mercurius_keplerian_solverPdS_S_S_S_S_S_dP7double3E16vec_mean_anomaly[16];
	// demoted variable
	.shared .align 8 .b8 _ZZ26mercurius_keplerian_solverPdS_S_S_S_S_S_dP7double3E16vec_eccentricity[16];
	// demoted variable
	.shared .align 8 .b8 _ZZ26mercurius_keplerian_solverPdS_S_S_S_S_S_dP7double3E19vec_semi_major_axis[16];
	ld.param.u64 	%rd21, [_Z26mercurius_keplerian_solverPdS_S_S_S_S_S_dP7double3_param_0];
	ld.param.u64 	%rd22, [_Z26mercurius_keplerian_solverPdS_S_S_S_S_S_dP7double3_param_1];
	ld.param.u64 	%rd23, [_Z26mercurius_keplerian_solverPdS_S_S_S_S_S_dP7double3_param_2];
	ld.param.u64 	%rd24, [_Z26mercurius_keplerian_solverPdS_S_S_S_S_S_dP7double3_param_3];
	ld.param.u64 	%rd25, [_Z26mercurius_keplerian_solverPdS_S_S_S_S_S_dP7double3_param_4];
	ld.param.u64 	%rd26, [_Z26mercurius_keplerian_solverPdS_S_S_S_S_S_dP7double3_param_5];
	ld.param.u64 	%rd28, [_Z26mercurius_keplerian_solverPdS_S_S_S_S_S_dP7double3_param_6];
	cvta.to.global.u64 	%rd1, %rd28;
	mov.u32 	%r114, %tid.x;
	mov.u32 	%r115, %ctaid.x;
	mov.u32 	%r1, %ntid.x;
	mad.lo.s32 	%r2, %r115, %r1, %r114;
	setp.ne.s32 	%p2, %r2, 0;
	@%p2 bra 	$L__BB0_2;
	ld.global.f64 	%fd419, [%rd1];
	st.shared.f64 	[_ZZ26mercurius_keplerian_solverPdS_S_S_S_S_S_dP7double3E6masses], %fd419;
$L__BB0_2:
	mul.wide.s32 	%rd29, %r2, 8;
	add.s64 	%rd30, %rd1, %rd29;
	ld.global.f64 	%fd420, [%rd30+8];
	shl.b32 	%r116, %r2, 3;
	mov.u32 	%r117, _ZZ26mercurius_keplerian_solverPdS_S_S_S_S_S_dP7double3E6masses;
	add.s32 	%r118, %r117, %r116;
	st.shared.f64 	[%r118+8], %fd420;
	cvta.to.global.u64 	%rd31, %rd21;
	add.s64 	%rd32, %rd31, %rd29;
	ld.global.f64 	%fd421, [%rd32];
	mov.u32 	%r119, _ZZ26mercurius_keplerian_solverPdS_S_S_S_S_S_dP7double3E26vec_argument_of_perihelion;
	add.s32 	%r3, %r119, %r116;
	st.shared.f64 	[%r3], %fd421;
	cvta.to.global.u64 	%rd33, %rd22;
	add.s64 	%rd34, %rd33, %rd29;
	ld.global.f64 	%fd422, [%rd34];
	mov.u32 	%r120, _ZZ26mercurius_keplerian_solverPdS_S_S_S_S_S_dP7double3E16vec_mean_anomaly;
	add.s32 	%r4, %r120, %r116;
	st.shared.f64 	[%r4], %fd422;
	cvta.to.global.u64 	%rd35, %rd23;
	add.s64 	%rd36, %rd35, %rd29;
	ld.global.f64 	%fd423, [%rd36];
	mov.u32 	%r121, _ZZ26mercurius_keplerian_solverPdS_S_S_S_S_S_dP7double3E16vec_eccentricity;
	add.s32 	%r5, %r121, %r116;
	st.shared.f64 	[%r5], %fd423;
	cvta.to.global.u64 	%rd37, %rd24;
	add.s64 	%rd38, %rd37, %rd29;
	ld.global.f64 	%fd424, [%rd38];
	mov.u32 	%r122, _ZZ26mercurius_keplerian_solverPdS_S_S_S_S_S_dP7double3E19vec_semi_major_axis;
	add.s32 	%r6, %r122, %r116;
	st.shared.f64 	[%r6], %fd424;
	cvta.to.global.u64 	%rd39, %rd25;
	add.s64 	%rd40, %rd39, %rd29;
	ld.global.f64 	%fd425, [%rd40];
	mov.u32 	%r123, _ZZ26mercurius_keplerian_solverPdS_S_S_S_S_S_dP7double3E15vec_inclination;
	add.s32 	%r7, %r123, %r116;
	st.shared.f64 	[%r7], %fd425;
	cvta.to.global.u64 	%rd41, %rd26;
	add.s64 	%rd42, %rd41, %rd29;
	ld.global.f64 	%fd426, [%rd42];
	mov.u32 	%r124, _ZZ26mercurius_keplerian_solverPdS_S_S_S_S_S_dP7double3E31vec_longitude_of_ascending_node;
	add.s32 	%r8, %r124, %r116;
	st.shared.f64 	[%r8], %fd426;
	bar.sync 	0;
	ld.shared.f64 	%fd1, [%r7];
	ld.shared.f64 	%fd2, [%r8];
	ld.shared.f64 	%fd3, [%r3];
	ld.shared.f64 	%fd4, [%r4];
	ld.shared.f64 	%fd5, [%r5];
	ld.shared.f64 	%fd6, [%r6];
	abs.f64 	%fd7, %fd1;
	setp.neu.f64 	%p3, %fd7, 0d7FF0000000000000;
	@%p3 bra 	$L__BB0_4;
	mov.f64 	%fd432, 0d0000000000000000;
	mul.rn.f64 	%fd1597, %fd1, %fd432;
	mov.b32 	%r459, 0;
	bra.uni 	$L__BB0_6;
$L__BB0_4:
	mul.f64 	%fd427, %fd1, 0d3FE45F306DC9C883;
	cvt.rni.s32.f64 	%r459, %fd427;
	cvt.rn.f64.s32 	%fd428, %r459;
	fma.rn.f64 	%fd429, %fd428, 0dBFF921FB54442D18, %fd1;
	fma.rn.f64 	%fd430, %fd428, 0dBC91A62633145C00, %fd429;
	fma.rn.f64 	%fd1597, %fd428, 0dB97B839A252049C0, %fd430;
	setp.ltu.f64 	%p4, %fd7, 0d41E0000000000000;
	@%p4 bra 	$L__BB0_6;
	{ // callseq 0, 0
	.param .b64 param0;
	st.param.f64 	[param0], %fd1;
	.param .align 16 .b8 retval0[16];
	call.uni (retval0), 
	__internal_trig_reduction_slowpathd, 
	(
	param0
	);
	ld.param.f64 	%fd1597, [retval0];
	ld.param.b32 	%r459, [retval0+8];
	} // callseq 0
$L__BB0_6:
	mul.rn.f64 	%fd433, %fd1597, %fd1597;
	fma.rn.f64 	%fd434, %fd433, 0dBDA8FF8320FD8164, 0d3E21EEA7C1EF8528;
	fma.rn.f64 	%fd435, %fd434, %fd433, 0dBE927E4F8E06E6D9;
	fma.rn.f64 	%fd436, %fd435, %fd433, 0d3EFA01A019DDBCE9;
	fma.rn.f64 	%fd437, %fd436, %fd433, 0dBF56C16C16C15D47;
	fma.rn.f64 	%fd438, %fd437, %fd433, 0d3FA5555555555551;
	fma.rn.f64 	%fd439, %fd438, %fd433, 0dBFE0000000000000;
	fma.rn.f64 	%fd440, %fd439, %fd433, 0d3FF0000000000000;
	fma.rn.f64 	%fd441, %fd433, 0d3DE5DB65F9785EBA, 0dBE5AE5F12CB0D246;
	fma.rn.f64 	%fd442, %fd441, %fd433, 0d3EC71DE369ACE392;
	fma.rn.f64 	%fd443, %fd442, %fd433, 0dBF2A01A019DB62A1;
	fma.rn.f64 	%fd444, %fd443, %fd433, 0d3F81111111110818;
	fma.rn.f64 	%fd445, %fd444, %fd433, 0dBFC5555555555554;
	fma.rn.f64 	%fd446, %fd445, %fd433, 0d0000000000000000;
	fma.rn.f64 	%fd447, %fd446, %fd1597, %fd1597;
	and.b32  	%r127, %r459, 1;
	setp.eq.b32 	%p5, %r127, 1;
	{
	.reg .b32 %temp; 
	mov.b64 	{%temp, %r128}, %fd447;
	}
	{
	.reg .b32 %temp; 
	mov.b64 	{%r129, %temp}, %fd447;
	}
	xor.b32  	%r130, %r128, -2147483648;
	mov.b64 	%fd448, {%r129, %r130};
	selp.f64 	%fd1598, %fd440, %fd447, %p5;
	selp.f64 	%fd1599, %fd448, %fd440, %p5;
	and.b32  	%r131, %r459, 2;
	setp.eq.s32 	%p6, %r131, 0;
	@%p6 bra 	$L__BB0_8;
	{
	.reg .b32 %temp; 
	mov.b64 	{%temp, %r132}, %fd1598;
	}
	{
	.reg .b32 %temp; 
	mov.b64 	{%r133, %temp}, %fd1598;
	}
	xor.b32  	%r134, %r132, -2147483648;
	mov.b64 	%fd1598, {%r133, %r134};
	{
	.reg .b32 %temp; 
	mov.b64 	{%temp, %r135}, %fd1599;
	}
	{
	.reg .b32 %temp; 
	mov.b64 	{%r136, %temp}, %fd1599;
	}
	xor.b32  	%r137, %r135, -2147483648;
	mov.b64 	%fd1599, {%r136, %r137};
$L__BB0_8:
	abs.f64 	%fd18, %fd2;
	setp.neu.f64 	%p7, %fd18, 0d7FF0000000000000;
	@%p7 bra 	$L__BB0_10;
	mov.f64 	%fd454, 0d0000000000000000;
	mul.rn.f64 	%fd1600, %fd2, %fd454;
	mov.b32 	%r460, 0;
	bra.uni 	$L__BB0_12;
$L__BB0_10:
	mul.f64 	%fd449, %fd2, 0d3FE45F306DC9C883;
	cvt.rni.s32.f64 	%r460, %fd449;
	cvt.rn.f64.s32 	%fd450, %r460;
	fma.rn.f64 	%fd451, %fd450, 0dBFF921FB54442D18, %fd2;
	fma.rn.f64 	%fd452, %fd450, 0dBC91A62633145C00, %fd451;
	fma.rn.f64 	%fd1600, %fd450, 0dB97B839A252049C0, %fd452;
	setp.ltu.f64 	%p8, %fd18, 0d41E0000000000000;
	@%p8 bra 	$L__BB0_12;
	{ // callseq 1, 0
	.param .b64 param0;
	st.param.f64 	[param0], %fd2;
	.param .align 16 .b8 retval0[16];
	call.uni (retval0), 
	__internal_trig_reduction_slowpathd, 
	(
	param0
	);
	ld.param.f64 	%fd1600, [retval0];
	ld.param.b32 	%r460, [retval0+8];
	} // callseq 1
$L__BB0_12:
	mul.rn.f64 	%fd455, %fd1600, %fd1600;
	fma.rn.f64 	%fd456, %fd455, 0dBDA8FF8320FD8164, 0d3E21EEA7C1EF8528;
	fma.rn.f64 	%fd457, %fd456, %fd455, 0dBE927E4F8E06E6D9;
	fma.rn.f64 	%fd458, %fd457, %fd455, 0d3EFA01A019DDBCE9;
	fma.rn.f64 	%fd459, %fd458, %fd455, 0dBF56C16C16C15D47;
	fma.rn.f64 	%fd460, %fd459, %fd455, 0d3FA5555555555551;
	fma.rn.f64 	%fd461, %fd460, %fd455, 0dBFE0000000000000;
	fma.rn.f64 	%fd462, %fd461, %fd455, 0d3FF0000000000000;
	fma.rn.f64 	%fd463, %fd455, 0d3DE5DB65F9785EBA, 0dBE5AE5F12CB0D246;
	fma.rn.f64 	%fd464, %fd463, %fd455, 0d3EC71DE369ACE392;
	fma.rn.f64 	%fd465, %fd464, %fd455, 0dBF2A01A019DB62A1;
	fma.rn.f64 	%fd466, %fd465, %fd455, 0d3F81111111110818;
	fma.rn.f64 	%fd467, %fd466, %fd455, 0dBFC5555555555554;
	fma.rn.f64 	%fd468, %fd467, %fd455, 0d0000000000000000;
	fma.rn.f64 	%fd469, %fd468, %fd1600, %fd1600;
	and.b32  	%r140, %r460, 1;
	setp.eq.b32 	%p9, %r140, 1;
	{
	.reg .b32 %temp; 
	mov.b64 	{%temp, %r141}, %fd469;
	}
	{
	.reg .b32 %temp; 
	mov.b64 	{%r142, %temp}, %fd469;
	}
	xor.b32  	%r143, %r141, -2147483648;
	mov.b64 	%fd470, {%r142, %r143};
	selp.f64 	%fd1601, %fd462, %fd469, %p9;
	selp.f64 	%fd1602, %fd470, %fd462, %p9;
	and.b32  	%r144, %r460, 2;
	setp.eq.s32 	%p10, %r144, 0;
	@%p10 bra 	$L__BB0_14;
	{
	.reg .b32 %temp; 
	mov.b64 	{%temp, %r145}, %fd1601;
	}
	{
	.reg .b32 %temp; 
	mov.b64 	{%r146, %temp}, %fd1601;
	}
	xor.b32  	%r147, %r145, -2147483648;
	mov.b64 	%fd1601, {%r146, %r147};
	{
	.reg .b32 %temp; 
	mov.b64 	{%temp, %r148}, %fd1602;
	}
	{
	.reg .b32 %temp; 
	mov.b64 	{%r149, %temp}, %fd1602;
	}
	xor.b32  	%r150, %r148, -2147483648;
	mov.b64 	%fd1602, {%r149, %r150};
$L__BB0_14:
	abs.f64 	%fd29, %fd3;
	setp.neu.f64 	%p11, %fd29, 0d7FF0000000000000;
	@%p11 bra 	$L__BB0_16;
	mov.f64 	%fd476, 0d0000000000000000;
	mul.rn.f64 	%fd1603, %fd3, %fd476;
	mov.b32 	%r461, 0;
	bra.uni 	$L__BB0_18;
$L__BB0_16:
	mul.f64 	%fd471, %fd3, 0d3FE45F306DC9C883;
	cvt.rni.s32.f64 	%r461, %fd471;
	cvt.rn.f64.s32 	%fd472, %r461;
	fma.rn.f64 	%fd473, %fd472, 0dBFF921FB54442D18, %fd3;
	fma.rn.f64 	%fd474, %fd472, 0dBC91A62633145C00, %fd473;
	fma.rn.f64 	%fd1603, %fd472, 0dB97B839A252049C0, %fd474;
	setp.ltu.f64 	%p12, %fd29, 0d41E0000000000000;
	@%p12 bra 	$L__BB0_18;
	{ // callseq 2, 0
	.param .b64 param0;
	st.param.f64 	[param0], %fd3;
	.param .align 16 .b8 retval0[16];
	call.uni (retval0), 
	__internal_trig_reduction_slowpathd, 
	(
	param0
	);
	ld.param.f64 	%fd1603, [retval0];
	ld.param.b32 	%r461, [retval0+8];
	} // callseq 2
$L__BB0_18:
	mul.rn.f64 	%fd477, %fd1603, %fd1603;
	fma.rn.f64 	%fd478, %fd477, 0dBDA8FF8320FD8164, 0d3E21EEA7C1EF8528;
	fma.rn.f64 	%fd479, %fd478, %fd477, 0dBE927E4F8E06E6D9;
	fma.rn.f64 	%fd480, %fd479, %fd477, 0d3EFA01A019DDBCE9;
	fma.rn.f64 	%fd481, %fd480, %fd477, 0dBF56C16C16C15D47;
	fma.rn.f64 	%fd482, %fd481, %fd477, 0d3FA5555555555551;
	fma.rn.f64 	%fd483, %fd482, %fd477, 0dBFE0000000000000;
	fma.rn.f64 	%fd484, %fd483, %fd477, 0d3FF0000000000000;
	fma.rn.f64 	%fd485, %fd477, 0d3DE5DB65F9785EBA, 0dBE5AE5F12CB0D246;
	fma.rn.f64 	%fd486, %fd485, %fd477, 0d3EC71DE369ACE392;
	fma.rn.f64 	%fd487, %fd486, %fd477, 0dBF2A01A019DB62A1;
	fma.rn.f64 	%fd488, %fd487, %fd477, 0d3F81111111110818;
	fma.rn.f64 	%fd489, %fd488, %fd477, 0dBFC5555555555554;
	fma.rn.f64 	%fd490, %fd489, %fd477, 0d0000000000000000;
	fma.rn.f64 	%fd491, %fd490, %fd1603, %fd1603;
	and.b32  	%r153, %r461, 1;
	setp.eq.b32 	%p13, %r153, 1;
	{
	.reg .b32 %temp; 
	mov.b64 	{%temp, %r154}, %fd491;
	}
	{
	.reg .b32 %temp; 
	mov.b64 	{%r155, %temp}, %fd491;
	}
	xor.b32  	%r156, %r154, -2147483648;
	mov.b64 	%fd492, {%r155, %r156};
	selp.f64 	%fd1604, %fd484, %fd491, %p13;
	selp.f64 	%fd1605, %fd492, %fd484, %p13;
	and.b32  	%r157, %r461, 2;
	setp.eq.s32 	%p14, %r157, 0;
	@%p14 bra 	$L__BB0_20;
	{
	.reg .b32 %temp; 
	mov.b64 	{%temp, %r158}, %fd1604;
	}
	{
	.reg .b32 %temp; 
	mov.b64 	{%r159, %temp}, %fd1604;
	}
	xor.b32  	%r160, %r158, -2147483648;
	mov.b64 	%fd1604, {%r159, %r160};
	{
	.reg .b32 %temp; 
	mov.b64 	{%temp, %r161}, %fd1605;
	}
	{
	.reg .b32 %temp; 
	mov.b64 	{%r162, %temp}, %fd1605;
	}
	xor.b32  	%r163, %r161, -2147483648;
	mov.b64 	%fd1605, {%r162, %r163};
$L__BB0_20:
	mul.f64 	%fd493, %fd1602, %fd1605;
	mul.f64 	%fd494, %fd1601, %fd1605;
	mul.f64 	%fd495, %fd1602, %fd1604;
	mul.f64 	%fd496, %fd1601, %fd1604;
	mul.f64 	%fd497, %fd1599, %fd496;
	sub.f64 	%fd40, %fd493, %fd497;
	fma.rn.f64 	%fd41, %fd1599, %fd495, %fd494;
	mul.f64 	%fd42, %fd1598, %fd1604;
	neg.f64 	%fd498, %fd495;
	mul.f64 	%fd499, %fd1599, %fd494;
	sub.f64 	%fd43, %fd498, %fd499;
	mul.f64 	%fd500, %fd1599, %fd493;
	sub.f64 	%fd44, %fd500, %fd496;
	mul.f64 	%fd45, %fd1598, %fd1605;
	mov.b32 	%r462, 0;
	mov.f64 	%fd1610, %fd4;
$L__BB0_21:
	abs.f64 	%fd47, %fd1610;
	setp.neu.f64 	%p15, %fd47, 0d7FF0000000000000;
	@%p15 bra 	$L__BB0_23;
	mov.f64 	%fd506, 0d0000000000000000;
	mul.rn.f64 	%fd1607, %fd1610, %fd506;
	mov.b32 	%r463, 0;
	bra.uni 	$L__BB0_25;
$L__BB0_23:
	mul.f64 	%fd501, %fd1610, 0d3FE45F306DC9C883;
	cvt.rni.s32.f64 	%r463, %fd501;
	cvt.rn.f64.s32 	%fd502, %r463;
	fma.rn.f64 	%fd503, %fd502, 0dBFF921FB54442D18, %fd1610;
	fma.rn.f64 	%fd504, %fd502, 0dBC91A62633145C00, %fd503;
	fma.rn.f64 	%fd1607, %fd502, 0dB97B839A252049C0, %fd504;
	setp.ltu.f64 	%p16, %fd47, 0d41E0000000000000;
	@%p16 bra 	$L__BB0_25;
	{ // callseq 3, 0
	.param .b64 param0;
	st.param.f64 	[param0], %fd1610;
	.param .align 16 .b8 retval0[16];
	call.uni (retval0), 
	__internal_trig_reduction_slowpathd, 
	(
	param0
	);
	ld.param.f64 	%fd1607, [retval0];
	ld.param.b32 	%r463, [retval0+8];
	} // callseq 3
$L__BB0_25:
	mul.rn.f64 	%fd507, %fd1607, %fd1607;
	fma.rn.f64 	%fd508, %fd507, 0dBDA8FF8320FD8164, 0d3E21EEA7C1EF8528;
	fma.rn.f64 	%fd509, %fd508, %fd507, 0dBE927E4F8E06E6D9;
	fma.rn.f64 	%fd510, %fd509, %fd507, 0d3EFA01A019DDBCE9;
	fma.rn.f64 	%fd511, %fd510, %fd507, 0dBF56C16C16C15D47;
	fma.rn.f64 	%fd512, %fd511, %fd507, 0d3FA5555555555551;
	fma.rn.f64 	%fd513, %fd512, %fd507, 0dBFE0000000000000;
	fma.rn.f64 	%fd514, %fd513, %fd507, 0d3FF0000000000000;
	fma.rn.f64 	%fd515, %fd507, 0d3DE5DB65F9785EBA, 0dBE5AE5F12CB0D246;
	fma.rn.f64 	%fd516, %fd515, %fd507, 0d3EC71DE369ACE392;
	fma.rn.f64 	%fd517, %fd516, %fd507, 0dBF2A01A019DB62A1;
	fma.rn.f64 	%fd518, %fd517, %fd507, 0d3F81111111110818;
	fma.rn.f64 	%fd519, %fd518, %fd507, 0dBFC5555555555554;
	fma.rn.f64 	%fd520, %fd519, %fd507, 0d0000000000000000;
	fma.rn.f64 	%fd521, %fd520, %fd1607, %fd1607;
	and.b32  	%r167, %r463, 1;
	setp.eq.b32 	%p17, %r167, 1;
	{
	.reg .b32 %temp; 
	mov.b64 	{%temp, %r168}, %fd521;
	}
	{
	.reg .b32 %temp; 
	mov.b64 	{%r169, %temp}, %fd521;
	}
	xor.b32  	%r170, %r168, -2147483648;
	mov.b64 	%fd522, {%r169, %r170};
	selp.f64 	%fd1608, %fd514, %fd521, %p17;
	selp.f64 	%fd1609, %fd522, %fd514, %p17;
	and.b32  	%r171, %r463, 2;
	setp.eq.s32 	%p18, %r171, 0;
	@%p18 bra 	$L__BB0_27;
	{
	.reg .b32 %temp; 
	mov.b64 	{%temp, %r172}, %fd1608;
	}
	{
	.reg .b32 %temp; 
	mov.b64 	{%r173, %temp}, %fd1608;
	}
	xor.b32  	%r174, %r172, -2147483648;
	mov.b64 	%fd1608, {%r173, %r174};
	{
	.reg .b32 %temp; 
	mov.b64 	{%temp, %r175}, %fd1609;
	}
	{
	.reg .b32 %temp; 
	mov.b64 	{%r176, %temp}, %fd1609;
	}
	xor.b32  	%r177, %r175, -2147483648;
	mov.b64 	%fd1609, {%r176, %r177};
$L__BB0_27:
	mul.f64 	%fd58, %fd5, %fd1608;
	sub.f64 	%fd523, %fd1610, %fd58;
	sub.f64 	%fd59, %fd523, %fd4;
	abs.f64 	%fd524, %fd59;
	setp.lt.f64 	%p19, %fd524, 0d3D3C25C268497682;
	@%p19 bra 	$L__BB0_29;
	mul.f64 	%fd525, %fd5, %fd1609;
	mov.f64 	%fd526, 0d3FF0000000000000;
	sub.f64 	%fd527, %fd526, %fd525;
	neg.f64 	%fd528, %fd59;
	div.rn.f64 	%fd529, %fd59, %fd527;
	mul.f64 	%fd530, %fd58, %fd529;
	mul.f64 	%fd531, %fd530, 0d3FE0000000000000;
	sub.f64 	%fd532, %fd527, %fd531;
	div.rn.f64 	%fd533, %fd528, %fd532;
	mul.f64 	%fd534, %fd58, %fd533;
	fma.rn.f64 	%fd535, %fd534, 0d3FE0000000000000, %fd527;
	mul.f64 	%fd536, %fd533, %fd533;
	mul.f64 	%fd537, %fd525, %fd536;
	div.rn.f64 	%fd538, %fd537, 0d4018000000000000;
	add.f64 	%fd539, %fd535, %fd538;
	div.rn.f64 	%fd540, %fd528, %fd539;
	mul.f64 	%fd541, %fd58, %fd540;
	fma.rn.f64 	%fd542, %fd541, 0d3FE0000000000000, %fd527;
	mul.f64 	%fd543, %fd540, %fd540;
	mul.f64 	%fd544, %fd525, %fd543;
	div.rn.f64 	%fd545, %fd544, 0d4018000000000000;
	add.f64 	%fd546, %fd542, %fd545;
	mul.f64 	%fd547, %fd540, %fd543;
	mul.f64 	%fd548, %fd58, %fd547;
	div.rn.f64 	%fd549, %fd548, 0dC038000000000000;
	add.f64 	%fd550, %fd546, %fd549;
	div.rn.f64 	%fd551, %fd59, %fd550;
	sub.f64 	%fd1610, %fd1610, %fd551;
	add.s32 	%r462, %r462, 1;
	setp.ne.s32 	%p20, %r462, 20;
	@%p20 bra 	$L__BB0_21;
$L__BB0_29:
	abs.f64 	%fd62, %fd1610;
	setp.neu.f64 	%p21, %fd62, 0d7FF0000000000000;
	@%p21 bra 	$L__BB0_31;
	mov.f64 	%fd557, 0d0000000000000000;
	mul.rn.f64 	%fd1611, %fd1610, %fd557;
	mov.b32 	%r464, 0;
	bra.uni 	$L__BB0_33;
$L__BB0_31:
	mul.f64 	%fd552, %fd1610, 0d3FE45F306DC9C883;
	cvt.rni.s32.f64 	%r464, %fd552;
	cvt.rn.f64.s32 	%fd553, %r464;
	fma.rn.f64 	%fd554, %fd553, 0dBFF921FB54442D18, %fd1610;
	fma.rn.f64 	%fd555, %fd553, 0dBC91A62633145C00, %fd554;
	fma.rn.f64 	%fd1611, %fd553, 0dB97B839A252049C0, %fd555;
	setp.ltu.f64 	%p22, %fd62, 0d41E0000000000000;
	@%p22 bra 	$L__BB0_33;
	{ // callseq 4, 0
	.param .b64 param0;
	st.param.f64 	[param0], %fd1610;
	.param .align 16 .b8 retval0[16];
	call.uni (retval0), 
	__internal_trig_reduction_slowpathd, 
	(
	param0
	);
	ld.param.f64 	%fd1611, [retval0];
	ld.param.b32 	%r464, [retval0+8];
	} // callseq 4
$L__BB0_33:
	mul.rn.f64 	%fd558, %fd1611, %fd1611;
	fma.rn.f64 	%fd559, %fd558, 0dBDA8FF8320FD8164, 0d3E21EEA7C1EF8528;
	fma.rn.f64 	%fd560, %fd559, %fd558, 0dBE927E4F8E06E6D9;
	fma.rn.f64 	%fd561, %fd560, %fd558, 0d3EFA01A019DDBCE9;
	fma.rn.f64 	%fd562, %fd561, %fd558, 0dBF56C16C16C15D47;
	fma.rn.f64 	%fd563, %fd562, %fd558, 0d3FA5555555555551;
	fma.rn.f64 	%fd564, %fd563, %fd558, 0dBFE0000000000000;
	fma.rn.f64 	%fd565, %fd564, %fd558, 0d3FF0000000000000;
	fma.rn.f64 	%fd566, %fd558, 0d3DE5DB65F9785EBA, 0dBE5AE5F12CB0D246;
	fma.rn.f64 	%fd567, %fd566, %fd558, 0d3EC71DE369ACE392;
	fma.rn.f64 	%fd568, %fd567, %fd558, 0dBF2A01A019DB62A1;
	fma.rn.f64 	%fd569, %fd568, %fd558, 0d3F81111111110818;
	fma.rn.f64 	%fd570, %fd569, %fd558, 0dBFC5555555555554;
	fma.rn.f64 	%fd571, %fd570, %fd558, 0d0000000000000000;
	fma.rn.f64 	%fd572, %fd571, %fd1611, %fd1611;
	and.b32  	%r180, %r464, 1;
	setp.eq.b32 	%p23, %r180, 1;
	{
	.reg .b32 %temp; 
	mov.b64 	{%temp, %r181}, %fd572;
	}
	{
	.reg .b32 %temp; 
	mov.b64 	{%r182, %temp}, %fd572;
	}
	xor.b32  	%r183, %r181, -2147483648;
	mov.b64 	%fd573, {%r182, %r183};
	selp.f64 	%fd1612, %fd565, %fd572, %p23;
	selp.f64 	%fd1613, %fd573, %fd565, %p23;
	and.b32  	%r184, %r464, 2;
	setp.eq.s32 	%p24, %r184, 0;
	@%p24 bra 	$L__BB0_35;
	{
	.reg .b32 %temp; 
	mov.b64 	{%temp, %r185}, %fd1612;
	}
	{
	.reg .b32 %temp; 
	mov.b64 	{%r186, %temp}, %fd1612;
	}
	xor.b32  	%r187, %r185, -2147483648;
	mov.b64 	%fd1612, {%r186, %r187};
	{
	.reg .b32 %temp; 
	mov.b64 	{%temp, %r188}, %fd1613;
	}
	{
	.reg .b32 %temp; 
	mov.b64 	{%r189, %temp}, %fd1613;
	}
	xor.b32  	%r190, %r188, -2147483648;
	mov.b64 	%fd1613, {%r189, %r190};
$L__BB0_35:
	mul.f64 	%fd576, %fd5, %fd5;
	mov.f64 	%fd577, 0d3FF0000000000000;
	sub.f64 	%fd578, %fd577, %fd576;
	sqrt.rn.f64 	%fd579, %fd578;
	sub.f64 	%fd580, %fd1613, %fd5;
	mul.f64 	%fd581, %fd6, %fd580;
	mul.f64 	%fd582, %fd6, %fd579;
	mul.f64 	%fd583, %fd582, %fd1612;
	rcp.rn.f64 	%fd584, %fd6;
	sqrt.rn.f64 	%fd585, %fd584;
	mul.f64 	%fd586, %fd5, %fd1613;
	sub.f64 	%fd587, %fd577, %fd586;
	div.rn.f64 	%fd588, %fd585, %fd587;
	neg.f64 	%fd589, %fd1612;
	mul.f64 	%fd590, %fd588, %fd589;
	mul.f64 	%fd591, %fd579, %fd1613;
	mul.f64 	%fd592, %fd591, %fd588;
	mul.f64 	%fd593, %fd40, %fd581;
	fma.rn.f64 	%fd594, %fd43, %fd583, %fd593;
	mul.f64 	%fd595, %fd41, %fd581;
	fma.rn.f64 	%fd596, %fd44, %fd583, %fd595;
	mul.f64 	%fd597, %fd42, %fd581;
	fma.rn.f64 	%fd598, %fd45, %fd583, %fd597;
	mul.lo.s32 	%r192, %r2, 24;
	mov.u32 	%r193, _ZZ26mercurius_keplerian_solverPdS_S_S_S_S_S_dP7double3E9positions;
	add.s32 	%r26, %r193, %r192;
	st.shared.f64 	[%r26], %fd594;
	st.shared.f64 	[%r26+8], %fd596;
	st.shared.f64 	[%r26+16], %fd598;
	mul.f64 	%fd599, %fd43, %fd592;
	fma.rn.f64 	%fd600, %fd40, %fd590, %fd599;
	mul.f64 	%fd601, %fd44, %fd592;
	fma.rn.f64 	%fd602, %fd41, %fd590, %fd601;
	mul.f64 	%fd603, %fd45, %fd592;
	fma.rn.f64 	%fd604, %fd42, %fd590, %fd603;
	mov.u32 	%r194, _ZZ26mercurius_keplerian_solverPdS_S_S_S_S_S_dP7double3E10velocities;
	add.s32 	%r27, %r194, %r192;
	st.shared.f64 	[%r27], %fd600;
	st.shared.f64 	[%r27+8], %fd602;
	st.shared.f64 	[%r27+16], %fd604;
	bar.sync 	0;
	and.b32  	%r28, %r1, 7;
	setp.lt.u32 	%p25, %r1, 8;
	mov.f64 	%fd1642, 0d0000000000000000;
	mov.b32 	%r467, 0;
	mov.f64 	%fd1643, %fd1642;
	mov.f64 	%fd1644, %fd1642;
	mov.f64 	%fd1645, %fd1642;
	@%p25 bra 	$L__BB0_38;
	and.b32  	%r467, %r1, 2040;
	mov.f64 	%fd1642, 0d0000000000000000;
	mov.b32 	%r465, 0;
$L__BB0_37:
	.pragma "nounroll";
	shl.b32 	%r196, %r465, 3;
	add.s32 	%r198, %r117, %r196;
	ld.shared.f64 	%fd606, [%r198+8];
	add.f64 	%fd607, %fd1642, %fd606;
	mad.lo.s32 	%r200, %r465, 24, %r194;
	ld.shared.f64 	%fd608, [%r200];
	fma.rn.f64 	%fd609, %fd606, %fd608, %fd1643;
	ld.shared.f64 	%fd610, [%r200+8];
	fma.rn.f64 	%fd611, %fd606, %fd610, %fd1644;
	ld.shared.f64 	%fd612, [%r200+16];
	fma.rn.f64 	%fd613, %fd606, %fd612, %fd1645;
	ld.shared.f64 	%fd614, [%r198+16];
	add.f64 	%fd615, %fd607, %fd614;
	ld.shared.f64 	%fd616, [%r200+24];
	fma.rn.f64 	%fd617, %fd614, %fd616, %fd609;
	ld.shared.f64 	%fd618, [%r200+32];
	fma.rn.f64 	%fd619, %fd614, %fd618, %fd611;
	ld.shared.f64 	%fd620, [%r200+40];
	fma.rn.f64 	%fd621, %fd614, %fd620, %fd613;
	ld.shared.f64 	%fd622, [%r198+24];
	add.f64 	%fd623, %fd615, %fd622;
	ld.shared.f64 	%fd624, [%r200+48];
	fma.rn.f64 	%fd625, %fd622, %fd624, %fd617;
	ld.shared.f64 	%fd626, [%r200+56];
	fma.rn.f64 	%fd627, %fd622, %fd626, %fd619;
	ld.shared.f64 	%fd628, [%r200+64];
	fma.rn.f64 	%fd629, %fd622, %fd628, %fd621;
	ld.shared.f64 	%fd630, [%r198+32];
	add.f64 	%fd631, %fd623, %fd630;
	ld.shared.f64 	%fd632, [%r200+72];
	fma.rn.f64 	%fd633, %fd630, %fd632, %fd625;
	ld.shared.f64 	%fd634, [%r200+80];
	fma.rn.f64 	%fd635, %fd630, %fd634, %fd627;
	ld.shared.f64 	%fd636, [%r200+88];
	fma.rn.f64 	%fd637, %fd630, %fd636, %fd629;
	ld.shared.f64 	%fd638, [%r198+40];
	add.f64 	%fd639, %fd631, %fd638;
	ld.shared.f64 	%fd640, [%r200+96];
	fma.rn.f64 	%fd641, %fd638, %fd640, %fd633;
	ld.shared.f64 	%fd642, [%r200+104];
	fma.rn.f64 	%fd643, %fd638, %fd642, %fd635;
	ld.shared.f64 	%fd644, [%r200+112];
	fma.rn.f64 	%fd645, %fd638, %fd644, %fd637;
	ld.shared.f64 	%fd646, [%r198+48];
	add.f64 	%fd647, %fd639, %fd646;
	ld.shared.f64 	%fd648, [%r200+120];
	fma.rn.f64 	%fd649, %fd646, %fd648, %fd641;
	ld.shared.f64 	%fd650, [%r200+128];
	fma.rn.f64 	%fd651, %fd646, %fd650, %fd643;
	ld.shared.f64 	%fd652, [%r200+136];
	fma.rn.f64 	%fd653, %fd646, %fd652, %fd645;
	ld.shared.f64 	%fd654, [%r198+56];
	add.f64 	%fd655, %fd647, %fd654;
	ld.shared.f64 	%fd656, [%r200+144];
	fma.rn.f64 	%fd657, %fd654, %fd656, %fd649;
	ld.shared.f64 	%fd658, [%r200+152];
	fma.rn.f64 	%fd659, %fd654, %fd658, %fd651;
	ld.shared.f64 	%fd660, [%r200+160];
	fma.rn.f64 	%fd661, %fd654, %fd660, %fd653;
	add.s32 	%r465, %r465, 8;
	ld.shared.f64 	%fd662, [%r198+64];
	add.f64 	%fd1642, %fd655, %fd662;
	ld.shared.f64 	%fd663, [%r200+168];
	fma.rn.f64 	%fd1643, %fd662, %fd663, %fd657;
	ld.shared.f64 	%fd664, [%r200+176];
	fma.rn.f64 	%fd1644, %fd662, %fd664, %fd659;
	ld.shared.f64 	%fd665, [%r200+184];
	fma.rn.f64 	%fd1645, %fd662, %fd665, %fd661;
	setp.ne.s32 	%p26, %r465, %r467;
	@%p26 bra 	$L__BB0_37;
$L__BB0_38:
	setp.eq.s32 	%p27, %r28, 0;
	@%p27 bra 	$L__BB0_46;
	and.b32  	%r33, %r1, 3;
	setp.lt.u32 	%p28, %r28, 4;
	@%p28 bra 	$L__BB0_41;
	shl.b32 	%r201, %r467, 3;
	add.s32 	%r203, %r117, %r201;
	ld.shared.f64 	%fd667, [%r203+8];
	add.f64 	%fd668, %fd1642, %fd667;
	mad.lo.s32 	%r205, %r467, 24, %r194;
	ld.shared.f64 	%fd669, [%r205];
	fma.rn.f64 	%fd670, %fd667, %fd669, %fd1643;
	ld.shared.f64 	%fd671, [%r205+8];
	fma.rn.f64 	%fd672, %fd667, %fd671, %fd1644;
	ld.shared.f64 	%fd673, [%r205+16];
	fma.rn.f64 	%fd674, %fd667, %fd673, %fd1645;
	ld.shared.f64 	%fd675, [%r203+16];
	add.f64 	%fd676, %fd668, %fd675;
	ld.shared.f64 	%fd677, [%r205+24];
	fma.rn.f64 	%fd678, %fd675, %fd677, %fd670;
	ld.shared.f64 	%fd679, [%r205+32];
	fma.rn.f64 	%fd680, %fd675, %fd679, %fd672;
	ld.shared.f64 	%fd681, [%r205+40];
	fma.rn.f64 	%fd682, %fd675, %fd681, %fd674;
	ld.shared.f64 	%fd683, [%r203+24];
	add.f64 	%fd684, %fd676, %fd683;
	ld.shared.f64 	%fd685, [%r205+48];
	fma.rn.f64 	%fd686, %fd683, %fd685, %fd678;
	ld.shared.f64 	%fd687, [%r205+56];
	fma.rn.f64 	%fd688, %fd683, %fd687, %fd680;
	ld.shared.f64 	%fd689, [%r205+64];
	fma.rn.f64 	%fd690, %fd683, %fd689, %fd682;
	add.s32 	%r467, %r467, 4;
	ld.shared.f64 	%fd691, [%r203+32];
	add.f64 	%fd1642, %fd684, %fd691;
	ld.shared.f64 	%fd692, [%r205+72];
	fma.rn.f64 	%fd1643, %fd691, %fd692, %fd686;
	ld.shared.f64 	%fd693, [%r205+80];
	fma.rn.f64 	%fd1644, %fd691, %fd693, %fd688;
	ld.shared.f64 	%fd694, [%r205+88];
	fma.rn.f64 	%fd1645, %fd691, %fd694, %fd690;
$L__BB0_41:
	setp.eq.s32 	%p29, %r33, 0;
	@%p29 bra 	$L__BB0_46;
	setp.eq.s32 	%p30, %r33, 1;
	@%p30 bra 	$L__BB0_44;
	shl.b32 	%r206, %r467, 3;
	add.s32 	%r208, %r117, %r206;
	ld.shared.f64 	%fd696, [%r208+8];
	add.f64 	%fd697, %fd1642, %fd696;
	mad.lo.s32 	%r210, %r467, 24, %r194;
	ld.shared.f64 	%fd698, [%r210];
	fma.rn.f64 	%fd699, %fd696, %fd698, %fd1643;
	ld.shared.f64 	%fd700, [%r210+8];
	fma.rn.f64 	%fd701, %fd696, %fd700, %fd1644;
	ld.shared.f64 	%fd702, [%r210+16];
	fma.rn.f64 	%fd703, %fd696, %fd702, %fd1645;
	add.s32 	%r467, %r467, 2;
	ld.shared.f64 	%fd704, [%r208+16];
	add.f64 	%fd1642, %fd697, %fd704;
	ld.shared.f64 	%fd705, [%r210+24];
	fma.rn.f64 	%fd1643, %fd704, %fd705, %fd699;
	ld.shared.f64 	%fd706, [%r210+32];
	fma.rn.f64 	%fd1644, %fd704, %fd706, %fd701;
	ld.shared.f64 	%fd707, [%r210+40];
	fma.rn.f64 	%fd1645, %fd704, %fd707, %fd703;
$L__BB0_44:
	and.b32  	%r211, %r1, 1;
	setp.eq.b32 	%p31, %r211, 1;
	not.pred 	%p32, %p31;
	@%p32 bra 	$L__BB0_46;
	shl.b32 	%r212, %r467, 3;
	add.s32 	%r214, %r117, %r212;
	ld.shared.f64 	%fd708, [%r214+8];
	add.f64 	%fd1642, %fd1642, %fd708;
	mad.lo.s32 	%r216, %r467, 24, %r194;
	ld.shared.f64 	%fd709, [%r216];
	fma.rn.f64 	%fd1643, %fd708, %fd709, %fd1643;
	ld.shared.f64 	%fd710, [%r216+8];
	fma.rn.f64 	%fd1644, %fd708, %fd710, %fd1644;
	ld.shared.f64 	%fd711, [%r216+16];
	fma.rn.f64 	%fd1645, %fd708, %fd711, %fd1645;
$L__BB0_46:
	ld.param.f64 	%fd1595, [_Z26mercurius_keplerian_solverPdS_S_S_S_S_S_dP7double3_param_7];
	ld.shared.f64 	%fd712, [_ZZ26mercurius_keplerian_solverPdS_S_S_S_S_S_dP7double3E6masses];
	add.f64 	%fd713, %fd1642, %fd712;
	rcp.rn.f64 	%fd714, %fd713;
	mul.f64 	%fd715, %fd1643, %fd714;
	mul.f64 	%fd716, %fd1644, %fd714;
	mul.f64 	%fd717, %fd1645, %fd714;
	ld.shared.f64 	%fd718, [%r27];
	sub.f64 	%fd719, %fd718, %fd715;
	st.shared.f64 	[%r27], %fd719;
	ld.shared.f64 	%fd720, [%r27+8];
	sub.f64 	%fd721, %fd720, %fd716;
	st.shared.f64 	[%r27+8], %fd721;
	ld.shared.f64 	%fd722, [%r27+16];
	sub.f64 	%fd723, %fd722, %fd717;
	st.shared.f64 	[%r27+16], %fd723;
	mul.f64 	%fd121, %fd1595, 0d3FE0000000000000;
	mov.f64 	%fd724, 0d4008000000000000;
	{
	.reg .b32 %temp; 
	mov.b64 	{%temp, %r38}, %fd724;
	}
	and.b32  	%r39, %r38, 2146435072;
	setp.eq.s32 	%p33, %r39, 1073741824;
	setp.lt.s32 	%p34, %r38, 0;
	selp.b32 	%r40, 0, 2146435072, %p34;
	and.b32  	%r218, %r38, 2147483647;
	setp.ne.s32 	%p35, %r218, 1071644672;
	and.pred  	%p1, %p33, %p35;
	mov.f64 	%fd725, 0d401921FB54442D18;
	{
	.reg .b32 %temp; 
	mov.b64 	{%temp, %r219}, %fd725;
	}
	and.b32  	%r41, %r219, 2147483647;
	{
	.reg .b32 %temp; 
	mov.b64 	{%r220, %temp}, %fd725;
	}
	mov.b64 	%fd122, {%r220, %r41};
	{
	.reg .b32 %temp; 
	mov.b64 	{%temp, %r221}, %fd122;
	}
	shr.u32 	%r222, %r221, 20;
	setp.lt.u32 	%p36, %r221, 1048576;
	mul.f64 	%fd726, %fd122, 0d4350000000000000;
	{
	.reg .b32 %temp; 
	mov.b64 	{%temp, %r223}, %fd726;
	}
	shr.u32 	%r224, %r223, 20;
	add.s32 	%r225, %r222, %r224;
	add.s32 	%r226, %r225, -54;
	and.b32  	%r42, %r1, 3;
	selp.f64 	%fd727, %fd726, %fd122, %p36;
	selp.b32 	%r43, %r226, %r222, %p36;
	mov.b64 	%rd43, %fd727;
	and.b64  	%rd44, %rd43, 4503599627370495;
	or.b64  	%rd2, %rd44, 4503599627370496;
	mov.b32 	%r469, 0;
	mov.u64 	%rd47, __cudart_sin_cos_coeffs;
$L__BB0_47:
	or.b32  	%r45, %r40, -2147483648;
	setp.eq.s32 	%p37, %r2, 0;
	bar.sync 	0;
	mov.f64 	%fd1651, 0d0000000000000000;
	mov.f64 	%fd1652, %fd1651;
	mov.f64 	%fd1653, %fd1651;
	@%p37 bra 	$L__BB0_54;
	setp.lt.s32 	%p38, %r38, 0;
	setp.eq.s32 	%p39, %r39, 1073741824;
	ld.shared.f64 	%fd729, [_ZZ26mercurius_keplerian_solverPdS_S_S_S_S_S_dP7double3E9positions];
	ld.shared.f64 	%fd730, [%r26];
	sub.f64 	%fd123, %fd729, %fd730;
	ld.shared.f64 	%fd731, [_ZZ26mercurius_keplerian_solverPdS_S_S_S_S_S_dP7double3E9positions+8];
	ld.shared.f64 	%fd732, [%r26+8];
	sub.f64 	%fd124, %fd731, %fd732;
	ld.shared.f64 	%fd733, [_ZZ26mercurius_keplerian_solverPdS_S_S_S_S_S_dP7double3E9positions+16];
	ld.shared.f64 	%fd734, [%r26+16];
	sub.f64 	%fd125, %fd733, %fd734;
	mul.f64 	%fd735, %fd124, %fd124;
	fma.rn.f64 	%fd736, %fd123, %fd123, %fd735;
	fma.rn.f64 	%fd737, %fd125, %fd125, %fd736;
	sqrt.rn.f64 	%fd738, %fd737;
	add.f64 	%fd739, %fd738, 0dBF1A36E2EB1C432D;
	div.rn.f64 	%fd740, %fd739, 0d3F4D7DBF487FCB93;
	mul.f64 	%fd741, %fd740, %fd740;
	add.f64 	%fd742, %fd740, %fd740;
	mul.f64 	%fd743, %fd740, %fd742;
	sub.f64 	%fd744, %fd743, %fd742;
	add.f64 	%fd745, %fd744, 0d3FF0000000000000;
	div.rn.f64 	%fd746, %fd741, %fd745;
	setp.gt.f64 	%p41, %fd740, 0d0000000000000000;
	selp.f64 	%fd747, 0d3FF0000000000000, 0d0000000000000000, %p41;
	setp.gt.f64 	%p42, %fd740, 0d3FF0000000000000;
	selp.f64 	%fd748, 0d3FF0000000000000, 0d0000000000000000, %p42;
	setp.le.f64 	%p43, %fd740, 0d3FF0000000000000;
	setp.ge.f64 	%p44, %fd740, 0d0000000000000000;
	and.pred  	%p45, %p43, %p44;
	selp.u32 	%r227, 1, 0, %p45;
	cvt.rn.f64.u32 	%fd749, %r227;
	mul.f64 	%fd750, %fd746, %fd747;
	fma.rn.f64 	%fd751, %fd750, %fd749, %fd748;
	ld.shared.f64 	%fd752, [_ZZ26mercurius_keplerian_solverPdS_S_S_S_S_S_dP7double3E6masses];
	mul.f64 	%fd126, %fd752, %fd751;
	add.f64 	%fd127, %fd738, 0d3E45798EE2308C3A;
	{
	.reg .b32 %temp; 
	mov.b64 	{%temp, %r46}, %fd127;
	}
	abs.f64 	%fd128, %fd127;
	{ // callseq 5, 0
	.param .b64 param0;
	st.param.f64 	[param0], %fd128;
	.param .b64 retval0;
	call.uni (retval0), 
	__internal_accurate_pow, 
	(
	param0
	);
	ld.param.f64 	%fd753, [retval0];
	} // callseq 5
	setp.lt.s32 	%p46, %r46, 0;
	neg.f64 	%fd755, %fd753;
	selp.f64 	%fd756, %fd755, %fd753, %p39;
	selp.f64 	%fd757, %fd756, %fd753, %p46;
	setp.eq.f64 	%p47, %fd127, 0d0000000000000000;
	selp.b32 	%r228, %r46, 0, %p39;
	or.b32  	%r229, %r228, 2146435072;
	selp.b32 	%r230, %r229, %r228, %p38;
	mov.b32 	%r231, 0;
	mov.b64 	%fd758, {%r231, %r230};
	selp.f64 	%fd1646, %fd758, %fd757, %p47;
	add.f64 	%fd759, %fd127, 0d4008000000000000;
	{
	.reg .b32 %temp; 
	mov.b64 	{%temp, %r232}, %fd759;
	}
	and.b32  	%r233, %r232, 2146435072;
	setp.ne.s32 	%p48, %r233, 2146435072;
	@%p48 bra 	$L__BB0_53;
	setp.num.f64 	%p49, %fd127, %fd127;
	@%p49 bra 	$L__BB0_51;
	mov.f64 	%fd760, 0d4008000000000000;
	add.rn.f64 	%fd1646, %fd127, %fd760;
	bra.uni 	$L__BB0_53;
$L__BB0_51:
	setp.neu.f64 	%p50, %fd128, 0d7FF0000000000000;
	@%p50 bra 	$L__BB0_53;
	selp.b32 	%r234, %r45, %r40, %p1;
	selp.b32 	%r235, %r234, %r40, %p46;
	mov.b32 	%r236, 0;
	mov.b64 	%fd1646, {%r236, %r235};
$L__BB0_53:
	setp.eq.f64 	%p52, %fd127, 0d3FF0000000000000;
	selp.f64 	%fd761, 0d3FF0000000000000, %fd1646, %p52;
	div.rn.f64 	%fd762, %fd126, %fd761;
	fma.rn.f64 	%fd1653, %fd123, %fd762, 0d0000000000000000;
	fma.rn.f64 	%fd1652, %fd124, %fd762, 0d0000000000000000;
	fma.rn.f64 	%fd1651, %fd125, %fd762, 0d0000000000000000;
$L__BB0_54:
	setp.eq.s32 	%p53, %r2, 1;
	@%p53 bra 	$L__BB0_61;
	setp.lt.s32 	%p54, %r38, 0;
	setp.eq.s32 	%p55, %r39, 1073741824;
	ld.shared.f64 	%fd763, [_ZZ26mercurius_keplerian_solverPdS_S_S_S_S_S_dP7double3E9positions+24];
	ld.shared.f64 	%fd764, [%r26];
	sub.f64 	%fd139, %fd763, %fd764;
	ld.shared.f64 	%fd765, [_ZZ26mercurius_keplerian_solverPdS_S_S_S_S_S_dP7double3E9positions+32];
	ld.shared.f64 	%fd766, [%r26+8];
	sub.f64 	%fd140, %fd765, %fd766;
	ld.shared.f64 	%fd767, [_ZZ26mercurius_keplerian_solverPdS_S_S_S_S_S_dP7double3E9positions+40];
	ld.shared.f64 	%fd768, [%r26+16];
	sub.f64 	%fd141, %fd767, %fd768;
	mul.f64 	%fd769, %fd140, %fd140;
	fma.rn.f64 	%fd770, %fd139, %fd139, %fd769;
	fma.rn.f64 	%fd771, %fd141, %fd141, %fd770;
	sqrt.rn.f64 	%fd772, %fd771;
	add.f64 	%fd773, %fd772, 0dBF1A36E2EB1C432D;
	div.rn.f64 	%fd774, %fd773, 0d3F4D7DBF487FCB93;
	mul.f64 	%fd775, %fd774, %fd774;
	add.f64 	%fd776, %fd774, %fd774;
	mul.f64 	%fd777, %fd774, %fd776;
	sub.f64 	%fd778, %fd777, %fd776;
	add.f64 	%fd779, %fd778, 0d3FF0000000000000;
	div.rn.f64 	%fd780, %fd775, %fd779;
	setp.gt.f64 	%p57, %fd774, 0d0000000000000000;
	selp.f64 	%fd781, 0d3FF0000000000000, 0d0000000000000000, %p57;
	setp.gt.f64 	%p58, %fd774, 0d3FF0000000000000;
	selp.f64 	%fd782, 0d3FF0000000000000, 0d0000000000000000, %p58;
	setp.le.f64 	%p59, %fd774, 0d3FF0000000000000;
	setp.ge.f64 	%p60, %fd774, 0d0000000000000000;
	and.pred  	%p61, %p59, %p60;
	selp.u32 	%r237, 1, 0, %p61;
	cvt.rn.f64.u32 	%fd783, %r237;
	mul.f64 	%fd784, %fd780, %fd781;
	fma.rn.f64 	%fd785, %fd784, %fd783, %fd782;
	ld.shared.f64 	%fd786, [_ZZ26mercurius_keplerian_solverPdS_S_S_S_S_S_dP7double3E6masses+8];
	mul.f64 	%fd142, %fd786, %fd785;
	add.f64 	%fd143, %fd772, 0d3E45798EE2308C3A;
	{
	.reg .b32 %temp; 
	mov.b64 	{%temp, %r47}, %fd143;
	}
	abs.f64 	%fd144, %fd143;
	{ // callseq 6, 0
	.param .b64 param0;
	st.param.f64 	[param0], %fd144;
	.param .b64 retval0;
	call.uni (retval0), 
	__internal_accurate_pow, 
	(
	param0
	);
	ld.param.f64 	%fd787, [retval0];
	} // callseq 6
	setp.lt.s32 	%p62, %r47, 0;
	neg.f64 	%fd789, %fd787;
	selp.f64 	%fd790, %fd789, %fd787, %p55;
	selp.f64 	%fd791, %fd790, %fd787, %p62;
	setp.eq.f64 	%p63, %fd143, 0d0000000000000000;
	selp.b32 	%r238, %r47, 0, %p55;
	or.b32  	%r239, %r238, 2146435072;
	selp.b32 	%r240, %r239, %r238, %p54;
	mov.b32 	%r241, 0;
	mov.b64 	%fd792, {%r241, %r240};
	selp.f64 	%fd1650, %fd792, %fd791, %p63;
	add.f64 	%fd793, %fd143, 0d4008000000000000;
	{
	.reg .b32 %temp; 
	mov.b64 	{%temp, %r242}, %fd793;
	}
	and.b32  	%r243, %r242, 2146435072;
	setp.ne.s32 	%p64, %r243, 2146435072;
	@%p64 bra 	$L__BB0_60;
	setp.nan.f64 	%p65, %fd143, %fd143;
	@%p65 bra 	$L__BB0_59;
	setp.neu.f64 	%p66, %fd144, 0d7FF0000000000000;
	@%p66 bra 	$L__BB0_60;
	selp.b32 	%r244, %r45, %r40, %p1;
	selp.b32 	%r245, %r244, %r40, %p62;
	mov.b32 	%r246, 0;
	mov.b64 	%fd1650, {%r246, %r245};
	bra.uni 	$L__BB0_60;
$L__BB0_59:
	mov.f64 	%fd794, 0d4008000000000000;
	add.rn.f64 	%fd1650, %fd143, %fd794;
$L__BB0_60:
	setp.eq.f64 	%p68, %fd143, 0d3FF0000000000000;
	selp.f64 	%fd795, 0d3FF0000000000000, %fd1650, %p68;
	div.rn.f64 	%fd796, %fd142, %fd795;
	fma.rn.f64 	%fd1653, %fd139, %fd796, %fd1653;
	fma.rn.f64 	%fd1652, %fd140, %fd796, %fd1652;
	fma.rn.f64 	%fd1651, %fd141, %fd796, %fd1651;
$L__BB0_61:
	setp.lt.u32 	%p69, %r1, 8;
	ld.shared.f64 	%fd799, [%r27];
	fma.rn.f64 	%fd800, %fd121, %fd1653, %fd799;
	st.shared.f64 	[%r27], %fd800;
	ld.shared.f64 	%fd801, [%r27+8];
	fma.rn.f64 	%fd802, %fd121, %fd1652, %fd801;
	st.shared.f64 	[%r27+8], %fd802;
	ld.shared.f64 	%fd803, [%r27+16];
	fma.rn.f64 	%fd804, %fd121, %fd1651, %fd803;
	st.shared.f64 	[%r27+16], %fd804;
	bar.sync 	0;
	mov.f64 	%fd1677, 0d0000000000000000;
	mov.b32 	%r475, 1;
	mov.f64 	%fd1676, %fd1677;
	mov.f64 	%fd1675, %fd1677;
	@%p69 bra 	$L__BB0_65;
	mov.u32 	%r251, _ZZ26mercurius_keplerian_solverPdS_S_S_S_S_S_dP7double3E6masses;
	add.s32 	%r472, %r251, 32;
	mov.u32 	%r252, _ZZ26mercurius_keplerian_solverPdS_S_S_S_S_S_dP7double3E10velocities;
	add.s32 	%r470, %r252, 96;
	and.b32  	%r253, %r1, -8;
	neg.s32 	%r473, %r253;
	mov.f64 	%fd1677, 0d0000000000000000;
	mov.b32 	%r471, 0;
$L__BB0_63:
	.pragma "nounroll";
	ld.shared.f64 	%fd806, [%r470+-96];
	ld.shared.f64 	%fd807, [%r472+-24];
	fma.rn.f64 	%fd808, %fd806, %fd807, %fd1675;
	ld.shared.f64 	%fd809, [%r470+-88];
	fma.rn.f64 	%fd810, %fd807, %fd809, %fd1676;
	ld.shared.f64 	%fd811, [%r470+-80];
	fma.rn.f64 	%fd812, %fd811, %fd807, %fd1677;
	ld.shared.f64 	%fd813, [%r470+-72];
	ld.shared.f64 	%fd814, [%r472+-16];
	fma.rn.f64 	%fd815, %fd813, %fd814, %fd808;
	ld.shared.f64 	%fd816, [%r470+-64];
	fma.rn.f64 	%fd817, %fd814, %fd816, %fd810;
	ld.shared.f64 	%fd818, [%r470+-56];
	fma.rn.f64 	%fd819, %fd818, %fd814, %fd812;
	ld.shared.f64 	%fd820, [%r470+-48];
	ld.shared.f64 	%fd821, [%r472+-8];
	fma.rn.f64 	%fd822, %fd820, %fd821, %fd815;
	ld.shared.f64 	%fd823, [%r470+-40];
	fma.rn.f64 	%fd824, %fd821, %fd823, %fd817;
	ld.shared.f64 	%fd825, [%r470+-32];
	fma.rn.f64 	%fd826, %fd825, %fd821, %fd819;
	ld.shared.f64 	%fd827, [%r470+-24];
	ld.shared.f64 	%fd828, [%r472];
	fma.rn.f64 	%fd829, %fd827, %fd828, %fd822;
	ld.shared.f64 	%fd830, [%r470+-16];
	fma.rn.f64 	%fd831, %fd828, %fd830, %fd824;
	ld.shared.f64 	%fd832, [%r470+-8];
	fma.rn.f64 	%fd833, %fd832, %fd828, %fd826;
	ld.shared.f64 	%fd834, [%r470];
	ld.shared.f64 	%fd835, [%r472+8];
	fma.rn.f64 	%fd836, %fd834, %fd835, %fd829;
	ld.shared.f64 	%fd837, [%r470+8];
	fma.rn.f64 	%fd838, %fd835, %fd837, %fd831;
	ld.shared.f64 	%fd839, [%r470+16];
	fma.rn.f64 	%fd840, %fd839, %fd835, %fd833;
	ld.shared.f64 	%fd841, [%r470+24];
	ld.shared.f64 	%fd842, [%r472+16];
	fma.rn.f64 	%fd843, %fd841, %fd842, %fd836;
	ld.shared.f64 	%fd844, [%r470+32];
	fma.rn.f64 	%fd845, %fd842, %fd844, %fd838;
	ld.shared.f64 	%fd846, [%r470+40];
	fma.rn.f64 	%fd847, %fd846, %fd842, %fd840;
	ld.shared.f64 	%fd848, [%r470+48];
	ld.shared.f64 	%fd849, [%r472+24];
	fma.rn.f64 	%fd850, %fd848, %fd849, %fd843;
	ld.shared.f64 	%fd851, [%r470+56];
	fma.rn.f64 	%fd852, %fd849, %fd851, %fd845;
	ld.shared.f64 	%fd853, [%r470+64];
	fma.rn.f64 	%fd854, %fd853, %fd849, %fd847;
	ld.shared.f64 	%fd855, [%r470+72];
	ld.shared.f64 	%fd856, [%r472+32];
	fma.rn.f64 	%fd1675, %fd855, %fd856, %fd850;
	ld.shared.f64 	%fd857, [%r470+80];
	fma.rn.f64 	%fd1676, %fd856, %fd857, %fd852;
	ld.shared.f64 	%fd858, [%r470+88];
	fma.rn.f64 	%fd1677, %fd858, %fd856, %fd854;
	add.s32 	%r473, %r473, 8;
	add.s32 	%r472, %r472, 64;
	add.s32 	%r471, %r471, 8;
	add.s32 	%r470, %r470, 192;
	setp.ne.s32 	%p70, %r473, 0;
	@%p70 bra 	$L__BB0_63;
	add.s32 	%r475, %r471, 1;
$L__BB0_65:
	and.b32  	%r59, %r1, 7;
	setp.eq.s32 	%p71, %r59, 0;
	@%p71 bra 	$L__BB0_73;
	add.s32 	%r254, %r59, -1;
	setp.lt.u32 	%p72, %r254, 3;
	@%p72 bra 	$L__BB0_68;
	mov.u32 	%r255, _ZZ26mercurius_keplerian_solverPdS_S_S_S_S_S_dP7double3E10velocities;
	mad.lo.s32 	%r256, %r475, 24, %r255;
	ld.shared.f64 	%fd860, [%r256+-24];
	shl.b32 	%r257, %r475, 3;
	mov.u32 	%r258, _ZZ26mercurius_keplerian_solverPdS_S_S_S_S_S_dP7double3E6masses;
	add.s32 	%r259, %r258, %r257;
	ld.shared.f64 	%fd861, [%r259];
	fma.rn.f64 	%fd862, %fd860, %fd861, %fd1675;
	ld.shared.f64 	%fd863, [%r256+-16];
	fma.rn.f64 	%fd864, %fd861, %fd863, %fd1676;
	ld.shared.f64 	%fd865, [%r256+-8];
	fma.rn.f64 	%fd866, %fd865, %fd861, %fd1677;
	ld.shared.f64 	%fd867, [%r256];
	ld.shared.f64 	%fd868, [%r259+8];
	fma.rn.f64 	%fd869, %fd867, %fd868, %fd862;
	ld.shared.f64 	%fd870, [%r256+8];
	fma.rn.f64 	%fd871, %fd868, %fd870, %fd864;
	ld.shared.f64 	%fd872, [%r256+16];
	fma.rn.f64 	%fd873, %fd872, %fd868, %fd866;
	ld.shared.f64 	%fd874, [%r256+24];
	ld.shared.f64 	%fd875, [%r259+16];
	fma.rn.f64 	%fd876, %fd874, %fd875, %fd869;
	ld.shared.f64 	%fd877, [%r256+32];
	fma.rn.f64 	%fd878, %fd875, %fd877, %fd871;
	ld.shared.f64 	%fd879, [%r256+40];
	fma.rn.f64 	%fd880, %fd879, %fd875, %fd873;
	ld.shared.f64 	%fd881, [%r256+48];
	ld.shared.f64 	%fd882, [%r259+24];
	fma.rn.f64 	%fd1675, %fd881, %fd882, %fd876;
	ld.shared.f64 	%fd883, [%r256+56];
	fma.rn.f64 	%fd1676, %fd882, %fd883, %fd878;
	ld.shared.f64 	%fd884, [%r256+64];
	fma.rn.f64 	%fd1677, %fd884, %fd882, %fd880;
	add.s32 	%r475, %r475, 4;
$L__BB0_68:
	setp.eq.s32 	%p73, %r42, 0;
	@%p73 bra 	$L__BB0_73;
	setp.eq.s32 	%p74, %r42, 1;
	@%p74 bra 	$L__BB0_71;
	mov.u32 	%r260, _ZZ26mercurius_keplerian_solverPdS_S_S_S_S_S_dP7double3E10velocities;
	mad.lo.s32 	%r261, %r475, 24, %r260;
	ld.shared.f64 	%fd886, [%r261+-24];
	shl.b32 	%r262, %r475, 3;
	mov.u32 	%r263, _ZZ26mercurius_keplerian_solverPdS_S_S_S_S_S_dP7double3E6masses;
	add.s32 	%r264, %r263, %r262;
	ld.shared.f64 	%fd887, [%r264];
	fma.rn.f64 	%fd888, %fd886, %fd887, %fd1675;
	ld.shared.f64 	%fd889, [%r261+-16];
	fma.rn.f64 	%fd890, %fd887, %fd889, %fd1676;
	ld.shared.f64 	%fd891, [%r261+-8];
	fma.rn.f64 	%fd892, %fd891, %fd887, %fd1677;
	ld.shared.f64 	%fd893, [%r261];
	ld.shared.f64 	%fd894, [%r264+8];
	fma.rn.f64 	%fd1675, %fd893, %fd894, %fd888;
	ld.shared.f64 	%fd895, [%r261+8];
	fma.rn.f64 	%fd1676, %fd894, %fd895, %fd890;
	ld.shared.f64 	%fd896, [%r261+16];
	fma.rn.f64 	%fd1677, %fd896, %fd894, %fd892;
	add.s32 	%r475, %r475, 2;
$L__BB0_71:
	and.b32  	%r265, %r1, 1;
	setp.eq.b32 	%p75, %r265, 1;
	not.pred 	%p76, %p75;
	@%p76 bra 	$L__BB0_73;
	mov.u32 	%r266, _ZZ26mercurius_keplerian_solverPdS_S_S_S_S_S_dP7double3E10velocities;
	mad.lo.s32 	%r267, %r475, 24, %r266;
	ld.shared.f64 	%fd897, [%r267+-24];
	shl.b32 	%r268, %r475, 3;
	mov.u32 	%r269, _ZZ26mercurius_keplerian_solverPdS_S_S_S_S_S_dP7double3E6masses;
	add.s32 	%r270, %r269, %r268;
	ld.shared.f64 	%fd898, [%r270];
	fma.rn.f64 	%fd1675, %fd897, %fd898, %fd1675;
	ld.shared.f64 	%fd899, [%r267+-16];
	fma.rn.f64 	%fd1676, %fd898, %fd899, %fd1676;
	ld.shared.f64 	%fd900, [%r267+-8];
	fma.rn.f64 	%fd1677, %fd900, %fd898, %fd1677;
$L__BB0_73:
	ld.shared.f64 	%fd901, [_ZZ26mercurius_keplerian_solverPdS_S_S_S_S_S_dP7double3E6masses];
	div.rn.f64 	%fd902, %fd121, %fd901;
	ld.shared.f64 	%fd903, [%r26];
	fma.rn.f64 	%fd904, %fd1675, %fd902, %fd903;
	st.shared.f64 	[%r26], %fd904;
	ld.shared.f64 	%fd905, [%r26+8];
	fma.rn.f64 	%fd906, %fd1676, %fd902, %fd905;
	st.shared.f64 	[%r26+8], %fd906;
	ld.shared.f64 	%fd907, [%r26+16];
	fma.rn.f64 	%fd908, %fd1677, %fd902, %fd907;
	st.shared.f64 	[%r26+16], %fd908;
	ld.shared.f64 	%fd909, [%r6];
	mul.f64 	%fd910, %fd909, %fd909;
	mul.f64 	%fd191, %fd909, %fd910;
	bar.sync 	0;
	ld.shared.f64 	%fd192, [%r26];
	ld.shared.f64 	%fd193, [%r26+8];
	ld.shared.f64 	%fd194, [%r26+16];
	ld.shared.f64 	%fd195, [%r27];
	ld.shared.f64 	%fd196, [%r27+8];
	ld.shared.f64 	%fd197, [%r27+16];
	mul.f64 	%fd911, %fd193, %fd197;
	mul.f64 	%fd912, %fd194, %fd196;
	sub.f64 	%fd198, %fd911, %fd912;
	mul.f64 	%fd913, %fd194, %fd195;
	mul.f64 	%fd914, %fd192, %fd197;
	sub.f64 	%fd199, %fd913, %fd914;
	mul.f64 	%fd915, %fd192, %fd196;
	mul.f64 	%fd916, %fd193, %fd195;
	sub.f64 	%fd917, %fd915, %fd916;
	mul.f64 	%fd918, %fd199, %fd199;
	fma.rn.f64 	%fd919, %fd198, %fd198, %fd918;
	fma.rn.f64 	%fd920, %fd917, %fd917, %fd919;
	add.f64 	%fd200, %fd920, 0d3E45798EE2308C3A;
	sqrt.rn.f64 	%fd921, %fd200;
	div.rn.f64 	%fd201, %fd917, %fd921;
	{
	.reg .b32 %temp; 
	mov.b64 	{%temp, %r64}, %fd201;
	}
	abs.f64 	%fd202, %fd201;
	{
	.reg .b32 %temp; 
	mov.b64 	{%temp, %r271}, %fd202;
	}
	setp.gt.s32 	%p77, %r271, 1071801957;
	@%p77 bra 	$L__BB0_77;
	mul.f64 	%fd962, %fd201, %fd201;
	fma.rn.f64 	%fd963, %fd962, 0d3FB0066BDC1895E9, 0dBFB3823B180754AF;
	fma.rn.f64 	%fd964, %fd963, %fd962, 0d3FB11E52CC2F79AE;
	fma.rn.f64 	%fd965, %fd964, %fd962, 0dBF924EAF3526861B;
	fma.rn.f64 	%fd966, %fd965, %fd962, 0d3F91DF02A31E6CB7;
	fma.rn.f64 	%fd967, %fd966, %fd962, 0d3F847D18B0EEC6CC;
	fma.rn.f64 	%fd968, %fd967, %fd962, 0d3F8D0AF961BA53B0;
	fma.rn.f64 	%fd969, %fd968, %fd962, 0d3F91BF7734CF1C48;
	fma.rn.f64 	%fd970, %fd969, %fd962, 0d3F96E91483144EF7;
	fma.rn.f64 	%fd971, %fd970, %fd962, 0d3F9F1C6E0A4F9F81;
	fma.rn.f64 	%fd972, %fd971, %fd962, 0d3FA6DB6DC27FA92B;
	fma.rn.f64 	%fd973, %fd972, %fd962, 0d3FB333333320F91B;
	fma.rn.f64 	%fd974, %fd973, %fd962, 0d3FC5555555555F4D;
	mul.f64 	%fd975, %fd962, %fd974;
	fma.rn.f64 	%fd203, %fd975, %fd202, %fd202;
	setp.gt.s32 	%p81, %r64, -1;
	@%p81 bra 	$L__BB0_76;
	mov.f64 	%fd980, 0d3C91A62633145C07;
	add.rn.f64 	%fd981, %fd203, %fd980;
	mov.f64 	%fd982, 0d3FF921FB54442D18;
	add.rn.f64 	%fd1678, %fd982, %fd981;
	bra.uni 	$L__BB0_78;
$L__BB0_76:
	mov.f64 	%fd976, 0dBC91A62633145C07;
	add.rn.f64 	%fd977, %fd203, %fd976;
	neg.f64 	%fd978, %fd977;
	mov.f64 	%fd979, 0d3FF921FB54442D18;
	add.rn.f64 	%fd1678, %fd979, %fd978;
	bra.uni 	$L__BB0_78;
$L__BB0_77:
	mov.f64 	%fd922, 0d3FF0000000000000;
	sub.f64 	%fd923, %fd922, %fd202;
	{
	.reg .b32 %temp; 
	mov.b64 	{%r272, %temp}, %fd923;
	}
	{
	.reg .b32 %temp; 
	mov.b64 	{%temp, %r273}, %fd923;
	}
	add.s32 	%r274, %r273, -1048576;
	mov.b64 	%fd924, {%r272, %r274};
	rsqrt.approx.ftz.f64 	%fd925, %fd924;
	{
	.reg .b32 %temp; 
	mov.b64 	{%r275, %temp}, %fd925;
	}
	{
	.reg .b32 %temp; 
	mov.b64 	{%temp, %r276}, %fd925;
	}
	add.s32 	%r277, %r276, -1048576;
	mov.b64 	%fd926, {%r275, %r277};
	mul.f64 	%fd927, %fd924, %fd925;
	neg.f64 	%fd928, %fd927;
	fma.rn.f64 	%fd929, %fd927, %fd928, %fd924;
	fma.rn.f64 	%fd930, %fd929, %fd926, %fd927;
	neg.f64 	%fd931, %fd930;
	fma.rn.f64 	%fd932, %fd925, %fd931, 0d3FF0000000000000;
	fma.rn.f64 	%fd933, %fd932, %fd926, %fd926;
	fma.rn.f64 	%fd934, %fd930, %fd931, %fd924;
	fma.rn.f64 	%fd935, %fd934, %fd933, %fd930;
	{
	.reg .b32 %temp; 
	mov.b64 	{%r278, %temp}, %fd935;
	}
	{
	.reg .b32 %temp; 
	mov.b64 	{%temp, %r279}, %fd935;
	}
	add.s32 	%r280, %r279, 1048576;
	mov.b64 	%fd936, {%r278, %r280};
	fma.rn.f64 	%fd937, %fd923, 0d3EC715B371155F70, 0dBEBAC2FE66FAAC4B;
	fma.rn.f64 	%fd938, %fd937, %fd923, 0d3ED9A9B88EFCD9B8;
	fma.rn.f64 	%fd939, %fd938, %fd923, 0d3EDD0F40A8A0C4C3;
	fma.rn.f64 	%fd940, %fd939, %fd923, 0d3EF46D4CFA9E0E1F;
	fma.rn.f64 	%fd941, %fd940, %fd923, 0d3F079C168D1E2422;
	fma.rn.f64 	%fd942, %fd941, %fd923, 0d3F1C9A88C3BCA540;
	fma.rn.f64 	%fd943, %fd942, %fd923, 0d3F31C4E64BD476DF;
	fma.rn.f64 	%fd944, %fd943, %fd923, 0d3F46E8BA60009C8F;
	fma.rn.f64 	%fd945, %fd944, %fd923, 0d3F5F1C71C62B05A2;
	fma.rn.f64 	%fd946, %fd945, %fd923, 0d3F76DB6DB6DC9F2C;
	fma.rn.f64 	%fd947, %fd946, %fd923, 0d3F9333333333329C;
	fma.rn.f64 	%fd948, %fd947, %fd923, 0d3FB5555555555555;
	setp.lt.s32 	%p78, %r273, 1;
	mov.f64 	%fd949, 0d0000000000000000;
	mul.rn.f64 	%fd950, %fd202, %fd949;
	mul.f64 	%fd951, %fd923, %fd948;
	fma.rn.f64 	%fd952, %fd951, %fd936, %fd936;
	selp.f64 	%fd953, %fd950, %fd952, %p78;
	setp.lt.s32 	%p79, %r273, 0;
	mov.f64 	%fd954, 0d7FF0000000000000;
	mul.rn.f64 	%fd955, %fd953, %fd954;
	selp.f64 	%fd956, %fd955, %fd953, %p79;
	setp.lt.s32 	%p80, %r64, 0;
	mov.f64 	%fd957, 0dBCA1A62633145C07;
	add.rn.f64 	%fd958, %fd956, %fd957;
	neg.f64 	%fd959, %fd958;
	mov.f64 	%fd960, 0d400921FB54442D18;
	add.rn.f64 	%fd961, %fd960, %fd959;
	selp.f64 	%fd1678, %fd961, %fd956, %p80;
$L__BB0_78:
	setp.eq.f64 	%p82, %fd199, 0d0000000000000000;
	neg.f64 	%fd983, %fd199;
	selp.f64 	%fd208, 0d0000000000000000, %fd983, %p82;
	abs.f64 	%fd209, %fd208;
	abs.f64 	%fd210, %fd198;
	setp.leu.f64 	%p83, %fd210, %fd209;
	setp.gt.f64 	%p84, %fd210, %fd209;
	selp.f64 	%fd211, %fd210, %fd209, %p84;
	selp.f64 	%fd984, %fd209, %fd210, %p84;
	div.rn.f64 	%fd985, %fd984, %fd211;
	mul.f64 	%fd986, %fd985, %fd985;
	fma.rn.f64 	%fd987, %fd986, 0dBEF53E1D2A25FF7E, 0d3F2D3B63DBB65B49;
	fma.rn.f64 	%fd988, %fd987, %fd986, 0dBF5312788DDE082E;
	fma.rn.f64 	%fd989, %fd988, %fd986, 0d3F6F9690C8249315;
	fma.rn.f64 	%fd990, %fd989, %fd986, 0dBF82CF5AABC7CF0D;
	fma.rn.f64 	%fd991, %fd990, %fd986, 0d3F9162B0B2A3BFDE;
	fma.rn.f64 	%fd992, %fd991, %fd986, 0dBF9A7256FEB6FC6B;
	fma.rn.f64 	%fd993, %fd992, %fd986, 0d3FA171560CE4A489;
	fma.rn.f64 	%fd994, %fd993, %fd986, 0dBFA4F44D841450E4;
	fma.rn.f64 	%fd995, %fd994, %fd986, 0d3FA7EE3D3F36BB95;
	fma.rn.f64 	%fd996, %fd995, %fd986, 0dBFAAD32AE04A9FD1;
	fma.rn.f64 	%fd997, %fd996, %fd986, 0d3FAE17813D66954F;
	fma.rn.f64 	%fd998, %fd997, %fd986, 0dBFB11089CA9A5BCD;
	fma.rn.f64 	%fd999, %fd998, %fd986, 0d3FB3B12B2DB51738;
	fma.rn.f64 	%fd1000, %fd999, %fd986, 0dBFB745D022F8DC5C;
	fma.rn.f64 	%fd1001, %fd1000, %fd986, 0d3FBC71C709DFE927;
	fma.rn.f64 	%fd1002, %fd1001, %fd986, 0dBFC2492491FA1744;
	fma.rn.f64 	%fd1003, %fd1002, %fd986, 0d3FC99999999840D2;
	fma.rn.f64 	%fd1004, %fd1003, %fd986, 0dBFD555555555544C;
	mul.f64 	%fd1005, %fd986, %fd1004;
	fma.rn.f64 	%fd212, %fd1005, %fd985, %fd985;
	@%p83 bra 	$L__BB0_80;
	{
	.reg .b32 %temp; 
	mov.b64 	{%temp, %r282}, %fd208;
	}
	setp.lt.s32 	%p86, %r282, 0;
	neg.f64 	%fd1008, %fd212;
	selp.f64 	%fd1009, %fd212, %fd1008, %p86;
	add.f64 	%fd1679, %fd1009, 0d3FF921FB54442D18;
	bra.uni 	$L__BB0_81;
$L__BB0_80:
	{
	.reg .b32 %temp; 
	mov.b64 	{%temp, %r281}, %fd208;
	}
	setp.lt.s32 	%p85, %r281, 0;
	mov.f64 	%fd1006, 0d400921FB54442D18;
	sub.f64 	%fd1007, %fd1006, %fd212;
	selp.f64 	%fd1679, %fd1007, %fd212, %p85;
$L__BB0_81:
	setp.neu.f64 	%p87, %fd211, 0d0000000000000000;
	@%p87 bra 	$L__BB0_83;
	{
	.reg .b32 %temp; 
	mov.b64 	{%temp, %r284}, %fd208;
	}
	setp.lt.s32 	%p90, %r284, 0;
	selp.f64 	%fd1680, 0d400921FB54442D18, 0d0000000000000000, %p90;
	bra.uni 	$L__BB0_84;
$L__BB0_83:
	setp.eq.f64 	%p88, %fd209, %fd210;
	{
	.reg .b32 %temp; 
	mov.b64 	{%temp, %r283}, %fd208;
	}
	setp.lt.s32 	%p89, %r283, 0;
	selp.f64 	%fd1010, 0d4002D97C7F3321D2, 0d3FE921FB54442D18, %p89;
	selp.f64 	%fd1680, %fd1010, %fd1679, %p88;
$L__BB0_84:
	add.rn.f64 	%fd1011, %fd209, %fd210;
	setp.nan.f64 	%p91, %fd1011, %fd1011;
	copysign.f64 	%fd1012, %fd198, %fd1680;
	selp.f64 	%fd219, %fd1011, %fd1012, %p91;
	mul.f64 	%fd1013, %fd196, %fd196;
	fma.rn.f64 	%fd1014, %fd195, %fd195, %fd1013;
	fma.rn.f64 	%fd1015, %fd197, %fd197, %fd1014;
	mul.f64 	%fd1016, %fd193, %fd193;
	fma.rn.f64 	%fd1017, %fd192, %fd192, %fd1016;
	fma.rn.f64 	%fd1018, %fd194, %fd194, %fd1017;
	sqrt.rn.f64 	%fd220, %fd1018;
	mov.f64 	%fd1019, 0dC000000000000000;
	div.rn.f64 	%fd1020, %fd1019, %fd220;
	add.f64 	%fd1021, %fd1015, %fd1020;
	fma.rn.f64 	%fd1022, %fd1021, %fd200, 0d3FF0000000000000;
	sqrt.rn.f64 	%fd221, %fd1022;
	fma.rn.f64 	%fd1023, %fd220, %fd1015, 0dBFF0000000000000;
	div.rn.f64 	%fd222, %fd1023, %fd221;
	{
	.reg .b32 %temp; 
	mov.b64 	{%temp, %r65}, %fd222;
	}
	abs.f64 	%fd223, %fd222;
	{
	.reg .b32 %temp; 
	mov.b64 	{%temp, %r285}, %fd223;
	}
	setp.gt.s32 	%p92, %r285, 1071801957;
	@%p92 bra 	$L__BB0_88;
	mul.f64 	%fd1064, %fd222, %fd222;
	fma.rn.f64 	%fd1065, %fd1064, 0d3FB0066BDC1895E9, 0dBFB3823B180754AF;
	fma.rn.f64 	%fd1066, %fd1065, %fd1064, 0d3FB11E52CC2F79AE;
	fma.rn.f64 	%fd1067, %fd1066, %fd1064, 0dBF924EAF3526861B;
	fma.rn.f64 	%fd1068, %fd1067, %fd1064, 0d3F91DF02A31E6CB7;
	fma.rn.f64 	%fd1069, %fd1068, %fd1064, 0d3F847D18B0EEC6CC;
	fma.rn.f64 	%fd1070, %fd1069, %fd1064, 0d3F8D0AF961BA53B0;
	fma.rn.f64 	%fd1071, %fd1070, %fd1064, 0d3F91BF7734CF1C48;
	fma.rn.f64 	%fd1072, %fd1071, %fd1064, 0d3F96E91483144EF7;
	fma.rn.f64 	%fd1073, %fd1072, %fd1064, 0d3F9F1C6E0A4F9F81;
	fma.rn.f64 	%fd1074, %fd1073, %fd1064, 0d3FA6DB6DC27FA92B;
	fma.rn.f64 	%fd1075, %fd1074, %fd1064, 0d3FB333333320F91B;
	fma.rn.f64 	%fd1076, %fd1075, %fd1064, 0d3FC5555555555F4D;
	mul.f64 	%fd1077, %fd1064, %fd1076;
	fma.rn.f64 	%fd224, %fd1077, %fd223, %fd223;
	setp.gt.s32 	%p96, %r65, -1;
	@%p96 bra 	$L__BB0_87;
	mov.f64 	%fd1082, 0d3C91A62633145C07;
	add.rn.f64 	%fd1083, %fd224, %fd1082;
	mov.f64 	%fd1084, 0d3FF921FB54442D18;
	add.rn.f64 	%fd1681, %fd1084, %fd1083;
	bra.uni 	$L__BB0_89;
$L__BB0_87:
	mov.f64 	%fd1078, 0dBC91A62633145C07;
	add.rn.f64 	%fd1079, %fd224, %fd1078;
	neg.f64 	%fd1080, %fd1079;
	mov.f64 	%fd1081, 0d3FF921FB54442D18;
	add.rn.f64 	%fd1681, %fd1081, %fd1080;
	bra.uni 	$L__BB0_89;
$L__BB0_88:
	mov.f64 	%fd1024, 0d3FF0000000000000;
	sub.f64 	%fd1025, %fd1024, %fd223;
	{
	.reg .b32 %temp; 
	mov.b64 	{%r286, %temp}, %fd1025;
	}
	{
	.reg .b32 %temp; 
	mov.b64 	{%temp, %r287}, %fd1025;
	}
	add.s32 	%r288, %r287, -1048576;
	mov.b64 	%fd1026, {%r286, %r288};
	rsqrt.approx.ftz.f64 	%fd1027, %fd1026;
	{
	.reg .b32 %temp; 
	mov.b64 	{%r289, %temp}, %fd1027;
	}
	{
	.reg .b32 %temp; 
	mov.b64 	{%temp, %r290}, %fd1027;
	}
	add.s32 	%r291, %r290, -1048576;
	mov.b64 	%fd1028, {%r289, %r291};
	mul.f64 	%fd1029, %fd1026, %fd1027;
	neg.f64 	%fd1030, %fd1029;
	fma.rn.f64 	%fd1031, %fd1029, %fd1030, %fd1026;
	fma.rn.f64 	%fd1032, %fd1031, %fd1028, %fd1029;
	neg.f64 	%fd1033, %fd1032;
	fma.rn.f64 	%fd1034, %fd1027, %fd1033, 0d3FF0000000000000;
	fma.rn.f64 	%fd1035, %fd1034, %fd1028, %fd1028;
	fma.rn.f64 	%fd1036, %fd1032, %fd1033, %fd1026;
	fma.rn.f64 	%fd1037, %fd1036, %fd1035, %fd1032;
	{
	.reg .b32 %temp; 
	mov.b64 	{%r292, %temp}, %fd1037;
	}
	{
	.reg .b32 %temp; 
	mov.b64 	{%temp, %r293}, %fd1037;
	}
	add.s32 	%r294, %r293, 1048576;
	mov.b64 	%fd1038, {%r292, %r294};
	fma.rn.f64 	%fd1039, %fd1025, 0d3EC715B371155F70, 0dBEBAC2FE66FAAC4B;
	fma.rn.f64 	%fd1040, %fd1039, %fd1025, 0d3ED9A9B88EFCD9B8;
	fma.rn.f64 	%fd1041, %fd1040, %fd1025, 0d3EDD0F40A8A0C4C3;
	fma.rn.f64 	%fd1042, %fd1041, %fd1025, 0d3EF46D4CFA9E0E1F;
	fma.rn.f64 	%fd1043, %fd1042, %fd1025, 0d3F079C168D1E2422;
	fma.rn.f64 	%fd1044, %fd1043, %fd1025, 0d3F1C9A88C3BCA540;
	fma.rn.f64 	%fd1045, %fd1044, %fd1025, 0d3F31C4E64BD476DF;
	fma.rn.f64 	%fd1046, %fd1045, %fd1025, 0d3F46E8BA60009C8F;
	fma.rn.f64 	%fd1047, %fd1046, %fd1025, 0d3F5F1C71C62B05A2;
	fma.rn.f64 	%fd1048, %fd1047, %fd1025, 0d3F76DB6DB6DC9F2C;
	fma.rn.f64 	%fd1049, %fd1048, %fd1025, 0d3F9333333333329C;
	fma.rn.f64 	%fd1050, %fd1049, %fd1025, 0d3FB5555555555555;
	setp.lt.s32 	%p93, %r287, 1;
	mov.f64 	%fd1051, 0d0000000000000000;
	mul.rn.f64 	%fd1052, %fd223, %fd1051;
	mul.f64 	%fd1053, %fd1025, %fd1050;
	fma.rn.f64 	%fd1054, %fd1053, %fd1038, %fd1038;
	selp.f64 	%fd1055, %fd1052, %fd1054, %p93;
	setp.lt.s32 	%p94, %r287, 0;
	mov.f64 	%fd1056, 0d7FF0000000000000;
	mul.rn.f64 	%fd1057, %fd1055, %fd1056;
	selp.f64 	%fd1058, %fd1057, %fd1055, %p94;
	setp.lt.s32 	%p95, %r65, 0;
	mov.f64 	%fd1059, 0dBCA1A62633145C07;
	add.rn.f64 	%fd1060, %fd1058, %fd1059;
	neg.f64 	%fd1061, %fd1060;
	mov.f64 	%fd1062, 0d400921FB54442D18;
	add.rn.f64 	%fd1063, %fd1062, %fd1061;
	selp.f64 	%fd1681, %fd1063, %fd1058, %p95;
$L__BB0_89:
	mul.f64 	%fd1085, %fd222, %fd222;
	mov.f64 	%fd1086, 0d3FF0000000000000;
	sub.f64 	%fd1087, %fd1086, %fd1085;
	mul.f64 	%fd1088, %fd221, %fd1087;
	sub.f64 	%fd229, %fd1681, %fd1088;
	sub.f64 	%fd1089, %fd200, %fd220;
	mul.f64 	%fd1090, %fd220, %fd221;
	div.rn.f64 	%fd230, %fd1089, %fd1090;
	{
	.reg .b32 %temp; 
	mov.b64 	{%temp, %r66}, %fd230;
	}
	abs.f64 	%fd231, %fd230;
	{
	.reg .b32 %temp; 
	mov.b64 	{%temp, %r295}, %fd231;
	}
	setp.gt.s32 	%p97, %r295, 1071801957;
	@%p97 bra 	$L__BB0_93;
	mul.f64 	%fd1131, %fd230, %fd230;
	fma.rn.f64 	%fd1132, %fd1131, 0d3FB0066BDC1895E9, 0dBFB3823B180754AF;
	fma.rn.f64 	%fd1133, %fd1132, %fd1131, 0d3FB11E52CC2F79AE;
	fma.rn.f64 	%fd1134, %fd1133, %fd1131, 0dBF924EAF3526861B;
	fma.rn.f64 	%fd1135, %fd1134, %fd1131, 0d3F91DF02A31E6CB7;
	fma.rn.f64 	%fd1136, %fd1135, %fd1131, 0d3F847D18B0EEC6CC;
	fma.rn.f64 	%fd1137, %fd1136, %fd1131, 0d3F8D0AF961BA53B0;
	fma.rn.f64 	%fd1138, %fd1137, %fd1131, 0d3F91BF7734CF1C48;
	fma.rn.f64 	%fd1139, %fd1138, %fd1131, 0d3F96E91483144EF7;
	fma.rn.f64 	%fd1140, %fd1139, %fd1131, 0d3F9F1C6E0A4F9F81;
	fma.rn.f64 	%fd1141, %fd1140, %fd1131, 0d3FA6DB6DC27FA92B;
	fma.rn.f64 	%fd1142, %fd1141, %fd1131, 0d3FB333333320F91B;
	fma.rn.f64 	%fd1143, %fd1142, %fd1131, 0d3FC5555555555F4D;
	mul.f64 	%fd1144, %fd1131, %fd1143;
	fma.rn.f64 	%fd232, %fd1144, %fd231, %fd231;
	setp.gt.s32 	%p101, %r66, -1;
	@%p101 bra 	$L__BB0_92;
	mov.f64 	%fd1149, 0d3C91A62633145C07;
	add.rn.f64 	%fd1150, %fd232, %fd1149;
	mov.f64 	%fd1151, 0d3FF921FB54442D18;
	add.rn.f64 	%fd1682, %fd1151, %fd1150;
	bra.uni 	$L__BB0_94;
$L__BB0_92:
	mov.f64 	%fd1145, 0dBC91A62633145C07;
	add.rn.f64 	%fd1146, %fd232, %fd1145;
	neg.f64 	%fd1147, %fd1146;
	mov.f64 	%fd1148, 0d3FF921FB54442D18;
	add.rn.f64 	%fd1682, %fd1148, %fd1147;
	bra.uni 	$L__BB0_94;
$L__BB0_93:
	mov.f64 	%fd1091, 0d3FF0000000000000;
	sub.f64 	%fd1092, %fd1091, %fd231;
	{
	.reg .b32 %temp; 
	mov.b64 	{%r296, %temp}, %fd1092;
	}
	{
	.reg .b32 %temp; 
	mov.b64 	{%temp, %r297}, %fd1092;
	}
	add.s32 	%r298, %r297, -1048576;
	mov.b64 	%fd1093, {%r296, %r298};
	rsqrt.approx.ftz.f64 	%fd1094, %fd1093;
	{
	.reg .b32 %temp; 
	mov.b64 	{%r299, %temp}, %fd1094;
	}
	{
	.reg .b32 %temp; 
	mov.b64 	{%temp, %r300}, %fd1094;
	}
	add.s32 	%r301, %r300, -1048576;
	mov.b64 	%fd1095, {%r299, %r301};
	mul.f64 	%fd1096, %fd1093, %fd1094;
	neg.f64 	%fd1097, %fd1096;
	fma.rn.f64 	%fd1098, %fd1096, %fd1097, %fd1093;
	fma.rn.f64 	%fd1099, %fd1098, %fd1095, %fd1096;
	neg.f64 	%fd1100, %fd1099;
	fma.rn.f64 	%fd1101, %fd1094, %fd1100, 0d3FF0000000000000;
	fma.rn.f64 	%fd1102, %fd1101, %fd1095, %fd1095;
	fma.rn.f64 	%fd1103, %fd1099, %fd1100, %fd1093;
	fma.rn.f64 	%fd1104, %fd1103, %fd1102, %fd1099;
	{
	.reg .b32 %temp; 
	mov.b64 	{%r302, %temp}, %fd1104;
	}
	{
	.reg .b32 %temp; 
	mov.b64 	{%temp, %r303}, %fd1104;
	}
	add.s32 	%r304, %r303, 1048576;
	mov.b64 	%fd1105, {%r302, %r304};
	fma.rn.f64 	%fd1106, %fd1092, 0d3EC715B371155F70, 0dBEBAC2FE66FAAC4B;
	fma.rn.f64 	%fd1107, %fd1106, %fd1092, 0d3ED9A9B88EFCD9B8;
	fma.rn.f64 	%fd1108, %fd1107, %fd1092, 0d3EDD0F40A8A0C4C3;
	fma.rn.f64 	%fd1109, %fd1108, %fd1092, 0d3EF46D4CFA9E0E1F;
	fma.rn.f64 	%fd1110, %fd1109, %fd1092, 0d3F079C168D1E2422;
	fma.rn.f64 	%fd1111, %fd1110, %fd1092, 0d3F1C9A88C3BCA540;
	fma.rn.f64 	%fd1112, %fd1111, %fd1092, 0d3F31C4E64BD476DF;
	fma.rn.f64 	%fd1113, %fd1112, %fd1092, 0d3F46E8BA60009C8F;
	fma.rn.f64 	%fd1114, %fd1113, %fd1092, 0d3F5F1C71C62B05A2;
	fma.rn.f64 	%fd1115, %fd1114, %fd1092, 0d3F76DB6DB6DC9F2C;
	fma.rn.f64 	%fd1116, %fd1115, %fd1092, 0d3F9333333333329C;
	fma.rn.f64 	%fd1117, %fd1116, %fd1092, 0d3FB5555555555555;
	setp.lt.s32 	%p98, %r297, 1;
	mov.f64 	%fd1118, 0d0000000000000000;
	mul.rn.f64 	%fd1119, %fd231, %fd1118;
	mul.f64 	%fd1120, %fd1092, %fd1117;
	fma.rn.f64 	%fd1121, %fd1120, %fd1105, %fd1105;
	selp.f64 	%fd1122, %fd1119, %fd1121, %p98;
	setp.lt.s32 	%p99, %r297, 0;
	mov.f64 	%fd1123, 0d7FF0000000000000;
	mul.rn.f64 	%fd1124, %fd1122, %fd1123;
	selp.f64 	%fd1125, %fd1124, %fd1122, %p99;
	setp.lt.s32 	%p100, %r66, 0;
	mov.f64 	%fd1126, 0dBCA1A62633145C07;
	add.rn.f64 	%fd1127, %fd1125, %fd1126;
	neg.f64 	%fd1128, %fd1127;
	mov.f64 	%fd1129, 0d400921FB54442D18;
	add.rn.f64 	%fd1130, %fd1129, %fd1128;
	selp.f64 	%fd1682, %fd1130, %fd1125, %p100;
$L__BB0_94:
	abs.f64 	%fd237, %fd1678;
	setp.neu.f64 	%p102, %fd237, 0d7FF0000000000000;
	@%p102 bra 	$L__BB0_96;
	mov.f64 	%fd1157, 0d0000000000000000;
	mul.rn.f64 	%fd1684, %fd1678, %fd1157;
	mov.b32 	%r478, 1;
	bra.uni 	$L__BB0_99;
$L__BB0_96:
	mul.f64 	%fd1152, %fd1678, 0d3FE45F306DC9C883;
	cvt.rni.s32.f64 	%r477, %fd1152;
	cvt.rn.f64.s32 	%fd1153, %r477;
	fma.rn.f64 	%fd1154, %fd1153, 0dBFF921FB54442D18, %fd1678;
	fma.rn.f64 	%fd1155, %fd1153, 0dBC91A62633145C00, %fd1154;
	fma.rn.f64 	%fd1684, %fd1153, 0dB97B839A252049C0, %fd1155;
	setp.ltu.f64 	%p103, %fd237, 0d41E0000000000000;
	@%p103 bra 	$L__BB0_98;
	{ // callseq 7, 0
	.param .b64 param0;
	st.param.f64 	[param0], %fd1678;
	.param .align 16 .b8 retval0[16];
	call.uni (retval0), 
	__internal_trig_reduction_slowpathd, 
	(
	param0
	);
	ld.param.f64 	%fd1684, [retval0];
	ld.param.b32 	%r477, [retval0+8];
	} // callseq 7
$L__BB0_98:
	add.s32 	%r478, %r477, 1;
$L__BB0_99:
	shl.b32 	%r307, %r478, 6;
	cvt.u64.u32 	%rd45, %r307;
	and.b64  	%rd46, %rd45, 64;
	add.s64 	%rd48, %rd47, %rd46;
	mul.rn.f64 	%fd1158, %fd1684, %fd1684;
	and.b32  	%r308, %r478, 1;
	setp.eq.b32 	%p104, %r308, 1;
	selp.f64 	%fd1159, 0dBDA8FF8320FD8164, 0d3DE5DB65F9785EBA, %p104;
	ld.global.nc.v2.f64 	{%fd1160, %fd1161}, [%rd48];
	fma.rn.f64 	%fd1162, %fd1159, %fd1158, %fd1160;
	fma.rn.f64 	%fd1163, %fd1162, %fd1158, %fd1161;
	ld.global.nc.v2.f64 	{%fd1164, %fd1165}, [%rd48+16];
	fma.rn.f64 	%fd1166, %fd1163, %fd1158, %fd1164;
	fma.rn.f64 	%fd1167, %fd1166, %fd1158, %fd1165;
	ld.global.nc.v2.f64 	{%fd1168, %fd1169}, [%rd48+32];
	fma.rn.f64 	%fd1170, %fd1167, %fd1158, %fd1168;
	fma.rn.f64 	%fd1171, %fd1170, %fd1158, %fd1169;
	fma.rn.f64 	%fd1172, %fd1171, %fd1684, %fd1684;
	fma.rn.f64 	%fd1173, %fd1171, %fd1158, 0d3FF0000000000000;
	selp.f64 	%fd1174, %fd1173, %fd1172, %p104;
	and.b32  	%r309, %r478, 2;
	setp.eq.s32 	%p105, %r309, 0;
	mov.f64 	%fd1175, 0d0000000000000000;
	sub.f64 	%fd1176, %fd1175, %fd1174;
	selp.f64 	%fd1177, %fd1174, %fd1176, %p105;
	neg.f64 	%fd1178, %fd198;
	div.rn.f64 	%fd1179, %fd1178, %fd199;
	mov.f64 	%fd1180, 0d3FF0000000000000;
	sub.f64 	%fd1181, %fd1180, %fd1177;
	mul.f64 	%fd1182, %fd1179, %fd1181;
	mul.f64 	%fd1183, %fd1179, %fd1179;
	fma.rn.f64 	%fd1184, %fd1183, %fd1177, 0d3FF0000000000000;
	mul.f64 	%fd1185, %fd193, %fd1184;
	mul.f64 	%fd1186, %fd192, %fd1182;
	sub.f64 	%fd243, %fd1185, %fd1186;
	add.f64 	%fd1187, %fd1183, %fd1177;
	mul.f64 	%fd1188, %fd192, %fd1187;
	mul.f64 	%fd1189, %fd193, %fd1182;
	sub.f64 	%fd244, %fd1188, %fd1189;
	abs.f64 	%fd245, %fd244;
	abs.f64 	%fd246, %fd243;
	setp.leu.f64 	%p106, %fd246, %fd245;
	setp.gt.f64 	%p107, %fd246, %fd245;
	selp.f64 	%fd247, %fd246, %fd245, %p107;
	selp.f64 	%fd1190, %fd245, %fd246, %p107;
	div.rn.f64 	%fd1191, %fd1190, %fd247;
	mul.f64 	%fd1192, %fd1191, %fd1191;
	fma.rn.f64 	%fd1193, %fd1192, 0dBEF53E1D2A25FF7E, 0d3F2D3B63DBB65B49;
	fma.rn.f64 	%fd1194, %fd1193, %fd1192, 0dBF5312788DDE082E;
	fma.rn.f64 	%fd1195, %fd1194, %fd1192, 0d3F6F9690C8249315;
	fma.rn.f64 	%fd1196, %fd1195, %fd1192, 0dBF82CF5AABC7CF0D;
	fma.rn.f64 	%fd1197, %fd1196, %fd1192, 0d3F9162B0B2A3BFDE;
	fma.rn.f64 	%fd1198, %fd1197, %fd1192, 0dBF9A7256FEB6FC6B;
	fma.rn.f64 	%fd1199, %fd1198, %fd1192, 0d3FA171560CE4A489;
	fma.rn.f64 	%fd1200, %fd1199, %fd1192, 0dBFA4F44D841450E4;
	fma.rn.f64 	%fd1201, %fd1200, %fd1192, 0d3FA7EE3D3F36BB95;
	fma.rn.f64 	%fd1202, %fd1201, %fd1192, 0dBFAAD32AE04A9FD1;
	fma.rn.f64 	%fd1203, %fd1202, %fd1192, 0d3FAE17813D66954F;
	fma.rn.f64 	%fd1204, %fd1203, %fd1192, 0dBFB11089CA9A5BCD;
	fma.rn.f64 	%fd1205, %fd1204, %fd1192, 0d3FB3B12B2DB51738;
	fma.rn.f64 	%fd1206, %fd1205, %fd1192, 0dBFB745D022F8DC5C;
	fma.rn.f64 	%fd1207, %fd1206, %fd1192, 0d3FBC71C709DFE927;
	fma.rn.f64 	%fd1208, %fd1207, %fd1192, 0dBFC2492491FA1744;
	fma.rn.f64 	%fd1209, %fd1208, %fd1192, 0d3FC99999999840D2;
	fma.rn.f64 	%fd1210, %fd1209, %fd1192, 0dBFD555555555544C;
	mul.f64 	%fd1211, %fd1192, %fd1210;
	fma.rn.f64 	%fd248, %fd1211, %fd1191, %fd1191;
	@%p106 bra 	$L__BB0_101;
	{
	.reg .b32 %temp; 
	mov.b64 	{%temp, %r311}, %fd244;
	}
	setp.lt.s32 	%p109, %r311, 0;
	neg.f64 	%fd1214, %fd248;
	selp.f64 	%fd1215, %fd248, %fd1214, %p109;
	add.f64 	%fd1685, %fd1215, 0d3FF921FB54442D18;
	bra.uni 	$L__BB0_102;
$L__BB0_101:
	{
	.reg .b32 %temp; 
	mov.b64 	{%temp, %r310}, %fd244;
	}
	setp.lt.s32 	%p108, %r310, 0;
	mov.f64 	%fd1212, 0d400921FB54442D18;
	sub.f64 	%fd1213, %fd1212, %fd248;
	selp.f64 	%fd1685, %fd1213, %fd248, %p108;
$L__BB0_102:
	setp.neu.f64 	%p110, %fd247, 0d0000000000000000;
	@%p110 bra 	$L__BB0_104;
	{
	.reg .b32 %temp; 
	mov.b64 	{%temp, %r313}, %fd244;
	}
	setp.lt.s32 	%p113, %r313, 0;
	selp.f64 	%fd1686, 0d400921FB54442D18, 0d0000000000000000, %p113;
	bra.uni 	$L__BB0_105;
$L__BB0_104:
	setp.eq.f64 	%p111, %fd245, %fd246;
	{
	.reg .b32 %temp; 
	mov.b64 	{%temp, %r312}, %fd244;
	}
	setp.lt.s32 	%p112, %r312, 0;
	selp.f64 	%fd1216, 0d4002D97C7F3321D2, 0d3FE921FB54442D18, %p112;
	selp.f64 	%fd1686, %fd1216, %fd1685, %p111;
$L__BB0_105:
	add.rn.f64 	%fd1217, %fd245, %fd246;
	setp.nan.f64 	%p114, %fd1217, %fd1217;
	copysign.f64 	%fd1218, %fd243, %fd1686;
	selp.f64 	%fd1219, %fd1217, %fd1218, %p114;
	sub.f64 	%fd1220, %fd1219, %fd1682;
	add.f64 	%fd1221, %fd1220, 0d401921FB54442D18;
	add.f64 	%fd255, %fd1221, 0d401921FB54442D18;
	{
	.reg .b32 %temp; 
	mov.b64 	{%temp, %r315}, %fd255;
	}
	and.b32  	%r316, %r315, 2147483647;
	{
	.reg .b32 %temp; 
	mov.b64 	{%r317, %temp}, %fd255;
	}
	mov.b64 	%fd1687, {%r317, %r316};
	max.u32 	%r318, %r316, %r41;
	setp.lt.u32 	%p115, %r318, 2146435072;
	@%p115 bra 	$L__BB0_109;
	setp.num.f64 	%p123, %fd122, %fd122;
	setp.num.f64 	%p124, %fd1687, %fd1687;
	and.pred  	%p125, %p124, %p123;
	@%p125 bra 	$L__BB0_108;
	mov.f64 	%fd1227, 0d401921FB54442D18;
	add.rn.f64 	%fd1688, %fd255, %fd1227;
	bra.uni 	$L__BB0_120;
$L__BB0_108:
	setp.eq.f64 	%p126, %fd1687, 0d7FF0000000000000;
	selp.f64 	%fd1688, 0dFFF8000000000000, %fd255, %p126;
	bra.uni 	$L__BB0_120;
$L__BB0_109:
	setp.eq.f64 	%p116, %fd122, 0d0000000000000000;
	mov.f64 	%fd1688, 0dFFF8000000000000;
	@%p116 bra 	$L__BB0_120;
	setp.ltu.f64 	%p117, %fd1687, %fd122;
	mov.f64 	%fd1688, %fd255;
	@%p117 bra 	$L__BB0_120;
	{
	.reg .b32 %temp; 
	mov.b64 	{%temp, %r319}, %fd1687;
	}
	shr.u32 	%r479, %r319, 20;
	setp.gt.u32 	%p118, %r319, 1048575;
	@%p118 bra 	$L__BB0_113;
	mul.f64 	%fd1687, %fd1687, 0d4350000000000000;
	{
	.reg .b32 %temp; 
	mov.b64 	{%temp, %r320}, %fd1687;
	}
	shr.u32 	%r321, %r320, 20;
	add.s32 	%r322, %r479, %r321;
	add.s32 	%r479, %r322, -54;
$L__BB0_113:
	mov.b64 	%rd49, %fd1687;
	and.b64  	%rd50, %rd49, 4503599627370495;
	or.b64  	%rd65, %rd50, 4503599627370496;
	sub.s32 	%r480, %r479, %r43;
$L__BB0_114:
	sub.s64 	%rd51, %rd65, %rd2;
	mov.b64 	%fd1223, %rd51;
	{
	.reg .b32 %temp; 
	mov.b64 	{%temp, %r323}, %fd1223;
	}
	setp.lt.s32 	%p119, %r323, 0;
	selp.b64 	%rd5, %rd65, %rd51, %p119;
	shl.b64 	%rd65, %rd5, 1;
	add.s32 	%r77, %r480, -1;
	setp.gt.s32 	%p120, %r480, 0;
	mov.u32 	%r480, %r77;
	@%p120 bra 	$L__BB0_114;
	and.b64  	%rd7, %rd5, 9223372036854775807;
	setp.eq.s64 	%p121, %rd7, 0;
	mov.b64 	%rd66, 0;
	@%p121 bra 	$L__BB0_119;
	mov.b64 	%fd1224, %rd7;
	mul.f64 	%fd1225, %fd1224, 0d4350000000000000;
	{
	.reg .b32 %temp; 
	mov.b64 	{%temp, %r324}, %fd1225;
	}
	shr.u32 	%r325, %r324, 20;
	sub.s32 	%r326, 55, %r325;
	sub.s32 	%r78, %r43, %r326;
	shl.b64 	%rd8, %rd7, %r326;
	setp.gt.s32 	%p122, %r78, 0;
	@%p122 bra 	$L__BB0_118;
	sub.s32 	%r328, 1, %r78;
	shr.u64 	%rd66, %rd8, %r328;
	bra.uni 	$L__BB0_119;
$L__BB0_118:
	add.s32 	%r327, %r78, -1;
	cvt.u64.u32 	%rd53, %r327;
	shl.b64 	%rd54, %rd53, 52;
	add.s64 	%rd66, %rd54, %rd8;
$L__BB0_119:
	mov.b64 	%fd1226, %rd66;
	copysign.f64 	%fd1688, %fd255, %fd1226;
$L__BB0_120:
	ld.param.f64 	%fd1596, [_Z26mercurius_keplerian_solverPdS_S_S_S_S_S_dP7double3_param_7];
	sub.f64 	%fd1228, %fd1688, %fd219;
	mov.f64 	%fd1229, 0d3FF0000000000000;
	sub.f64 	%fd1230, %fd1229, %fd221;
	add.f64 	%fd1231, %fd221, 0d3FF0000000000000;
	div.rn.f64 	%fd1232, %fd200, %fd1231;
	div.rn.f64 	%fd1233, %fd1232, %fd1230;
	st.shared.f64 	[%r7], %fd1678;
	st.shared.f64 	[%r8], %fd219;
	st.shared.f64 	[%r3], %fd1228;
	st.shared.f64 	[%r4], %fd229;
	st.shared.f64 	[%r5], %fd221;
	st.shared.f64 	[%r6], %fd1233;
	bar.sync 	0;
	rcp.rn.f64 	%fd1234, %fd191;
	ld.shared.f64 	%fd1235, [%r4];
	fma.rn.f64 	%fd263, %fd1596, %fd1234, %fd1235;
	{
	.reg .b32 %temp; 
	mov.b64 	{%temp, %r330}, %fd263;
	}
	and.b32  	%r331, %r330, 2147483647;
	{
	.reg .b32 %temp; 
	mov.b64 	{%r332, %temp}, %fd263;
	}
	mov.b64 	%fd1689, {%r332, %r331};
	max.u32 	%r333, %r331, %r41;
	setp.lt.u32 	%p127, %r333, 2146435072;
	@%p127 bra 	$L__BB0_124;
	setp.num.f64 	%p135, %fd122, %fd122;
	setp.num.f64 	%p136, %fd1689, %fd1689;
	and.pred  	%p137, %p136, %p135;
	@%p137 bra 	$L__BB0_123;
	mov.f64 	%fd1241, 0d401921FB54442D18;
	add.rn.f64 	%fd1690, %fd263, %fd1241;
	bra.uni 	$L__BB0_135;
$L__BB0_123:
	setp.eq.f64 	%p138, %fd1689, 0d7FF0000000000000;
	selp.f64 	%fd1690, 0dFFF8000000000000, %fd263, %p138;
	bra.uni 	$L__BB0_135;
$L__BB0_124:
	setp.eq.f64 	%p128, %fd122, 0d0000000000000000;
	mov.f64 	%fd1690, 0dFFF8000000000000;
	@%p128 bra 	$L__BB0_135;
	setp.ltu.f64 	%p129, %fd1689, %fd122;
	mov.f64 	%fd1690, %fd263;
	@%p129 bra 	$L__BB0_135;
	{
	.reg .b32 %temp; 
	mov.b64 	{%temp, %r334}, %fd1689;
	}
	shr.u32 	%r481, %r334, 20;
	setp.gt.u32 	%p130, %r334, 1048575;
	@%p130 bra 	$L__BB0_128;
	mul.f64 	%fd1689, %fd1689, 0d4350000000000000;
	{
	.reg .b32 %temp; 
	mov.b64 	{%temp, %r335}, %fd1689;
	}
	shr.u32 	%r336, %r335, 20;
	add.s32 	%r337, %r481, %r336;
	add.s32 	%r481, %r337, -54;
$L__BB0_128:
	mov.b64 	%rd55, %fd1689;
	and.b64  	%rd56, %rd55, 4503599627370495;
	or.b64  	%rd67, %rd56, 4503599627370496;
	sub.s32 	%r482, %r481, %r43;
$L__BB0_129:
	sub.s64 	%rd57, %rd67, %rd2;
	mov.b64 	%fd1237, %rd57;
	{
	.reg .b32 %temp; 
	mov.b64 	{%temp, %r338}, %fd1237;
	}
	setp.lt.s32 	%p131, %r338, 0;
	selp.b64 	%rd14, %rd67, %rd57, %p131;
	shl.b64 	%rd67, %rd14, 1;
	add.s32 	%r84, %r482, -1;
	setp.gt.s32 	%p132, %r482, 0;
	mov.u32 	%r482, %r84;
	@%p132 bra 	$L__BB0_129;
	and.b64  	%rd16, %rd14, 9223372036854775807;
	setp.eq.s64 	%p133, %rd16, 0;
	mov.b64 	%rd68, 0;
	@%p133 bra 	$L__BB0_134;
	mov.b64 	%fd1238, %rd16;
	mul.f64 	%fd1239, %fd1238, 0d4350000000000000;
	{
	.reg .b32 %temp; 
	mov.b64 	{%temp, %r339}, %fd1239;
	}
	shr.u32 	%r340, %r339, 20;
	sub.s32 	%r341, 55, %r340;
	sub.s32 	%r85, %r43, %r341;
	shl.b64 	%rd17, %rd16, %r341;
	setp.gt.s32 	%p134, %r85, 0;
	@%p134 bra 	$L__BB0_133;
	sub.s32 	%r343, 1, %r85;
	shr.u64 	%rd68, %rd17, %r343;
	bra.uni 	$L__BB0_134;
$L__BB0_133:
	add.s32 	%r342, %r85, -1;
	cvt.u64.u32 	%rd59, %r342;
	shl.b64 	%rd60, %rd59, 52;
	add.s64 	%rd68, %rd60, %rd17;
$L__BB0_134:
	mov.b64 	%fd1240, %rd68;
	copysign.f64 	%fd1690, %fd263, %fd1240;
$L__BB0_135:
	st.shared.f64 	[%r4], %fd1690;
	bar.sync 	0;
	ld.shared.f64 	%fd271, [%r7];
	ld.shared.f64 	%fd272, [%r8];
	ld.shared.f64 	%fd273, [%r3];
	ld.shared.f64 	%fd274, [%r4];
	ld.shared.f64 	%fd275, [%r5];
	ld.shared.f64 	%fd276, [%r6];
	abs.f64 	%fd277, %fd271;
	setp.neu.f64 	%p139, %fd277, 0d7FF0000000000000;
	@%p139 bra 	$L__BB0_137;
	mov.f64 	%fd1247, 0d0000000000000000;
	mul.rn.f64 	%fd1691, %fd271, %fd1247;
	mov.b32 	%r483, 0;
	bra.uni 	$L__BB0_139;
$L__BB0_137:
	mul.f64 	%fd1242, %fd271, 0d3FE45F306DC9C883;
	cvt.rni.s32.f64 	%r483, %fd1242;
	cvt.rn.f64.s32 	%fd1243, %r483;
	fma.rn.f64 	%fd1244, %fd1243, 0dBFF921FB54442D18, %fd271;
	fma.rn.f64 	%fd1245, %fd1243, 0dBC91A62633145C00, %fd1244;
	fma.rn.f64 	%fd1691, %fd1243, 0dB97B839A252049C0, %fd1245;
	setp.ltu.f64 	%p140, %fd277, 0d41E0000000000000;
	@%p140 bra 	$L__BB0_139;
	{ // callseq 8, 0
	.param .b64 param0;
	st.param.f64 	[param0], %fd271;
	.param .align 16 .b8 retval0[16];
	call.uni (retval0), 
	__internal_trig_reduction_slowpathd, 
	(
	param0
	);
	ld.param.f64 	%fd1691, [retval0];
	ld.param.b32 	%r483, [retval0+8];
	} // callseq 8
$L__BB0_139:
	mul.rn.f64 	%fd1248, %fd1691, %fd1691;
	fma.rn.f64 	%fd1249, %fd1248, 0dBDA8FF8320FD8164, 0d3E21EEA7C1EF8528;
	fma.rn.f64 	%fd1250, %fd1249, %fd1248, 0dBE927E4F8E06E6D9;
	fma.rn.f64 	%fd1251, %fd1250, %fd1248, 0d3EFA01A019DDBCE9;
	fma.rn.f64 	%fd1252, %fd1251, %fd1248, 0dBF56C16C16C15D47;
	fma.rn.f64 	%fd1253, %fd1252, %fd1248, 0d3FA5555555555551;
	fma.rn.f64 	%fd1254, %fd1253, %fd1248, 0dBFE0000000000000;
	fma.rn.f64 	%fd1255, %fd1254, %fd1248, 0d3FF0000000000000;
	fma.rn.f64 	%fd1256, %fd1248, 0d3DE5DB65F9785EBA, 0dBE5AE5F12CB0D246;
	fma.rn.f64 	%fd1257, %fd1256, %fd1248, 0d3EC71DE369ACE392;
	fma.rn.f64 	%fd1258, %fd1257, %fd1248, 0dBF2A01A019DB62A1;
	fma.rn.f64 	%fd1259, %fd1258, %fd1248, 0d3F81111111110818;
	fma.rn.f64 	%fd1260, %fd1259, %fd1248, 0dBFC5555555555554;
	fma.rn.f64 	%fd1261, %fd1260, %fd1248, 0d0000000000000000;
	fma.rn.f64 	%fd1262, %fd1261, %fd1691, %fd1691;
	and.b32  	%r346, %r483, 1;
	setp.eq.b32 	%p141, %r346, 1;
	{
	.reg .b32 %temp; 
	mov.b64 	{%temp, %r347}, %fd1262;
	}
	{
	.reg .b32 %temp; 
	mov.b64 	{%r348, %temp}, %fd1262;
	}
	xor.b32  	%r349, %r347, -2147483648;
	mov.b64 	%fd1263, {%r348, %r349};
	selp.f64 	%fd1692, %fd1255, %fd1262, %p141;
	selp.f64 	%fd1693, %fd1263, %fd1255, %p141;
	and.b32  	%r350, %r483, 2;
	setp.eq.s32 	%p142, %r350, 0;
	@%p142 bra 	$L__BB0_141;
	{
	.reg .b32 %temp; 
	mov.b64 	{%temp, %r351}, %fd1692;
	}
	{
	.reg .b32 %temp; 
	mov.b64 	{%r352, %temp}, %fd1692;
	}
	xor.b32  	%r353, %r351, -2147483648;
	mov.b64 	%fd1692, {%r352, %r353};
	{
	.reg .b32 %temp; 
	mov.b64 	{%temp, %r354}, %fd1693;
	}
	{
	.reg .b32 %temp; 
	mov.b64 	{%r355, %temp}, %fd1693;
	}
	xor.b32  	%r356, %r354, -2147483648;
	mov.b64 	%fd1693, {%r355, %r356};
$L__BB0_141:
	abs.f64 	%fd288, %fd272;
	setp.neu.f64 	%p143, %fd288, 0d7FF0000000000000;
	@%p143 bra 	$L__BB0_143;
	mov.f64 	%fd1269, 0d0000000000000000;
	mul.rn.f64 	%fd1694, %fd272, %fd1269;
	mov.b32 	%r484, 0;
	bra.uni 	$L__BB0_145;
$L__BB0_143:
	mul.f64 	%fd1264, %fd272, 0d3FE45F306DC9C883;
	cvt.rni.s32.f64 	%r484, %fd1264;
	cvt.rn.f64.s32 	%fd1265, %r484;
	fma.rn.f64 	%fd1266, %fd1265, 0dBFF921FB54442D18, %fd272;
	fma.rn.f64 	%fd1267, %fd1265, 0dBC91A62633145C00, %fd1266;
	fma.rn.f64 	%fd1694, %fd1265, 0dB97B839A252049C0, %fd1267;
	setp.ltu.f64 	%p144, %fd288, 0d41E0000000000000;
	@%p144 bra 	$L__BB0_145;
	{ // callseq 9, 0
	.param .b64 param0;
	st.param.f64 	[param0], %fd272;
	.param .align 16 .b8 retval0[16];
	call.uni (retval0), 
	__internal_trig_reduction_slowpathd, 
	(
	param0
	);
	ld.param.f64 	%fd1694, [retval0];
	ld.param.b32 	%r484, [retval0+8];
	} // callseq 9
$L__BB0_145:
	mul.rn.f64 	%fd1270, %fd1694, %fd1694;
	fma.rn.f64 	%fd1271, %fd1270, 0dBDA8FF8320FD8164, 0d3E21EEA7C1EF8528;
	fma.rn.f64 	%fd1272, %fd1271, %fd1270, 0dBE927E4F8E06E6D9;
	fma.rn.f64 	%fd1273, %fd1272, %fd1270, 0d3EFA01A019DDBCE9;
	fma.rn.f64 	%fd1274, %fd1273, %fd1270, 0dBF56C16C16C15D47;
	fma.rn.f64 	%fd1275, %fd1274, %fd1270, 0d3FA5555555555551;
	fma.rn.f64 	%fd1276, %fd1275, %fd1270, 0dBFE0000000000000;
	fma.rn.f64 	%fd1277, %fd1276, %fd1270, 0d3FF0000000000000;
	fma.rn.f64 	%fd1278, %fd1270, 0d3DE5DB65F9785EBA, 0dBE5AE5F12CB0D246;
	fma.rn.f64 	%fd1279, %fd1278, %fd1270, 0d3EC71DE369ACE392;
	fma.rn.f64 	%fd1280, %fd1279, %fd1270, 0dBF2A01A019DB62A1;
	fma.rn.f64 	%fd1281, %fd1280, %fd1270, 0d3F81111111110818;
	fma.rn.f64 	%fd1282, %fd1281, %fd1270, 0dBFC5555555555554;
	fma.rn.f64 	%fd1283, %fd1282, %fd1270, 0d0000000000000000;
	fma.rn.f64 	%fd1284, %fd1283, %fd1694, %fd1694;
	and.b32  	%r359, %r484, 1;
	setp.eq.b32 	%p145, %r359, 1;
	{
	.reg .b32 %temp; 
	mov.b64 	{%temp, %r360}, %fd1284;
	}
	{
	.reg .b32 %temp; 
	mov.b64 	{%r361, %temp}, %fd1284;
	}
	xor.b32  	%r362, %r360, -2147483648;
	mov.b64 	%fd1285, {%r361, %r362};
	selp.f64 	%fd1695, %fd1277, %fd1284, %p145;
	selp.f64 	%fd1696, %fd1285, %fd1277, %p145;
	and.b32  	%r363, %r484, 2;
	setp.eq.s32 	%p146, %r363, 0;
	@%p146 bra 	$L__BB0_147;
	{
	.reg .b32 %temp; 
	mov.b64 	{%temp, %r364}, %fd1695;
	}
	{
	.reg .b32 %temp; 
	mov.b64 	{%r365, %temp}, %fd1695;
	}
	xor.b32  	%r366, %r364, -2147483648;
	mov.b64 	%fd1695, {%r365, %r366};
	{
	.reg .b32 %temp; 
	mov.b64 	{%temp, %r367}, %fd1696;
	}
	{
	.reg .b32 %temp; 
	mov.b64 	{%r368, %temp}, %fd1696;
	}
	xor.b32  	%r369, %r367, -2147483648;
	mov.b64 	%fd1696, {%r368, %r369};
$L__BB0_147:
	abs.f64 	%fd299, %fd273;
	setp.neu.f64 	%p147, %fd299, 0d7FF0000000000000;
	@%p147 bra 	$L__BB0_149;
	mov.f64 	%fd1291, 0d0000000000000000;
	mul.rn.f64 	%fd1697, %fd273, %fd1291;
	mov.b32 	%r485, 0;
	bra.uni 	$L__BB0_151;
$L__BB0_149:
	mul.f64 	%fd1286, %fd273, 0d3FE45F306DC9C883;
	cvt.rni.s32.f64 	%r485, %fd1286;
	cvt.rn.f64.s32 	%fd1287, %r485;
	fma.rn.f64 	%fd1288, %fd1287, 0dBFF921FB54442D18, %fd273;
	fma.rn.f64 	%fd1289, %fd1287, 0dBC91A62633145C00, %fd1288;
	fma.rn.f64 	%fd1697, %fd1287, 0dB97B839A252049C0, %fd1289;
	setp.ltu.f64 	%p148, %fd299, 0d41E0000000000000;
	@%p148 bra 	$L__BB0_151;
	{ // callseq 10, 0
	.param .b64 param0;
	st.param.f64 	[param0], %fd273;
	.param .align 16 .b8 retval0[16];
	call.uni (retval0), 
	__internal_trig_reduction_slowpathd, 
	(
	param0
	);
	ld.param.f64 	%fd1697, [retval0];
	ld.param.b32 	%r485, [retval0+8];
	} // callseq 10
$L__BB0_151:
	mul.rn.f64 	%fd1292, %fd1697, %fd1697;
	fma.rn.f64 	%fd1293, %fd1292, 0dBDA8FF8320FD8164, 0d3E21EEA7C1EF8528;
	fma.rn.f64 	%fd1294, %fd1293, %fd1292, 0dBE927E4F8E06E6D9;
	fma.rn.f64 	%fd1295, %fd1294, %fd1292, 0d3EFA01A019DDBCE9;
	fma.rn.f64 	%fd1296, %fd1295, %fd1292, 0dBF56C16C16C15D47;
	fma.rn.f64 	%fd1297, %fd1296, %fd1292, 0d3FA5555555555551;
	fma.rn.f64 	%fd1298, %fd1297, %fd1292, 0dBFE0000000000000;
	fma.rn.f64 	%fd1299, %fd1298, %fd1292, 0d3FF0000000000000;
	fma.rn.f64 	%fd1300, %fd1292, 0d3DE5DB65F9785EBA, 0dBE5AE5F12CB0D246;
	fma.rn.f64 	%fd1301, %fd1300, %fd1292, 0d3EC71DE369ACE392;
	fma.rn.f64 	%fd1302, %fd1301, %fd1292, 0dBF2A01A019DB62A1;
	fma.rn.f64 	%fd1303, %fd1302, %fd1292, 0d3F81111111110818;
	fma.rn.f64 	%fd1304, %fd1303, %fd1292, 0dBFC5555555555554;
	fma.rn.f64 	%fd1305, %fd1304, %fd1292, 0d0000000000000000;
	fma.rn.f64 	%fd1306, %fd1305, %fd1697, %fd1697;
	and.b32  	%r372, %r485, 1;
	setp.eq.b32 	%p149, %r372, 1;
	{
	.reg .b32 %temp; 
	mov.b64 	{%temp, %r373}, %fd1306;
	}
	{
	.reg .b32 %temp; 
	mov.b64 	{%r374, %temp}, %fd1306;
	}
	xor.b32  	%r375, %r373, -2147483648;
	mov.b64 	%fd1307, {%r374, %r375};
	selp.f64 	%fd1698, %fd1299, %fd1306, %p149;
	selp.f64 	%fd1699, %fd1307, %fd1299, %p149;
	and.b32  	%r376, %r485, 2;
	setp.eq.s32 	%p150, %r376, 0;
	@%p150 bra 	$L__BB0_153;
	{
	.reg .b32 %temp; 
	mov.b64 	{%temp, %r377}, %fd1698;
	}
	{
	.reg .b32 %temp; 
	mov.b64 	{%r378, %temp}, %fd1698;
	}
	xor.b32  	%r379, %r377, -2147483648;
	mov.b64 	%fd1698, {%r378, %r379};
	{
	.reg .b32 %temp; 
	mov.b64 	{%temp, %r380}, %fd1699;
	}
	{
	.reg .b32 %temp; 
	mov.b64 	{%r381, %temp}, %fd1699;
	}
	xor.b32  	%r382, %r380, -2147483648;
	mov.b64 	%fd1699, {%r381, %r382};
$L__BB0_153:
	mul.f64 	%fd1308, %fd1696, %fd1699;
	mul.f64 	%fd1309, %fd1695, %fd1699;
	mul.f64 	%fd1310, %fd1696, %fd1698;
	mul.f64 	%fd1311, %fd1695, %fd1698;
	mul.f64 	%fd1312, %fd1693, %fd1311;
	sub.f64 	%fd310, %fd1308, %fd1312;
	fma.rn.f64 	%fd311, %fd1693, %fd1310, %fd1309;
	mul.f64 	%fd312, %fd1692, %fd1698;
	neg.f64 	%fd1313, %fd1310;
	mul.f64 	%fd1314, %fd1693, %fd1309;
	sub.f64 	%fd313, %fd1313, %fd1314;
	mul.f64 	%fd1315, %fd1693, %fd1308;
	sub.f64 	%fd314, %fd1315, %fd1311;
	mul.f64 	%fd315, %fd1692, %fd1699;
	mov.b32 	%r486, 0;
	mov.f64 	%fd1704, %fd274;
$L__BB0_154:
	abs.f64 	%fd317, %fd1704;
	setp.neu.f64 	%p151, %fd317, 0d7FF0000000000000;
	@%p151 bra 	$L__BB0_156;
	mov.f64 	%fd1321, 0d0000000000000000;
	mul.rn.f64 	%fd1701, %fd1704, %fd1321;
	mov.b32 	%r487, 0;
	bra.uni 	$L__BB0_158;
$L__BB0_156:
	mul.f64 	%fd1316, %fd1704, 0d3FE45F306DC9C883;
	cvt.rni.s32.f64 	%r487, %fd1316;
	cvt.rn.f64.s32 	%fd1317, %r487;
	fma.rn.f64 	%fd1318, %fd1317, 0dBFF921FB54442D18, %fd1704;
	fma.rn.f64 	%fd1319, %fd1317, 0dBC91A62633145C00, %fd1318;
	fma.rn.f64 	%fd1701, %fd1317, 0dB97B839A252049C0, %fd1319;
	setp.ltu.f64 	%p152, %fd317, 0d41E0000000000000;
	@%p152 bra 	$L__BB0_158;
	{ // callseq 11, 0
	.param .b64 param0;
	st.param.f64 	[param0], %fd1704;
	.param .align 16 .b8 retval0[16];
	call.uni (retval0), 
	__internal_trig_reduction_slowpathd, 
	(
	param0
	);
	ld.param.f64 	%fd1701, [retval0];
	ld.param.b32 	%r487, [retval0+8];
	} // callseq 11
$L__BB0_158:
	mul.rn.f64 	%fd1322, %fd1701, %fd1701;
	fma.rn.f64 	%fd1323, %fd1322, 0dBDA8FF8320FD8164, 0d3E21EEA7C1EF8528;
	fma.rn.f64 	%fd1324, %fd1323, %fd1322, 0dBE927E4F8E06E6D9;
	fma.rn.f64 	%fd1325, %fd1324, %fd1322, 0d3EFA01A019DDBCE9;
	fma.rn.f64 	%fd1326, %fd1325, %fd1322, 0dBF56C16C16C15D47;
	fma.rn.f64 	%fd1327, %fd1326, %fd1322, 0d3FA5555555555551;
	fma.rn.f64 	%fd1328, %fd1327, %fd1322, 0dBFE0000000000000;
	fma.rn.f64 	%fd1329, %fd1328, %fd1322, 0d3FF0000000000000;
	fma.rn.f64 	%fd1330, %fd1322, 0d3DE5DB65F9785EBA, 0dBE5AE5F12CB0D246;
	fma.rn.f64 	%fd1331, %fd1330, %fd1322, 0d3EC71DE369ACE392;
	fma.rn.f64 	%fd1332, %fd1331, %fd1322, 0dBF2A01A019DB62A1;
	fma.rn.f64 	%fd1333, %fd1332, %fd1322, 0d3F81111111110818;
	fma.rn.f64 	%fd1334, %fd1333, %fd1322, 0dBFC5555555555554;
	fma.rn.f64 	%fd1335, %fd1334, %fd1322, 0d0000000000000000;
	fma.rn.f64 	%fd1336, %fd1335, %fd1701, %fd1701;
	and.b32  	%r386, %r487, 1;
	setp.eq.b32 	%p153, %r386, 1;
	{
	.reg .b32 %temp; 
	mov.b64 	{%temp, %r387}, %fd1336;
	}
	{
	.reg .b32 %temp; 
	mov.b64 	{%r388, %temp}, %fd1336;
	}
	xor.b32  	%r389, %r387, -2147483648;
	mov.b64 	%fd1337, {%r388, %r389};
	selp.f64 	%fd1702, %fd1329, %fd1336, %p153;
	selp.f64 	%fd1703, %fd1337, %fd1329, %p153;
	and.b32  	%r390, %r487, 2;
	setp.eq.s32 	%p154, %r390, 0;
	@%p154 bra 	$L__BB0_160;
	{
	.reg .b32 %temp; 
	mov.b64 	{%temp, %r391}, %fd1702;
	}
	{
	.reg .b32 %temp; 
	mov.b64 	{%r392, %temp}, %fd1702;
	}
	xor.b32  	%r393, %r391, -2147483648;
	mov.b64 	%fd1702, {%r392, %r393};
	{
	.reg .b32 %temp; 
	mov.b64 	{%temp, %r394}, %fd1703;
	}
	{
	.reg .b32 %temp; 
	mov.b64 	{%r395, %temp}, %fd1703;
	}
	xor.b32  	%r396, %r394, -2147483648;
	mov.b64 	%fd1703, {%r395, %r396};
$L__BB0_160:
	mul.f64 	%fd328, %fd275, %fd1702;
	sub.f64 	%fd1338, %fd1704, %fd328;
	sub.f64 	%fd329, %fd1338, %fd274;
	abs.f64 	%fd1339, %fd329;
	setp.lt.f64 	%p155, %fd1339, 0d3D3C25C268497682;
	@%p155 bra 	$L__BB0_162;
	mul.f64 	%fd1340, %fd275, %fd1703;
	mov.f64 	%fd1341, 0d3FF0000000000000;
	sub.f64 	%fd1342, %fd1341, %fd1340;
	neg.f64 	%fd1343, %fd329;
	div.rn.f64 	%fd1344, %fd329, %fd1342;
	mul.f64 	%fd1345, %fd328, %fd1344;
	mul.f64 	%fd1346, %fd1345, 0d3FE0000000000000;
	sub.f64 	%fd1347, %fd1342, %fd1346;
	div.rn.f64 	%fd1348, %fd1343, %fd1347;
	mul.f64 	%fd1349, %fd328, %fd1348;
	fma.rn.f64 	%fd1350, %fd1349, 0d3FE0000000000000, %fd1342;
	mul.f64 	%fd1351, %fd1348, %fd1348;
	mul.f64 	%fd1352, %fd1340, %fd1351;
	div.rn.f64 	%fd1353, %fd1352, 0d4018000000000000;
	add.f64 	%fd1354, %fd1350, %fd1353;
	div.rn.f64 	%fd1355, %fd1343, %fd1354;
	mul.f64 	%fd1356, %fd328, %fd1355;
	fma.rn.f64 	%fd1357, %fd1356, 0d3FE0000000000000, %fd1342;
	mul.f64 	%fd1358, %fd1355, %fd1355;
	mul.f64 	%fd1359, %fd1340, %fd1358;
	div.rn.f64 	%fd1360, %fd1359, 0d4018000000000000;
	add.f64 	%fd1361, %fd1357, %fd1360;
	mul.f64 	%fd1362, %fd1355, %fd1358;
	mul.f64 	%fd1363, %fd328, %fd1362;
	div.rn.f64 	%fd1364, %fd1363, 0dC038000000000000;
	add.f64 	%fd1365, %fd1361, %fd1364;
	div.rn.f64 	%fd1366, %fd329, %fd1365;
	sub.f64 	%fd1704, %fd1704, %fd1366;
	add.s32 	%r486, %r486, 1;
	setp.ne.s32 	%p156, %r486, 20;
	@%p156 bra 	$L__BB0_154;
$L__BB0_162:
	abs.f64 	%fd332, %fd1704;
	setp.neu.f64 	%p157, %fd332, 0d7FF0000000000000;
	@%p157 bra 	$L__BB0_164;
	mov.f64 	%fd1372, 0d0000000000000000;
	mul.rn.f64 	%fd1705, %fd1704, %fd1372;
	mov.b32 	%r488, 0;
	bra.uni 	$L__BB0_166;
$L__BB0_164:
	mul.f64 	%fd1367, %fd1704, 0d3FE45F306DC9C883;
	cvt.rni.s32.f64 	%r488, %fd1367;
	cvt.rn.f64.s32 	%fd1368, %r488;
	fma.rn.f64 	%fd1369, %fd1368, 0dBFF921FB54442D18, %fd1704;
	fma.rn.f64 	%fd1370, %fd1368, 0dBC91A62633145C00, %fd1369;
	fma.rn.f64 	%fd1705, %fd1368, 0dB97B839A252049C0, %fd1370;
	setp.ltu.f64 	%p158, %fd332, 0d41E0000000000000;
	@%p158 bra 	$L__BB0_166;
	{ // callseq 12, 0
	.param .b64 param0;
	st.param.f64 	[param0], %fd1704;
	.param .align 16 .b8 retval0[16];
	call.uni (retval0), 
	__internal_trig_reduction_slowpathd, 
	(
	param0
	);
	ld.param.f64 	%fd1705, [retval0];
	ld.param.b32 	%r488, [retval0+8];
	} // callseq 12
$L__BB0_166:
	mul.rn.f64 	%fd1373, %fd1705, %fd1705;
	fma.rn.f64 	%fd1374, %fd1373, 0dBDA8FF8320FD8164, 0d3E21EEA7C1EF8528;
	fma.rn.f64 	%fd1375, %fd1374, %fd1373, 0dBE927E4F8E06E6D9;
	fma.rn.f64 	%fd1376, %fd1375, %fd1373, 0d3EFA01A019DDBCE9;
	fma.rn.f64 	%fd1377, %fd1376, %fd1373, 0dBF56C16C16C15D47;
	fma.rn.f64 	%fd1378, %fd1377, %fd1373, 0d3FA5555555555551;
	fma.rn.f64 	%fd1379, %fd1378, %fd1373, 0dBFE0000000000000;
	fma.rn.f64 	%fd1380, %fd1379, %fd1373, 0d3FF0000000000000;
	fma.rn.f64 	%fd1381, %fd1373, 0d3DE5DB65F9785EBA, 0dBE5AE5F12CB0D246;
	fma.rn.f64 	%fd1382, %fd1381, %fd1373, 0d3EC71DE369ACE392;
	fma.rn.f64 	%fd1383, %fd1382, %fd1373, 0dBF2A01A019DB62A1;
	fma.rn.f64 	%fd1384, %fd1383, %fd1373, 0d3F81111111110818;
	fma.rn.f64 	%fd1385, %fd1384, %fd1373, 0dBFC5555555555554;
	fma.rn.f64 	%fd1386, %fd1385, %fd1373, 0d0000000000000000;
	fma.rn.f64 	%fd1387, %fd1386, %fd1705, %fd1705;
	and.b32  	%r399, %r488, 1;
	setp.eq.b32 	%p159, %r399, 1;
	{
	.reg .b32 %temp; 
	mov.b64 	{%temp, %r400}, %fd1387;
	}
	{
	.reg .b32 %temp; 
	mov.b64 	{%r401, %temp}, %fd1387;
	}
	xor.b32  	%r402, %r400, -2147483648;
	mov.b64 	%fd1388, {%r401, %r402};
	selp.f64 	%fd1706, %fd1380, %fd1387, %p159;
	selp.f64 	%fd1707, %fd1388, %fd1380, %p159;
	and.b32  	%r403, %r488, 2;
	setp.eq.s32 	%p160, %r403, 0;
	@%p160 bra 	$L__BB0_168;
	{
	.reg .b32 %temp; 
	mov.b64 	{%temp, %r404}, %fd1706;
	}
	{
	.reg .b32 %temp; 
	mov.b64 	{%r405, %temp}, %fd1706;
	}
	xor.b32  	%r406, %r404, -2147483648;
	mov.b64 	%fd1706, {%r405, %r406};
	{
	.reg .b32 %temp; 
	mov.b64 	{%temp, %r407}, %fd1707;
	}
	{
	.reg .b32 %temp; 
	mov.b64 	{%r408, %temp}, %fd1707;
	}
	xor.b32  	%r409, %r407, -2147483648;
	mov.b64 	%fd1707, {%r408, %r409};
$L__BB0_168:
	mul.f64 	%fd1391, %fd275, %fd275;
	mov.f64 	%fd1392, 0d3FF0000000000000;
	sub.f64 	%fd1393, %fd1392, %fd1391;
	sqrt.rn.f64 	%fd1394, %fd1393;
	setp.lt.u32 	%p161, %r1, 8;
	sub.f64 	%fd1395, %fd1707, %fd275;
	mul.f64 	%fd1396, %fd276, %fd1395;
	mul.f64 	%fd1397, %fd276, %fd1394;
	mul.f64 	%fd1398, %fd1397, %fd1706;
	rcp.rn.f64 	%fd1399, %fd276;
	sqrt.rn.f64 	%fd1400, %fd1399;
	mul.f64 	%fd1401, %fd275, %fd1707;
	sub.f64 	%fd1402, %fd1392, %fd1401;
	div.rn.f64 	%fd1403, %fd1400, %fd1402;
	neg.f64 	%fd1404, %fd1706;
	mul.f64 	%fd1405, %fd1403, %fd1404;
	mul.f64 	%fd1406, %fd1394, %fd1707;
	mul.f64 	%fd1407, %fd1406, %fd1403;
	mul.f64 	%fd1408, %fd310, %fd1396;
	fma.rn.f64 	%fd1409, %fd313, %fd1398, %fd1408;
	mul.f64 	%fd1410, %fd311, %fd1396;
	fma.rn.f64 	%fd1411, %fd314, %fd1398, %fd1410;
	mul.f64 	%fd1412, %fd312, %fd1396;
	fma.rn.f64 	%fd1413, %fd315, %fd1398, %fd1412;
	st.shared.f64 	[%r26], %fd1409;
	st.shared.f64 	[%r26+8], %fd1411;
	st.shared.f64 	[%r26+16], %fd1413;
	mul.f64 	%fd1414, %fd313, %fd1407;
	fma.rn.f64 	%fd1415, %fd310, %fd1405, %fd1414;
	mul.f64 	%fd1416, %fd314, %fd1407;
	fma.rn.f64 	%fd1417, %fd311, %fd1405, %fd1416;
	mul.f64 	%fd1418, %fd315, %fd1407;
	fma.rn.f64 	%fd1419, %fd312, %fd1405, %fd1418;
	st.shared.f64 	[%r27], %fd1415;
	st.shared.f64 	[%r27+8], %fd1417;
	st.shared.f64 	[%r27+16], %fd1419;
	bar.sync 	0;
	mov.f64 	%fd1731, 0d0000000000000000;
	mov.b32 	%r491, 1;
	mov.f64 	%fd1730, %fd1731;
	mov.f64 	%fd1729, %fd1731;
	@%p161 bra 	$L__BB0_171;
	mov.f64 	%fd1731, 0d0000000000000000;
	mov.b32 	%r489, 1;
$L__BB0_170:
	.pragma "nounroll";
	mov.u32 	%r412, _ZZ26mercurius_keplerian_solverPdS_S_S_S_S_S_dP7double3E10velocities;
	mad.lo.s32 	%r413, %r489, 24, %r412;
	ld.shared.f64 	%fd1421, [%r413+-24];
	shl.b32 	%r414, %r489, 3;
	mov.u32 	%r415, _ZZ26mercurius_keplerian_solverPdS_S_S_S_S_S_dP7double3E6masses;
	add.s32 	%r416, %r415, %r414;
	ld.shared.f64 	%fd1422, [%r416];
	fma.rn.f64 	%fd1423, %fd1421, %fd1422, %fd1729;
	ld.shared.f64 	%fd1424, [%r413+-16];
	fma.rn.f64 	%fd1425, %fd1422, %fd1424, %fd1730;
	ld.shared.f64 	%fd1426, [%r413+-8];
	fma.rn.f64 	%fd1427, %fd1426, %fd1422, %fd1731;
	ld.shared.f64 	%fd1428, [%r413];
	ld.shared.f64 	%fd1429, [%r416+8];
	fma.rn.f64 	%fd1430, %fd1428, %fd1429, %fd1423;
	ld.shared.f64 	%fd1431, [%r413+8];
	fma.rn.f64 	%fd1432, %fd1429, %fd1431, %fd1425;
	ld.shared.f64 	%fd1433, [%r413+16];
	fma.rn.f64 	%fd1434, %fd1433, %fd1429, %fd1427;
	ld.shared.f64 	%fd1435, [%r413+24];
	ld.shared.f64 	%fd1436, [%r416+16];
	fma.rn.f64 	%fd1437, %fd1435, %fd1436, %fd1430;
	ld.shared.f64 	%fd1438, [%r413+32];
	fma.rn.f64 	%fd1439, %fd1436, %fd1438, %fd1432;
	ld.shared.f64 	%fd1440, [%r413+40];
	fma.rn.f64 	%fd1441, %fd1440, %fd1436, %fd1434;
	ld.shared.f64 	%fd1442, [%r413+48];
	ld.shared.f64 	%fd1443, [%r416+24];
	fma.rn.f64 	%fd1444, %fd1442, %fd1443, %fd1437;
	ld.shared.f64 	%fd1445, [%r413+56];
	fma.rn.f64 	%fd1446, %fd1443, %fd1445, %fd1439;
	ld.shared.f64 	%fd1447, [%r413+64];
	fma.rn.f64 	%fd1448, %fd1447, %fd1443, %fd1441;
	ld.shared.f64 	%fd1449, [%r413+72];
	ld.shared.f64 	%fd1450, [%r416+32];
	fma.rn.f64 	%fd1451, %fd1449, %fd1450, %fd1444;
	ld.shared.f64 	%fd1452, [%r413+80];
	fma.rn.f64 	%fd1453, %fd1450, %fd1452, %fd1446;
	ld.shared.f64 	%fd1454, [%r413+88];
	fma.rn.f64 	%fd1455, %fd1454, %fd1450, %fd1448;
	ld.shared.f64 	%fd1456, [%r413+96];
	ld.shared.f64 	%fd1457, [%r416+40];
	fma.rn.f64 	%fd1458, %fd1456, %fd1457, %fd1451;
	ld.shared.f64 	%fd1459, [%r413+104];
	fma.rn.f64 	%fd1460, %fd1457, %fd1459, %fd1453;
	ld.shared.f64 	%fd1461, [%r413+112];
	fma.rn.f64 	%fd1462, %fd1461, %fd1457, %fd1455;
	ld.shared.f64 	%fd1463, [%r413+120];
	ld.shared.f64 	%fd1464, [%r416+48];
	fma.rn.f64 	%fd1465, %fd1463, %fd1464, %fd1458;
	ld.shared.f64 	%fd1466, [%r413+128];
	fma.rn.f64 	%fd1467, %fd1464, %fd1466, %fd1460;
	ld.shared.f64 	%fd1468, [%r413+136];
	fma.rn.f64 	%fd1469, %fd1468, %fd1464, %fd1462;
	ld.shared.f64 	%fd1470, [%r413+144];
	ld.shared.f64 	%fd1471, [%r416+56];
	fma.rn.f64 	%fd1729, %fd1470, %fd1471, %fd1465;
	ld.shared.f64 	%fd1472, [%r413+152];
	fma.rn.f64 	%fd1730, %fd1471, %fd1472, %fd1467;
	ld.shared.f64 	%fd1473, [%r413+160];
	fma.rn.f64 	%fd1731, %fd1473, %fd1471, %fd1469;
	add.s32 	%r491, %r489, 8;
	add.s32 	%r417, %r489, 7;
	and.b32  	%r418, %r1, 2040;
	setp.ne.s32 	%p162, %r417, %r418;
	mov.u32 	%r489, %r491;
	@%p162 bra 	$L__BB0_170;
$L__BB0_171:
	and.b32  	%r106, %r1, 7;
	setp.eq.s32 	%p163, %r106, 0;
	@%p163 bra 	$L__BB0_179;
	add.s32 	%r419, %r106, -1;
	setp.lt.u32 	%p164, %r419, 3;
	@%p164 bra 	$L__BB0_174;
	mov.u32 	%r420, _ZZ26mercurius_keplerian_solverPdS_S_S_S_S_S_dP7double3E10velocities;
	mad.lo.s32 	%r421, %r491, 24, %r420;
	ld.shared.f64 	%fd1475, [%r421+-24];
	shl.b32 	%r422, %r491, 3;
	mov.u32 	%r423, _ZZ26mercurius_keplerian_solverPdS_S_S_S_S_S_dP7double3E6masses;
	add.s32 	%r424, %r423, %r422;
	ld.shared.f64 	%fd1476, [%r424];
	fma.rn.f64 	%fd1477, %fd1475, %fd1476, %fd1729;
	ld.shared.f64 	%fd1478, [%r421+-16];
	fma.rn.f64 	%fd1479, %fd1476, %fd1478, %fd1730;
	ld.shared.f64 	%fd1480, [%r421+-8];
	fma.rn.f64 	%fd1481, %fd1480, %fd1476, %fd1731;
	ld.shared.f64 	%fd1482, [%r421];
	ld.shared.f64 	%fd1483, [%r424+8];
	fma.rn.f64 	%fd1484, %fd1482, %fd1483, %fd1477;
	ld.shared.f64 	%fd1485, [%r421+8];
	fma.rn.f64 	%fd1486, %fd1483, %fd1485, %fd1479;
	ld.shared.f64 	%fd1487, [%r421+16];
	fma.rn.f64 	%fd1488, %fd1487, %fd1483, %fd1481;
	ld.shared.f64 	%fd1489, [%r421+24];
	ld.shared.f64 	%fd1490, [%r424+16];
	fma.rn.f64 	%fd1491, %fd1489, %fd1490, %fd1484;
	ld.shared.f64 	%fd1492, [%r421+32];
	fma.rn.f64 	%fd1493, %fd1490, %fd1492, %fd1486;
	ld.shared.f64 	%fd1494, [%r421+40];
	fma.rn.f64 	%fd1495, %fd1494, %fd1490, %fd1488;
	ld.shared.f64 	%fd1496, [%r421+48];
	ld.shared.f64 	%fd1497, [%r424+24];
	fma.rn.f64 	%fd1729, %fd1496, %fd1497, %fd1491;
	ld.shared.f64 	%fd1498, [%r421+56];
	fma.rn.f64 	%fd1730, %fd1497, %fd1498, %fd1493;
	ld.shared.f64 	%fd1499, [%r421+64];
	fma.rn.f64 	%fd1731, %fd1499, %fd1497, %fd1495;
	add.s32 	%r491, %r491, 4;
$L__BB0_174:
	setp.eq.s32 	%p165, %r42, 0;
	@%p165 bra 	$L__BB0_179;
	setp.eq.s32 	%p166, %r42, 1;
	@%p166 bra 	$L__BB0_177;
	mov.u32 	%r425, _ZZ26mercurius_keplerian_solverPdS_S_S_S_S_S_dP7double3E10velocities;
	mad.lo.s32 	%r426, %r491, 24, %r425;
	ld.shared.f64 	%fd1501, [%r426+-24];
	shl.b32 	%r427, %r491, 3;
	mov.u32 	%r428, _ZZ26mercurius_keplerian_solverPdS_S_S_S_S_S_dP7double3E6masses;
	add.s32 	%r429, %r428, %r427;
	ld.shared.f64 	%fd1502, [%r429];
	fma.rn.f64 	%fd1503, %fd1501, %fd1502, %fd1729;
	ld.shared.f64 	%fd1504, [%r426+-16];
	fma.rn.f64 	%fd1505, %fd1502, %fd1504, %fd1730;
	ld.shared.f64 	%fd1506, [%r426+-8];
	fma.rn.f64 	%fd1507, %fd1506, %fd1502, %fd1731;
	ld.shared.f64 	%fd1508, [%r426];
	ld.shared.f64 	%fd1509, [%r429+8];
	fma.rn.f64 	%fd1729, %fd1508, %fd1509, %fd1503;
	ld.shared.f64 	%fd1510, [%r426+8];
	fma.rn.f64 	%fd1730, %fd1509, %fd1510, %fd1505;
	ld.shared.f64 	%fd1511, [%r426+16];
	fma.rn.f64 	%fd1731, %fd1511, %fd1509, %fd1507;
	add.s32 	%r491, %r491, 2;
$L__BB0_177:
	and.b32  	%r430, %r1, 1;
	setp.eq.b32 	%p167, %r430, 1;
	not.pred 	%p168, %p167;
	@%p168 bra 	$L__BB0_179;
	mov.u32 	%r431, _ZZ26mercurius_keplerian_solverPdS_S_S_S_S_S_dP7double3E10velocities;
	mad.lo.s32 	%r432, %r491, 24, %r431;
	ld.shared.f64 	%fd1512, [%r432+-24];
	shl.b32 	%r433, %r491, 3;
	mov.u32 	%r434, _ZZ26mercurius_keplerian_solverPdS_S_S_S_S_S_dP7double3E6masses;
	add.s32 	%r435, %r434, %r433;
	ld.shared.f64 	%fd1513, [%r435];
	fma.rn.f64 	%fd1729, %fd1512, %fd1513, %fd1729;
	ld.shared.f64 	%fd1514, [%r432+-16];
	fma.rn.f64 	%fd1730, %fd1513, %fd1514, %fd1730;
	ld.shared.f64 	%fd1515, [%r432+-8];
	fma.rn.f64 	%fd1731, %fd1515, %fd1513, %fd1731;
$L__BB0_179:
	setp.eq.s32 	%p169, %r2, 0;
	ld.shared.f64 	%fd1517, [_ZZ26mercurius_keplerian_solverPdS_S_S_S_S_S_dP7double3E6masses];
	div.rn.f64 	%fd1518, %fd121, %fd1517;
	ld.shared.f64 	%fd1519, [%r26];
	fma.rn.f64 	%fd1520, %fd1729, %fd1518, %fd1519;
	st.shared.f64 	[%r26], %fd1520;
	ld.shared.f64 	%fd1521, [%r26+8];
	fma.rn.f64 	%fd1522, %fd1730, %fd1518, %fd1521;
	st.shared.f64 	[%r26+8], %fd1522;
	ld.shared.f64 	%fd1523, [%r26+16];
	fma.rn.f64 	%fd1524, %fd1731, %fd1518, %fd1523;
	st.shared.f64 	[%r26+16], %fd1524;
	bar.sync 	0;
	ld.shared.f64 	%fd379, [%r26];
	mov.f64 	%fd1733, 0d0000000000000000;
	mov.f64 	%fd1734, %fd1733;
	mov.f64 	%fd1735, %fd1733;
	@%p169 bra 	$L__BB0_186;
	setp.lt.s32 	%p170, %r38, 0;
	setp.eq.s32 	%p171, %r39, 1073741824;
	ld.shared.f64 	%fd1525, [_ZZ26mercurius_keplerian_solverPdS_S_S_S_S_S_dP7double3E9positions];
	sub.f64 	%fd380, %fd1525, %fd379;
	ld.shared.f64 	%fd1526, [_ZZ26mercurius_keplerian_solverPdS_S_S_S_S_S_dP7double3E9positions+8];
	ld.shared.f64 	%fd1527, [%r26+8];
	sub.f64 	%fd381, %fd1526, %fd1527;
	ld.shared.f64 	%fd1528, [_ZZ26mercurius_keplerian_solverPdS_S_S_S_S_S_dP7double3E9positions+16];
	ld.shared.f64 	%fd1529, [%r26+16];
	sub.f64 	%fd382, %fd1528, %fd1529;
	mul.f64 	%fd1530, %fd381, %fd381;
	fma.rn.f64 	%fd1531, %fd380, %fd380, %fd1530;
	fma.rn.f64 	%fd1532, %fd382, %fd382, %fd1531;
	sqrt.rn.f64 	%fd1533, %fd1532;
	add.f64 	%fd1534, %fd1533, 0dBF1A36E2EB1C432D;
	div.rn.f64 	%fd1535, %fd1534, 0d3F4D7DBF487FCB93;
	mul.f64 	%fd1536, %fd1535, %fd1535;
	add.f64 	%fd1537, %fd1535, %fd1535;
	mul.f64 	%fd1538, %fd1535, %fd1537;
	sub.f64 	%fd1539, %fd1538, %fd1537;
	add.f64 	%fd1540, %fd1539, 0d3FF0000000000000;
	div.rn.f64 	%fd1541, %fd1536, %fd1540;
	setp.gt.f64 	%p173, %fd1535, 0d0000000000000000;
	selp.f64 	%fd1542, 0d3FF0000000000000, 0d0000000000000000, %p173;
	setp.gt.f64 	%p174, %fd1535, 0d3FF0000000000000;
	selp.f64 	%fd1543, 0d3FF0000000000000, 0d0000000000000000, %p174;
	setp.le.f64 	%p175, %fd1535, 0d3FF0000000000000;
	setp.ge.f64 	%p176, %fd1535, 0d0000000000000000;
	and.pred  	%p177, %p175, %p176;
	selp.u32 	%r436, 1, 0, %p177;
	cvt.rn.f64.u32 	%fd1544, %r436;
	mul.f64 	%fd1545, %fd1541, %fd1542;
	fma.rn.f64 	%fd1546, %fd1545, %fd1544, %fd1543;
	ld.shared.f64 	%fd1547, [_ZZ26mercurius_keplerian_solverPdS_S_S_S_S_S_dP7double3E6masses];
	mul.f64 	%fd383, %fd1547, %fd1546;
	add.f64 	%fd384, %fd1533, 0d3E45798EE2308C3A;
	{
	.reg .b32 %temp; 
	mov.b64 	{%temp, %r111}, %fd384;
	}
	abs.f64 	%fd385, %fd384;
	{ // callseq 13, 0
	.param .b64 param0;
	st.param.f64 	[param0], %fd385;
	.param .b64 retval0;
	call.uni (retval0), 
	__internal_accurate_pow, 
	(
	param0
	);
	ld.param.f64 	%fd1548, [retval0];
	} // callseq 13
	setp.lt.s32 	%p178, %r111, 0;
	neg.f64 	%fd1550, %fd1548;
	selp.f64 	%fd1551, %fd1550, %fd1548, %p171;
	selp.f64 	%fd1552, %fd1551, %fd1548, %p178;
	setp.eq.f64 	%p179, %fd384, 0d0000000000000000;
	selp.b32 	%r437, %r111, 0, %p171;
	or.b32  	%r438, %r437, 2146435072;
	selp.b32 	%r439, %r438, %r437, %p170;
	mov.b32 	%r440, 0;
	mov.b64 	%fd1553, {%r440, %r439};
	selp.f64 	%fd1732, %fd1553, %fd1552, %p179;
	add.f64 	%fd1554, %fd384, 0d4008000000000000;
	{
	.reg .b32 %temp; 
	mov.b64 	{%temp, %r441}, %fd1554;
	}
	and.b32  	%r442, %r441, 2146435072;
	setp.ne.s32 	%p180, %r442, 2146435072;
	@%p180 bra 	$L__BB0_185;
	setp.num.f64 	%p181, %fd384, %fd384;
	@%p181 bra 	$L__BB0_183;
	mov.f64 	%fd1555, 0d4008000000000000;
	add.rn.f64 	%fd1732, %fd384, %fd1555;
	bra.uni 	$L__BB0_185;
$L__BB0_183:
	setp.neu.f64 	%p182, %fd385, 0d7FF0000000000000;
	@%p182 bra 	$L__BB0_185;
	or.b32  	%r443, %r40, -2147483648;
	selp.b32 	%r444, %r443, %r40, %p1;
	selp.b32 	%r445, %r444, %r40, %p178;
	mov.b32 	%r446, 0;
	mov.b64 	%fd1732, {%r446, %r445};
$L__BB0_185:
	setp.eq.f64 	%p184, %fd384, 0d3FF0000000000000;
	selp.f64 	%fd1556, 0d3FF0000000000000, %fd1732, %p184;
	div.rn.f64 	%fd1557, %fd383, %fd1556;
	fma.rn.f64 	%fd1733, %fd380, %fd1557, 0d0000000000000000;
	fma.rn.f64 	%fd1734, %fd381, %fd1557, 0d0000000000000000;
	fma.rn.f64 	%fd1735, %fd382, %fd1557, 0d0000000000000000;
$L__BB0_186:
	setp.ne.s32 	%p185, %r2, 1;
	@%p185 bra 	$L__BB0_188;
	ld.shared.f64 	%fd1738, [%r26+8];
	ld.shared.f64 	%fd1737, [%r26+16];
	bra.uni 	$L__BB0_194;
$L__BB0_188:
	setp.lt.s32 	%p186, %r38, 0;
	setp.eq.s32 	%p187, %r39, 1073741824;
	ld.shared.f64 	%fd1558, [_ZZ26mercurius_keplerian_solverPdS_S_S_S_S_S_dP7double3E9positions+24];
	sub.f64 	%fd398, %fd1558, %fd379;
	ld.shared.f64 	%fd1559, [_ZZ26mercurius_keplerian_solverPdS_S_S_S_S_S_dP7double3E9positions+32];
	ld.shared.f64 	%fd1738, [%r26+8];
	sub.f64 	%fd400, %fd1559, %fd1738;
	ld.shared.f64 	%fd1560, [_ZZ26mercurius_keplerian_solverPdS_S_S_S_S_S_dP7double3E9positions+40];
	ld.shared.f64 	%fd1737, [%r26+16];
	sub.f64 	%fd402, %fd1560, %fd1737;
	mul.f64 	%fd1561, %fd400, %fd400;
	fma.rn.f64 	%fd1562, %fd398, %fd398, %fd1561;
	fma.rn.f64 	%fd1563, %fd402, %fd402, %fd1562;
	sqrt.rn.f64 	%fd1564, %fd1563;
	add.f64 	%fd1565, %fd1564, 0dBF1A36E2EB1C432D;
	div.rn.f64 	%fd1566, %fd1565, 0d3F4D7DBF487FCB93;
	mul.f64 	%fd1567, %fd1566, %fd1566;
	add.f64 	%fd1568, %fd1566, %fd1566;
	mul.f64 	%fd1569, %fd1566, %fd1568;
	sub.f64 	%fd1570, %fd1569, %fd1568;
	add.f64 	%fd1571, %fd1570, 0d3FF0000000000000;
	div.rn.f64 	%fd1572, %fd1567, %fd1571;
	setp.gt.f64 	%p189, %fd1566, 0d0000000000000000;
	selp.f64 	%fd1573, 0d3FF0000000000000, 0d0000000000000000, %p189;
	setp.gt.f64 	%p190, %fd1566, 0d3FF0000000000000;
	selp.f64 	%fd1574, 0d3FF0000000000000, 0d0000000000000000, %p190;
	setp.le.f64 	%p191, %fd1566, 0d3FF0000000000000;
	setp.ge.f64 	%p192, %fd1566, 0d0000000000000000;
	and.pred  	%p193, %p191, %p192;
	selp.u32 	%r447, 1, 0, %p193;
	cvt.rn.f64.u32 	%fd1575, %r447;
	mul.f64 	%fd1576, %fd1572, %fd1573;
	fma.rn.f64 	%fd1577, %fd1576, %fd1575, %fd1574;
	ld.shared.f64 	%fd1578, [_ZZ26mercurius_keplerian_solverPdS_S_S_S_S_S_dP7double3E6masses+8];
	mul.f64 	%fd403, %fd1578, %fd1577;
	add.f64 	%fd404, %fd1564, 0d3E45798EE2308C3A;
	{
	.reg .b32 %temp; 
	mov.b64 	{%temp, %r112}, %fd404;
	}
	abs.f64 	%fd405, %fd404;
	{ // callseq 14, 0
	.param .b64 param0;
	st.param.f64 	[param0], %fd405;
	.param .b64 retval0;
	call.uni (retval0), 
	__internal_accurate_pow, 
	(
	param0
	);
	ld.param.f64 	%fd1579, [retval0];
	} // callseq 14
	setp.lt.s32 	%p194, %r112, 0;
	neg.f64 	%fd1581, %fd1579;
	selp.f64 	%fd1582, %fd1581, %fd1579, %p187;
	selp.f64 	%fd1583, %fd1582, %fd1579, %p194;
	setp.eq.f64 	%p195, %fd404, 0d0000000000000000;
	selp.b32 	%r448, %r112, 0, %p187;
	or.b32  	%r449, %r448, 2146435072;
	selp.b32 	%r450, %r449, %r448, %p186;
	mov.b32 	%r451, 0;
	mov.b64 	%fd1584, {%r451, %r450};
	selp.f64 	%fd1736, %fd1584, %fd1583, %p195;
	add.f64 	%fd1585, %fd404, 0d4008000000000000;
	{
	.reg .b32 %temp; 
	mov.b64 	{%temp, %r452}, %fd1585;
	}
	and.b32  	%r453, %r452, 2146435072;
	setp.ne.s32 	%p196, %r453, 2146435072;
	@%p196 bra 	$L__BB0_193;
	setp.nan.f64 	%p197, %fd404, %fd404;
	@%p197 bra 	$L__BB0_192;
	setp.neu.f64 	%p198, %fd405, 0d7FF0000000000000;
	@%p198 bra 	$L__BB0_193;
	or.b32  	%r454, %r40, -2147483648;
	selp.b32 	%r455, %r454, %r40, %p1;
	selp.b32 	%r456, %r455, %r40, %p194;
	mov.b32 	%r457, 0;
	mov.b64 	%fd1736, {%r457, %r456};
	bra.uni 	$L__BB0_193;
$L__BB0_192:
	mov.f64 	%fd1586, 0d4008000000000000;
	add.rn.f64 	%fd1736, %fd404, %fd1586;
$L__BB0_193:
	setp.eq.f64 	%p200, %fd404, 0d3FF0000000000000;
	selp.f64 	%fd1587, 0d3FF0000000000000, %fd1736, %p200;
	div.rn.f64 	%fd1588, %fd403, %fd1587;
	fma.rn.f64 	%fd1733, %fd398, %fd1588, %fd1733;
	fma.rn.f64 	%fd1734, %fd400, %fd1588, %fd1734;
	fma.rn.f64 	%fd1735, %fd402, %fd1588, %fd1735;
$L__BB0_194:
	ld.param.u64 	%rd64, [_Z26mercurius_keplerian_solverPdS_S_S_S_S_S_dP7double3_param_8];
	ld.shared.f64 	%fd1589, [%r27];
	fma.rn.f64 	%fd1590, %fd121, %fd1733, %fd1589;
	st.shared.f64 	[%r27], %fd1590;
	ld.shared.f64 	%fd1591, [%r27+8];
	fma.rn.f64 	%fd1592, %fd121, %fd1734, %fd1591;
	st.shared.f64 	[%r27+8], %fd1592;
	ld.shared.f64 	%fd1593, [%r27+16];
	fma.rn.f64 	%fd1594, %fd121, %fd1735, %fd1593;
	st.shared.f64 	[%r27+16], %fd1594;
	mad.lo.s32 	%r458, %r469, %r1, %r2;
	cvta.to.global.u64 	%rd61, %rd64;
	mul.wide.u32 	%rd62, %r458, 24;
	add.s64 	%rd63, %rd61, %rd62;
	st.global.f64 	[%rd63], %fd379;
	st.global.f64 	[%rd63+8], %fd1738;
	st.global.f64 	[%rd63+16], %fd1737;
	bar.sync 	0;
	add.s32 	%r469, %r469, 1;
	setp.ne.s32 	%p201, %r469, 200;
	@%p201 bra 	$L__BB0_47;
	ret;

}
.func  (.param .align 16 .b8 func_retval0[16]) __internal_trig_reduction_slowpathd(
	.param .b64 __internal_trig_reduction_slowpathd_param_0
)
{
	.local .align 8 .b8 	__local_depot1[40];
	.reg .b64 	%SP;
	.reg .b64 	%SPL;
	.reg .pred 	%p<10>;
	.reg .b32 	%r<47>;
	.reg .b64 	%rd<74>;
	.reg .b64 	%fd<5>;

	mov.u64 	%SPL, __local_depot1;
	ld.param.f64 	%fd4, [__internal_trig_reduction_slowpathd_param_0];
	add.u64 	%rd1, %SPL, 0;
	{
	.reg .b32 %temp; 
	mov.b64 	{%temp, %r1}, %fd4;
	}
	shr.u32 	%r2, %r1, 20;
	and.b32  	%r3, %r2, 2047;
	setp.eq.s32 	%p1, %r3, 2047;
	mov.b32 	%r46, 0;
	@%p1 bra 	$L__BB1_9;
	add.s32 	%r20, %r3, -1024;
	mov.b64 	%rd20, %fd4;
	shl.b64 	%rd2, %rd20, 11;
	shr.u32 	%r4, %r20, 6;
	sub.s32 	%r45, 15, %r4;
	sub.s32 	%r21, 19, %r4;
	setp.lt.u32 	%p2, %r20, 128;
	selp.b32 	%r6, 18, %r21, %p2;
	setp.ge.s32 	%p3, %r45, %r6;
	mov.b64 	%rd70, 0;
	@%p3 bra 	$L__BB1_4;
	add.s32 	%r23, %r6, %r4;
	neg.s32 	%r43, %r23;
	or.b64  	%rd3, %rd2, -9223372036854775808;
	mov.b64 	%rd70, 0;
	mov.b32 	%r42, 0;
	mov.u64 	%rd25, __cudart_i2opi_d;
	mov.u32 	%r44, %r45;
$L__BB1_3:
	.pragma "nounroll";
	mul.wide.s32 	%rd22, %r42, 8;
	add.s64 	%rd23, %rd1, %rd22;
	mul.wide.s32 	%rd24, %r44, 8;
	add.s64 	%rd26, %rd25, %rd24;
	ld.global.nc.u64 	%rd27, [%rd26];
	{
	.reg .u32 %r0, %r1, %r2, %r3, %alo, %ahi, %blo, %bhi, %clo, %chi;
	mov.b64 	{%alo,%ahi}, %rd27;
	mov.b64 	{%blo,%bhi}, %rd3;
	mov.b64 	{%clo,%chi}, %rd70;
	mad.lo.cc.u32 	%r0, %alo, %blo, %clo;
	madc.hi.cc.u32 	%r1, %alo, %blo, %chi;
	madc.hi.u32 	%r2, %alo, %bhi, 0;
	mad.lo.cc.u32 	%r1, %alo, %bhi, %r1;
	madc.hi.cc.u32 	%r2, %ahi, %blo, %r2;
	madc.hi.u32 	%r3, %ahi, %bhi, 0;
	mad.lo.cc.u32 	%r1, %ahi, %blo, %r1;
	madc.lo.cc.u32 	%r2, %ahi, %bhi, %r2;
	addc.u32 	%r3, %r3, 0;
	mov.b64 	%rd28, {%r0,%r1};
	mov.b64 	%rd70, {%r2,%r3};
	}
	st.local.u64 	[%rd23], %rd28;
	add.s32 	%r44, %r44, 1;
	add.s32 	%r43, %r43, 1;
	add.s32 	%r42, %r42, 1;
	setp.ne.s32 	%p4, %r43, -15;
	mov.u32 	%r45, %r6;
	@%p4 bra 	$L__BB1_3;
$L__BB1_4:
	cvt.s64.s32 	%rd29, %r45;
	cvt.u64.u32 	%rd30, %r4;
	add.s64 	%rd31, %rd30, %rd29;
	shl.b64 	%rd32, %rd31, 3;
	add.s64 	%rd33, %rd1, %rd32;
	st.local.u64 	[%rd33+-120], %rd70;
	and.b32  	%r15, %r2, 63;
	ld.local.u64 	%rd72, [%rd1+16];
	ld.local.u64 	%rd71, [%rd1+24];
	setp.eq.s32 	%p5, %r15, 0;
	@%p5 bra 	$L__BB1_6;
	shl.b64 	%rd34, %rd71, %r15;
	shr.u64 	%rd35, %rd72, 1;
	xor.b32  	%r24, %r15, 63;
	shr.u64 	%rd36, %rd35, %r24;
	or.b64  	%rd71, %rd34, %rd36;
	ld.local.u64 	%rd37, [%rd1+8];
	shl.b64 	%rd38, %rd72, %r15;
	shr.u64 	%rd39, %rd37, 1;
	shr.u64 	%rd40, %rd39, %r24;
	or.b64  	%rd72, %rd38, %rd40;
$L__BB1_6:
	and.b32  	%r25, %r1, -2147483648;
	shr.u64 	%rd41, %rd71, 62;
	cvt.u32.u64 	%r26, %rd41;
	mov.b64 	{%r27, %r28}, %rd71;
	mov.b64 	{%r29, %r30}, %rd72;
	shf.l.wrap.b32 	%r31, %r30, %r27, 2;
	shf.l.wrap.b32 	%r32, %r27, %r28, 2;
	mov.b64 	%rd42, {%r31, %r32};
	shl.b64 	%rd43, %rd72, 2;
	shr.u64 	%rd44, %rd42, 63;
	cvt.u32.u64 	%r33, %rd44;
	add.s32 	%r34, %r33, %r26;
	setp.eq.s32 	%p6, %r25, 0;
	neg.s32 	%r35, %r34;
	selp.b32 	%r46, %r34, %r35, %p6;
	setp.gt.s64 	%p7, %rd42, -1;
	mov.b64 	%rd45, 0;
	{
	.reg .u32 %r0, %r1, %r2, %r3, %a0, %a1, %a2, %a3, %b0, %b1, %b2, %b3;
	mov.b64 	{%a0,%a1}, %rd45;
	mov.b64 	{%a2,%a3}, %rd45;
	mov.b64 	{%b0,%b1}, %rd43;
	mov.b64 	{%b2,%b3}, %rd42;
	sub.cc.u32 	%r0, %a0, %b0;
	subc.cc.u32 	%r1, %a1, %b1;
	subc.cc.u32 	%r2, %a2, %b2;
	subc.u32 	%r3, %a3, %b3;
	mov.b64 	%rd46, {%r0,%r1};
	mov.b64 	%rd47, {%r2,%r3};
	}
	xor.b32  	%r36, %r25, -2147483648;
	selp.b64 	%rd73, %rd42, %rd47, %p7;
	selp.b64 	%rd14, %rd43, %rd46, %p7;
	selp.b32 	%r17, %r25, %r36, %p7;
	clz.b64 	%r37, %rd73;
	cvt.u64.u32 	%rd15, %r37;
	setp.eq.s32 	%p8, %r37, 0;
	@%p8 bra 	$L__BB1_8;
	cvt.u32.u64 	%r38, %rd15;
	and.b32  	%r39, %r38, 63;
	shl.b64 	%rd48, %rd73, %r39;
	shr.u64 	%rd49, %rd14, 1;
	not.b32 	%r40, %r38;
	and.b32  	%r41, %r40, 63;
	shr.u64 	%rd50, %rd49, %r41;
	or.b64  	%rd73, %rd48, %rd50;
$L__BB1_8:
	mov.b64 	%rd51, -3958705157555305931;
	{
	.reg .u32 %r0, %r1, %r2, %r3, %alo, %ahi, %blo, %bhi;
	mov.b64 	{%alo,%ahi}, %rd73;
	mov.b64 	{%blo,%bhi}, %rd51;
	mul.lo.u32 	%r0, %alo, %blo;
	mul.hi.u32 	%r1, %alo, %blo;
	mad.lo.cc.u32 	%r1, %alo, %bhi, %r1;
	madc.hi.u32 	%r2, %alo, %bhi, 0;
	mad.lo.cc.u32 	%r1, %ahi, %blo, %r1;
	madc.hi.cc.u32 	%r2, %ahi, %blo, %r2;
	madc.hi.u32 	%r3, %ahi, %bhi, 0;
	mad.lo.cc.u32 	%r2, %ahi, %bhi, %r2;
	addc.u32 	%r3, %r3, 0;
	mov.b64 	%rd52, {%r0,%r1};
	mov.b64 	%rd53, {%r2,%r3};
	}
	setp.gt.s64 	%p9, %rd53, 0;
	{
	.reg .u32 %r0, %r1, %r2, %r3, %a0, %a1, %a2, %a3, %b0, %b1, %b2, %b3;
	mov.b64 	{%a0,%a1}, %rd52;
	mov.b64 	{%a2,%a3}, %rd53;
	mov.b64 	{%b0,%b1}, %rd52;
	mov.b64 	{%b2,%b3}, %rd53;
	add.cc.u32 	%r0, %a0, %b0;
	addc.cc.u32 	%r1, %a1, %b1;
	addc.cc.u32 	%r2, %a2, %b2;
	addc.u32 	%r3, %a3, %b3;
	mov.b64 	%rd54, {%r0,%r1};
	mov.b64 	%rd55, {%r2,%r3};
	}
	selp.b64 	%rd56, %rd55, %rd53, %p9;
	selp.s64 	%rd57, -1, 0, %p9;
	sub.s64 	%rd58, %rd57, %rd15;
	cvt.u64.u32 	%rd59, %r17;
	shl.b64 	%rd60, %rd59, 32;
	add.s64 	%rd61, %rd56, 1;
	shr.u64 	%rd62, %rd61, 10;
	add.s64 	%rd63, %rd62, 1;
	shr.u64 	%rd64, %rd63, 1;
	shl.b64 	%rd65, %rd58, 52;
	add.s64 	%rd66, %rd65, %rd64;
	add.s64 	%rd67, %rd66, 4602678819172646912;
	or.b64  	%rd68, %rd67, %rd60;
	mov.b64 	%fd4, %rd68;
$L__BB1_9:
	st.param.f64 	[func_retval0], %fd4;
	st.param.b32 	[func_retval0+8], %r46;
	ret;

}
.func  (.param .b64 func_retval0) __internal_accurate_pow(
	.param .b64 __internal_accurate_pow_param_0
)
{
	.reg .pred 	%p<8>;
	.reg .b32 	%r<49>;
	.reg .b32 	%f<3>;
	.reg .b64 	%fd<109>;

	ld.param.f64 	%fd10, [__internal_accurate_pow_param_0];
	{
	.reg .b32 %temp; 
	mov.b64 	{%temp, %r46}, %fd10;
	}
	{
	.reg .b32 %temp; 
	mov.b64 	{%r45, %temp}, %fd10;
	}
	shr.u32 	%r47, %r46, 20;
	setp.gt.u32 	%p1, %r46, 1048575;
	@%p1 bra 	$L__BB2_2;
	mul.f64 	%fd11, %fd10, 0d4350000000000000;
	{
	.reg .b32 %temp; 
	mov.b64 	{%temp, %r46}, %fd11;
	}
	{
	.reg .b32 %temp; 
	mov.b64 	{%r45, %temp}, %fd11;
	}
	shr.u32 	%r16, %r46, 20;
	add.s32 	%r47, %r16, -54;
$L__BB2_2:
	add.s32 	%r48, %r47, -1023;
	and.b32  	%r17, %r46, -2146435073;
	or.b32  	%r18, %r17, 1072693248;
	mov.b64 	%fd107, {%r45, %r18};
	setp.lt.u32 	%p2, %r18, 1073127583;
	@%p2 bra 	$L__BB2_4;
	{
	.reg .b32 %temp; 
	mov.b64 	{%r19, %temp}, %fd107;
	}
	{
	.reg .b32 %temp; 
	mov.b64 	{%temp, %r20}, %fd107;
	}
	add.s32 	%r21, %r20, -1048576;
	mov.b64 	%fd107, {%r19, %r21};
	add.s32 	%r48, %r47, -1022;
$L__BB2_4:
	add.f64 	%fd12, %fd107, 0dBFF0000000000000;
	add.f64 	%fd13, %fd107, 0d3FF0000000000000;
	rcp.approx.ftz.f64 	%fd14, %fd13;
	neg.f64 	%fd15, %fd13;
	fma.rn.f64 	%fd16, %fd15, %fd14, 0d3FF0000000000000;
	fma.rn.f64 	%fd17, %fd16, %fd16, %fd16;
	fma.rn.f64 	%fd18, %fd17, %fd14, %fd14;
	mul.f64 	%fd19, %fd12, %fd18;
	fma.rn.f64 	%fd20, %fd12, %fd18, %fd19;
	mul.f64 	%fd21, %fd20, %fd20;
	fma.rn.f64 	%fd22, %fd21, 0d3EB0F5FF7D2CAFE2, 0d3ED0F5D241AD3B5A;
	fma.rn.f64 	%fd23, %fd22, %fd21, 0d3EF3B20A75488A3F;
	fma.rn.f64 	%fd24, %fd23, %fd21, 0d3F1745CDE4FAECD5;
	fma.rn.f64 	%fd25, %fd24, %fd21, 0d3F3C71C7258A578B;
	fma.rn.f64 	%fd26, %fd25, %fd21, 0d3F6249249242B910;
	fma.rn.f64 	%fd27, %fd26, %fd21, 0d3F89999999999DFB;
	sub.f64 	%fd28, %fd12, %fd20;
	add.f64 	%fd29, %fd28, %fd28;
	neg.f64 	%fd30, %fd20;
	fma.rn.f64 	%fd31, %fd30, %fd12, %fd29;
	mul.f64 	%fd32, %fd18, %fd31;
	fma.rn.f64 	%fd33, %fd21, %fd27, 0d3FB5555555555555;
	mov.f64 	%fd34, 0d3FB5555555555555;
	sub.f64 	%fd35, %fd34, %fd33;
	fma.rn.f64 	%fd36, %fd21, %fd27, %fd35;
	add.f64 	%fd37, %fd36, 0dBC46A4CB00B9E7B0;
	add.f64 	%fd38, %fd33, %fd37;
	sub.f64 	%fd39, %fd33, %fd38;
	add.f64 	%fd40, %fd37, %fd39;
	mul.rn.f64 	%fd41, %fd20, %fd20;
	neg.f64 	%fd42, %fd41;
	fma.rn.f64 	%fd43, %fd20, %fd20, %fd42;
	{
	.reg .b32 %temp; 
	mov.b64 	{%r22, %temp}, %fd32;
	}
	{
	.reg .b32 %temp; 
	mov.b64 	{%temp, %r23}, %fd32;
	}
	add.s32 	%r24, %r23, 1048576;
	mov.b64 	%fd44, {%r22, %r24};
	fma.rn.f64 	%fd45, %fd20, %fd44, %fd43;
	mul.rn.f64 	%fd46, %fd41, %fd20;
	neg.f64 	%fd47, %fd46;
	fma.rn.f64 	%fd48, %fd41, %fd20, %fd47;
	fma.rn.f64 	%fd49, %fd41, %fd32, %fd48;
	fma.rn.f64 	%fd50, %fd45, %fd20, %fd49;
	mul.rn.f64 	%fd51, %fd38, %fd46;
	neg.f64 	%fd52, %fd51;
	fma.rn.f64 	%fd53, %fd38, %fd46, %fd52;
	fma.rn.f64 	%fd54, %fd38, %fd50, %fd53;
	fma.rn.f64 	%fd55, %fd40, %fd46, %fd54;
	add.f64 	%fd56, %fd51, %fd55;
	sub.f64 	%fd57, %fd51, %fd56;
	add.f64 	%fd58, %fd55, %fd57;
	add.f64 	%fd59, %fd20, %fd56;
	sub.f64 	%fd60, %fd20, %fd59;
	add.f64 	%fd61, %fd56, %fd60;
	add.f64 	%fd62, %fd58, %fd61;
	add.f64 	%fd63, %fd32, %fd62;
	add.f64 	%fd64, %fd59, %fd63;
	sub.f64 	%fd65, %fd59, %fd64;
	add.f64 	%fd66, %fd63, %fd65;
	xor.b32  	%r25, %r48, -2147483648;
	mov.b32 	%r26, 1127219200;
	mov.b64 	%fd67, {%r25, %r26};
	mov.b32 	%r27, -2147483648;
	mov.b64 	%fd68, {%r27, %r26};
	sub.f64 	%fd69, %fd67, %fd68;
	fma.rn.f64 	%fd70, %fd69, 0d3FE62E42FEFA39EF, %fd64;
	fma.rn.f64 	%fd71, %fd69, 0dBFE62E42FEFA39EF, %fd70;
	sub.f64 	%fd72, %fd71, %fd64;
	sub.f64 	%fd73, %fd66, %fd72;
	fma.rn.f64 	%fd74, %fd69, 0d3C7ABC9E3B39803F, %fd73;
	add.f64 	%fd75, %fd70, %fd74;
	sub.f64 	%fd76, %fd70, %fd75;
	add.f64 	%fd77, %fd74, %fd76;
	mov.f64 	%fd78, 0d4008000000000000;
	{
	.reg .b32 %temp; 
	mov.b64 	{%temp, %r28}, %fd78;
	}
	{
	.reg .b32 %temp; 
	mov.b64 	{%r29, %temp}, %fd78;
	}
	shl.b32 	%r30, %r28, 1;
	setp.gt.u32 	%p3, %r30, -33554433;
	and.b32  	%r31, %r28, -15728641;
	selp.b32 	%r32, %r31, %r28, %p3;
	mov.b64 	%fd79, {%r29, %r32};
	mul.rn.f64 	%fd80, %fd75, %fd79;
	neg.f64 	%fd81, %fd80;
	fma.rn.f64 	%fd82, %fd75, %fd79, %fd81;
	fma.rn.f64 	%fd83, %fd77, %fd79, %fd82;
	add.f64 	%fd4, %fd80, %fd83;
	sub.f64 	%fd84, %fd80, %fd4;
	add.f64 	%fd5, %fd83, %fd84;
	fma.rn.f64 	%fd85, %fd4, 0d3FF71547652B82FE, 0d4338000000000000;
	{
	.reg .b32 %temp; 
	mov.b64 	{%r13, %temp}, %fd85;
	}
	mov.f64 	%fd86, 0dC338000000000000;
	add.rn.f64 	%fd87, %fd85, %fd86;
	fma.rn.f64 	%fd88, %fd87, 0dBFE62E42FEFA39EF, %fd4;
	fma.rn.f64 	%fd89, %fd87, 0dBC7ABC9E3B39803F, %fd88;
	fma.rn.f64 	%fd90, %fd89, 0d3E5ADE1569CE2BDF, 0d3E928AF3FCA213EA;
	fma.rn.f64 	%fd91, %fd90, %fd89, 0d3EC71DEE62401315;
	fma.rn.f64 	%fd92, %fd91, %fd89, 0d3EFA01997C89EB71;
	fma.rn.f64 	%fd93, %fd92, %fd89, 0d3F2A01A014761F65;
	fma.rn.f64 	%fd94, %fd93, %fd89, 0d3F56C16C1852B7AF;
	fma.rn.f64 	%fd95, %fd94, %fd89, 0d3F81111111122322;
	fma.rn.f64 	%fd96, %fd95, %fd89, 0d3FA55555555502A1;
	fma.rn.f64 	%fd97, %fd96, %fd89, 0d3FC5555555555511;
	fma.rn.f64 	%fd98, %fd97, %fd89, 0d3FE000000000000B;
	fma.rn.f64 	%fd99, %fd98, %fd89, 0d3FF0000000000000;
	fma.rn.f64 	%fd100, %fd99, %fd89, 0d3FF0000000000000;
	{
	.reg .b32 %temp; 
	mov.b64 	{%r14, %temp}, %fd100;
	}
	{
	.reg .b32 %temp; 
	mov.b64 	{%temp, %r15}, %fd100;
	}
	shl.b32 	%r33, %r13, 20;
	add.s32 	%r34, %r33, %r15;
	mov.b64 	%fd108, {%r14, %r34};
	{
	.reg .b32 %temp; 
	mov.b64 	{%temp, %r35}, %fd4;
	}
	mov.b32 	%f2, %r35;
	abs.f32 	%f1, %f2;
	setp.lt.f32 	%p4, %f1, 0f4086232B;
	@%p4 bra 	$L__BB2_7;
	setp.lt.f64 	%p5, %fd4, 0d0000000000000000;
	add.f64 	%fd101, %fd4, 0d7FF0000000000000;
	selp.f64 	%fd108, 0d0000000000000000, %fd101, %p5;
	setp.geu.f32 	%p6, %f1, 0f40874800;
	@%p6 bra 	$L__BB2_7;
	shr.u32 	%r36, %r13, 31;
	add.s32 	%r37, %r13, %r36;
	shr.s32 	%r38, %r37, 1;
	shl.b32 	%r39, %r38, 20;
	add.s32 	%r40, %r15, %r39;
	mov.b64 	%fd102, {%r14, %r40};
	sub.s32 	%r41, %r13, %r38;
	shl.b32 	%r42, %r41, 20;
	add.s32 	%r43, %r42, 1072693248;
	mov.b32 	%r44, 0;
	mov.b64 	%fd103, {%r44, %r43};
	mul.f64 	%fd108, %fd103, %fd102;
$L__BB2_7:
	abs.f64 	%fd104, %fd108;
	setp.eq.f64 	%p7, %fd104, 0d7FF0000000000000;
	fma.rn.f64 	%fd105, %fd108, %fd5, %fd108;
	selp.f64 	%fd106, %fd108, %fd105, %p7;
	st.param.f64 	[func_retval0], %fd106;
	ret;

}


// ===== COMPILED SASS (sm_100) =====

	.target	sm_100

	.elftype	@"ET_EXEC"


//--------------------- .note.nv.tkinfo           --------------------------
	.section	.note.nv.tkinfo,"",@"SHT_NOTE"
	.sectionflags	@"SHF_NOTE_NV_TKINFO"
	.tkinfo
        /*0018*/ 	.word	0x00000002
        /*0030*/ 	.string	""
        /*0030*/ 	.string	"ptxas"
        /*0030*/ 	.string	"Cuda compilation tools, release 13.0, V13.0.88"
        /*0030*/ 	.string	"Build cuda_13.0.r13.0/compiler.36424714_0"
        /*0030*/ 	.string	"-arch sm_100 -m 64 "



//--------------------- .note.nv.cuinfo           --------------------------
	.section	.note.nv.cuinfo,"",@"SHT_NOTE"
	.sectionflags	@"SHF_NOTE_NV_CUINFO"
        /*0018*/ 	.short	0x0002
        /*001a*/ 	.short	0x0064
        /*001c*/ 	.short	0x0082
	.zero		2


//--------------------- .nv.info                  --------------------------
	.section	.nv.info,"",@"SHT_CUDA_INFO"
	.align	4


	//----- nvinfo : EIATTR_REGCOUNT
	.align		4
        /*0000*/ 	.byte	0x04, 0x2f
        /*0002*/ 	.short	(.L_3 - .L_2)
	.align		4
.L_2:
        /*0004*/ 	.word	index@(_Z26mercurius_keplerian_solverPdS_S_S_S_S_S_dP7double3)
        /*0008*/ 	.word	0x00000042


	//----- nvinfo : EIATTR_FRAME_SIZE
	.align		4
.L_3:
        /*000c*/ 	.byte	0x04, 0x11
        /*000e*/ 	.short	(.L_5 - .L_4)
	.align		4
.L_4:
        /*0010*/ 	.word	index@($_Z26mercurius_keplerian_solverPdS_S_S_S_S_S_dP7double3$__internal_trig_reduction_slowpathd)
        /*0014*/ 	.word	0x00000028


	//----- nvinfo : EIATTR_FRAME_SIZE
	.align		4
.L_5:
        /*0018*/ 	.byte	0x04, 0x11
        /*001a*/ 	.short	(.L_7 - .L_6)
	.align		4
.L_6:
        /*001c*/ 	.word	index@($_Z26mercurius_keplerian_solverPdS_S_S_S_S_S_dP7double3$__internal_accurate_pow)
        /*0020*/ 	.word	0x00000028


	//----- nvinfo : EIATTR_FRAME_SIZE
	.align		4
.L_7:
        /*0024*/ 	.byte	0x04, 0x11
        /*0026*/ 	.short	(.L_9 - .L_8)
	.align		4
.L_8:
        /*0028*/ 	.word	index@($__internal_2_$__cuda_sm20_dsqrt_rn_f64_mediumpath_v1)
        /*002c*/ 	.word	0x00000028


	//----- nvinfo : EIATTR_FRAME_SIZE
	.align		4
.L_9:
        /*0030*/ 	.byte	0x04, 0x11
        /*0032*/ 	.short	(.L_11 - .L_10)
	.align		4
.L_10:
        /*0034*/ 	.word	index@($__internal_1_$__cuda_sm20_div_rn_f64_full)
        /*0038*/ 	.word	0x00000028


	//----- nvinfo : EIATTR_FRAME_SIZE
	.align		4
.L_11:
        /*003c*/ 	.byte	0x04, 0x11
        /*003e*/ 	.short	(.L_13 - .L_12)
	.align		4
.L_12:
        /*0040*/ 	.word	index@($__internal_0_$__cuda_sm20_dblrcp_rn_slowpath_v3)
        /*0044*/ 	.word	0x00000028


	//----- nvinfo : EIATTR_FRAME_SIZE
	.align		4
.L_13:
        /*0048*/ 	.byte	0x04, 0x11
        /*004a*/ 	.short	(.L_15 - .L_14)
	.align		4
.L_14:
        /*004c*/ 	.word	index@(_Z26mercurius_keplerian_solverPdS_S_S_S_S_S_dP7double3)
        /*0050*/ 	.word	0x00000028


	//----- nvinfo : EIATTR_MIN_STACK_SIZE
	.align		4
.L_15:
        /*0054*/ 	.byte	0x04, 0x12
        /*0056*/ 	.short	(.L_17 - .L_16)
	.align		4
.L_16:
        /*0058*/ 	.word	index@(_Z26mercurius_keplerian_solverPdS_S_S_S_S_S_dP7double3)
        /*005c*/ 	.word	0x00000028
.L_17:


//--------------------- .nv.compat                --------------------------
	.section	.nv.compat,"",@"SHT_CUDA_COMPAT_INFO"
	.align	4
        /*0000*/ 	.byte	0x02, 0x09, 0x00, 0x00, 0x02, 0x02, 0x01, 0x00, 0x02, 0x05, 0x05, 0x00, 0x03, 0x07, 0x01, 0x01
        /*0010*/ 	.byte	0x02, 0x03, 0x00, 0x00, 0x02, 0x06, 0x01, 0x00, 0x04, 0x0b, 0x08, 0x00, 0x01, 0x00, 0x00, 0x00
        /*0020*/ 	.byte	0x00, 0x00, 0x00, 0x00


//--------------------- .nv.info._Z26mercurius_keplerian_solverPdS_S_S_S_S_S_dP7double3 --------------------------
	.section	.nv.info._Z26mercurius_keplerian_solverPdS_S_S_S_S_S_dP7double3,"",@"SHT_CUDA_INFO"
	.sectionflags	@""
	.align	4


	//----- nvinfo : EIATTR_CUDA_API_VERSION
	.align		4
        /*0000*/ 	.byte	0x04, 0x37
        /*0002*/ 	.short	(.L_19 - .L_18)
.L_18:
        /*0004*/ 	.word	0x00000082


	//----- nvinfo : EIATTR_KPARAM_INFO
	.align		4
.L_19:
        /*0008*/ 	.byte	0x04, 0x17
        /*000a*/ 	.short	(.L_21 - .L_20)
.L_20:
        /*000c*/ 	.word	0x00000000
        /*0010*/ 	.short	0x0008
        /*0012*/ 	.short	0x0040
        /*0014*/ 	.byte	0x00, 0xf5, 0x21, 0x00


	//----- nvinfo : EIATTR_KPARAM_INFO
	.align		4
.L_21:
        /*0018*/ 	.byte	0x04, 0x17
        /*001a*/ 	.short	(.L_23 - .L_22)
.L_22:
        /*001c*/ 	.word	0x00000000
        /*0020*/ 	.short	0x0007
        /*0022*/ 	.short	0x0038
        /*0024*/ 	.byte	0x00, 0xf0, 0x21, 0x00


	//----- nvinfo : EIATTR_KPARAM_INFO
	.align		4
.L_23:
        /*0028*/ 	.byte	0x04, 0x17
        /*002a*/ 	.short	(.L_25 - .L_24)
.L_24:
        /*002c*/ 	.word	0x00000000
        /*0030*/ 	.short	0x0006
        /*0032*/ 	.short	0x0030
        /*0034*/ 	.byte	0x00, 0xf5, 0x21, 0x00


	//----- nvinfo : EIATTR_KPARAM_INFO
	.align		4
.L_25:
        /*0038*/ 	.byte	0x04, 0x17
        /*003a*/ 	.short	(.L_27 - .L_26)
.L_26:
        /*003c*/ 	.word	0x00000000
        /*0040*/ 	.short	0x0005
        /*0042*/ 	.short	0x0028
        /*0044*/ 	.byte	0x00, 0xf5, 0x21, 0x00


	//----- nvinfo : EIATTR_KPARAM_INFO
	.align		4
.L_27:
        /*0048*/ 	.byte	0x04, 0x17
        /*004a*/ 	.short	(.L_29 - .L_28)
.L_28:
        /*004c*/ 	.word	0x00000000
        /*0050*/ 	.short	0x0004
        /*0052*/ 	.short	0x0020
        /*0054*/ 	.byte	0x00, 0xf5, 0x21, 0x00


	//----- nvinfo : EIATTR_KPARAM_INFO
	.align		4
.L_29:
        /*0058*/ 	.byte	0x04, 0x17
        /*005a*/ 	.short	(.L_31 - .L_30)
.L_30:
        /*005c*/ 	.word	0x00000000
        /*0060*/ 	.short	0x0003
        /*0062*/ 	.short	0x0018
        /*0064*/ 	.byte	0x00, 0xf5, 0x21, 0x00


	//----- nvinfo : EIATTR_KPARAM_INFO
	.align		4
.L_31:
        /*0068*/ 	.byte	0x04, 0x17
        /*006a*/ 	.short	(.L_33 - .L_32)
.L_32:
        /*006c*/ 	.word	0x00000000
        /*0070*/ 	.short	0x0002
        /*0072*/ 	.short	0x0010
        /*0074*/ 	.byte	0x00, 0xf5, 0x21, 0x00


	//----- nvinfo : EIATTR_KPARAM_INFO
	.align		4
.L_33:
        /*0078*/ 	.byte	0x04, 0x17
        /*007a*/ 	.short	(.L_35 - .L_34)
.L_34:
        /*007c*/ 	.word	0x00000000
        /*0080*/ 	.short	0x0001
        /*0082*/ 	.short	0x0008
        /*0084*/ 	.byte	0x00, 0xf5, 0x21, 0x00


	//----- nvinfo : EIATTR_KPARAM_INFO
	.align		4
.L_35:
        /*0088*/ 	.byte	0x04, 0x17
        /*008a*/ 	.short	(.L_37 - .L_36)
.L_36:
        /*008c*/ 	.word	0x00000000
        /*0090*/ 	.short	0x0000
        /*0092*/ 	.short	0x0000
        /*0094*/ 	.byte	0x00, 0xf5, 0x21, 0x00


	//----- nvinfo : EIATTR_SPARSE_MMA_MASK
	.align		4
.L_37:
        /*0098*/ 	.byte	0x03, 0x50
        /*009a*/ 	.short	0x0000


	//----- nvinfo : EIATTR_MAXREG_COUNT
	.align		4
        /*009c*/ 	.byte	0x03, 0x1b
        /*009e*/ 	.short	0x00ff


	//----- nvinfo : EIATTR_NUM_BARRIERS
	.align		4
        /*00a0*/ 	.byte	0x02, 0x4c
        /*00a2*/ 	.byte	0x01
	.zero		1


	//----- nvinfo : EIATTR_MERCURY_ISA_VERSION
	.align		4
        /*00a4*/ 	.byte	0x03, 0x5f
        /*00a6*/ 	.short	0x0101


	//----- nvinfo : EIATTR_INT_WARP_WIDE_INSTR_OFFSETS
	.align		4
        /*00a8*/ 	.byte	0x04, 0x31
        /*00aa*/ 	.short	(.L_39 - .L_38)


	//   ....[0]....
.L_38:
        /*00ac*/ 	.word	0x00000210


	//----- nvinfo : EIATTR_VRC_CTA_INIT_COUNT
	.align		4
.L_39:
        /*00b0*/ 	.byte	0x02, 0x4a
	.zero		1
	.zero		1


	//----- nvinfo : EIATTR_EXIT_INSTR_OFFSETS
	.align		4
        /*00b4*/ 	.byte	0x04, 0x1c
        /*00b6*/ 	.short	(.L_41 - .L_40)


	//   ....[0]....
.L_40:
        /*00b8*/ 	.word	0x0000fce0


	//----- nvinfo : EIATTR_CRS_STACK_SIZE
	.align		4
.L_41:
        /*00bc*/ 	.byte	0x04, 0x1e
        /*00be*/ 	.short	(.L_43 - .L_42)
.L_42:
        /*00c0*/ 	.word	0x00000000


	//----- nvinfo : EIATTR_CBANK_PARAM_SIZE
	.align		4
.L_43:
        /*00c4*/ 	.byte	0x03, 0x19
        /*00c6*/ 	.short	0x0048


	//----- nvinfo : EIATTR_PARAM_CBANK
	.align		4
        /*00c8*/ 	.byte	0x04, 0x0a
        /*00ca*/ 	.short	(.L_45 - .L_44)
	.align		4
.L_44:
        /*00cc*/ 	.word	index@(.nv.constant0._Z26mercurius_keplerian_solverPdS_S_S_S_S_S_dP7double3)
        /*00d0*/ 	.short	0x0380
        /*00d2*/ 	.short	0x0048


	//----- nvinfo : EIATTR_SW_WAR
	.align		4
.L_45:
        /*00d4*/ 	.byte	0x04, 0x36
        /*00d6*/ 	.short	(.L_47 - .L_46)
.L_46:
        /*00d8*/ 	.word	0x00000008
.L_47:


//--------------------- .nv.callgraph             --------------------------
	.section	.nv.callgraph,"",@"SHT_CUDA_CALLGRAPH"
	.align	4
	.sectionentsize	8
	.align		4
        /*0000*/ 	.word	0x00000000
	.align		4
        /*0004*/ 	.word	0xffffffff
	.align		4
        /*0008*/ 	.word	0x00000000
	.align		4
        /*000c*/ 	.word	0xfffffffe
	.align		4
        /*0010*/ 	.word	0x00000000
	.align		4
        /*0014*/ 	.word	0xfffffffd
	.align		4
        /*0018*/ 	.word	0x00000000
	.align		4
        /*001c*/ 	.word	0xfffffffc


//--------------------- .nv.constant4             --------------------------
	.section	.nv.constant4,"a",@progbits
	.align	8
	.align		8
.nv.constant4:
        /*0000*/ 	.dword	__cudart_i2opi_d
	.align		8
        /*0008*/ 	.dword	__cudart_sin_cos_coeffs


//--------------------- .text._Z26mercurius_keplerian_solverPdS_S_S_S_S_S_dP7double3 --------------------------
	.section	.text._Z26mercurius_keplerian_solverPdS_S_S_S_S_S_dP7double3,"ax",@progbits
	.align	128
        .global         _Z26mercurius_keplerian_solverPdS_S_S_S_S_S_dP7double3
        .type           _Z26mercurius_keplerian_solverPdS_S_S_S_S_S_dP7double3,@function
        .size           _Z26mercurius_keplerian_solverPdS_S_S_S_S_S_dP7double3,(.L_x_222 - _Z26mercurius_keplerian_solverPdS_S_S_S_S_S_dP7double3)
        .other          _Z26mercurius_keplerian_solverPdS_S_S_S_S_S_dP7double3,@"STO_CUDA_ENTRY STV_DEFAULT"
_Z26mercurius_keplerian_solverPdS_S_S_S_S_S_dP7double3:
.text._Z26mercurius_keplerian_solverPdS_S_S_S_S_S_dP7double3:
[----:B------:R-:W0:Y:S01]  /*0000*/  LDC R1, c[0x0][0x37c] ;  /* 0x0000df00ff017b82 */ /* 0x000e220000000800 */
[----:B------:R-:W1:Y:S01]  /*0010*/  S2R R53, SR_TID.X ;  /* 0x0000000000357919 */ /* 0x000e620000002100 */
[----:B------:R-:W1:Y:S06]  /*0020*/  LDCU UR13, c[0x0][0x360] ;  /* 0x00006c00ff0d77ac */ /* 0x000e6c0008000800 */
[----:B------:R-:W2:Y:S01]  /*0030*/  LDC.64 R6, c[0x0][0x3b0] ;  /* 0x0000ec00ff067b82 */ /* 0x000ea20000000a00 */
[----:B0-----:R-:W-:Y:S01]  /*0040*/  VIADD R1, R1, 0xffffffd8 ;  /* 0xffffffd801017836 */ /* 0x001fe20000000000 */
[----:B------:R-:W1:Y:S01]  /*0050*/  S2R R0, SR_CTAID.X ;  /* 0x0000000000007919 */ /* 0x000e620000002500 */
[----:B------:R-:W0:Y:S05]  /*0060*/  LDCU.64 UR14, c[0x0][0x358] ;  /* 0x00006b00ff0e77ac */ /* 0x000e2a0008000a00 */
[----:B------:R-:W3:Y:S08]  /*0070*/  LDC.64 R8, c[0x0][0x380] ;  /* 0x0000e000ff087b82 */ /* 0x000ef00000000a00 */
[----:B------:R-:W4:Y:S08]  /*0080*/  LDC.64 R10, c[0x0][0x388] ;  /* 0x0000e200ff0a7b82 */ /* 0x000f300000000a00 */
[----:B------:R-:W5:Y:S08]  /*0090*/  LDC.64 R12, c[0x0][0x390] ;  /* 0x0000e400ff0c7b82 */ /* 0x000f700000000a00 */
[----:B------:R-:W5:Y:S01]  /*00a0*/  LDC.64 R14, c[0x0][0x398] ;  /* 0x0000e600ff0e7b82 */ /* 0x000f620000000a00 */
[----:B-1----:R-:W-:-:S04]  /*00b0*/  IMAD R53, R0, UR13, R53 ;  /* 0x0000000d00357c24 */ /* 0x002fc8000f8e0235 */
[C---:B--2---:R-:W-:Y:S01]  /*00c0*/  IMAD.WIDE R6, R53.reuse, 0x8, R6 ;  /* 0x0000000835067825 */ /* 0x044fe200078e0206 */
[C---:B------:R-:W-:Y:S02]  /*00d0*/  ISETP.NE.AND P0, PT, R53.reuse, RZ, PT ;  /* 0x000000ff3500720c */ /* 0x040fe40003f05270 */
[----:B------:R-:W1:Y:S01]  /*00e0*/  LDC.64 R16, c[0x0][0x3a0] ;  /* 0x0000e800ff107b82 */ /* 0x000e620000000a00 */
[C---:B---3--:R-:W-:Y:S02]  /*00f0*/  IMAD.WIDE R8, R53.reuse, 0x8, R8 ;  /* 0x0000000835087825 */ /* 0x048fe400078e0208 */
[----:B0-----:R-:W2:Y:S05]  /*0100*/  LDG.E.64 R6, desc[UR14][R6.64+0x8] ;  /* 0x0000080e06067981 */ /* 0x001eaa000c1e1b00 */
[----:B------:R-:W0:Y:S01]  /*0110*/  LDC.64 R20, c[0x0][0x3a8] ;  /* 0x0000ea00ff147b82 */ /* 0x000e220000000a00 */
[C---:B----4-:R-:W-:Y:S01]  /*0120*/  IMAD.WIDE R10, R53.reuse, 0x8, R10 ;  /* 0x00000008350a7825 */ /* 0x050fe200078e020a */
[----:B------:R-:W3:Y:S03]  /*0130*/  LDG.E.64 R8, desc[UR14][R8.64] ;  /* 0x0000000e08087981 */ /* 0x000ee6000c1e1b00 */
[----:B-----5:R-:W-:-:S02]  /*0140*/  IMAD.WIDE R12, R53, 0x8, R12 ;  /* 0x00000008350c7825 */ /* 0x020fc400078e020c */
[----:B------:R-:W4:Y:S01]  /*0150*/  LDG.E.64 R10, desc[UR14][R10.64] ;  /* 0x0000000e0a0a7981 */ /* 0x000f22000c1e1b00 */
[----:B------:R-:W5:Y:S01]  /*0160*/  @!P0 LDC.64 R2, c[0x0][0x3b0] ;  /* 0x0000ec00ff028b82 */ /* 0x000f620000000a00 */
[C---:B------:R-:W-:Y:S02]  /*0170*/  IMAD.WIDE R14, R53.reuse, 0x8, R14 ;  /* 0x00000008350e7825 */ /* 0x040fe400078e020e */
[----:B------:R-:W4:Y:S04]  /*0180*/  LDG.E.64 R12, desc[UR14][R12.64] ;  /* 0x0000000e0c0c7981 */ /* 0x000f28000c1e1b00 */
[----:B------:R-:W4:Y:S01]  /*0190*/  LDG.E.64 R14, desc[UR14][R14.64] ;  /* 0x0000000e0e0e7981 */ /* 0x000f22000c1e1b00 */
[----:B-1----:R-:W-:-:S05]  /*01a0*/  IMAD.WIDE R16, R53, 0x8, R16 ;  /* 0x0000000835107825 */ /* 0x002fca00078e0210 */
[----:B------:R1:W4:Y:S01]  /*01b0*/  LDG.E.64 R18, desc[UR14][R16.64] ;  /* 0x0000000e10127981 */ /* 0x000322000c1e1b00 */
[----:B0-----:R-:W-:-:S05]  /*01c0*/  IMAD.WIDE R20, R53, 0x8, R20 ;  /* 0x0000000835147825 */ /* 0x001fca00078e0214 */
[----:B------:R-:W4:Y:S04]  /*01d0*/  LDG.E.64 R22, desc[UR14][R20.64] ;  /* 0x0000000e14167981 */ /* 0x000f28000c1e1b00 */
[----:B-----5:R0:W5:Y:S01]  /*01e0*/  @!P0 LDG.E.64 R4, desc[UR14][R2.64] ;  /* 0x0000000e02048981 */ /* 0x020162000c1e1b00 */
[----:B------:R-:W1:Y:S01]  /*01f0*/  S2UR UR12, SR_CgaCtaId ;  /* 0x00000000000c79c3 */ /* 0x000e620000008800 */
[----:B------:R-:W-:Y:S01]  /*0200*/  UMOV UR5, 0x400 ;  /* 0x0000040000057882 */ /* 0x000fe20000000000 */
[----:B------:R-:W-:Y:S01]  /*0210*/  VOTEU.ALL UP0, P0 ;  /* 0x0000000000ff7886 */ /* 0x000fe20000000000 */
[----:B------:R-:W-:Y:S02]  /*0220*/  UIADD3 UR4, UPT, UPT, UR5, 0x60, URZ ;  /* 0x0000006005047890 */ /* 0x000fe4000fffe0ff */
[----:B------:R-:W-:-:S02]  /*0230*/  UIADD3 UR6, UPT, UPT, UR5, 0x98, URZ ;  /* 0x0000009805067890 */ /* 0x000fc4000fffe0ff */
[----:B------:R-:W-:Y:S02]  /*0240*/  UIADD3 UR7, UPT, UPT, UR5, 0xa8, URZ ;  /* 0x000000a805077890 */ /* 0x000fe4000fffe0ff */
[----:B------:R-:W-:Y:S02]  /*0250*/  UIADD3 UR8, UPT, UPT, UR5, 0xb8, URZ ;  /* 0x000000b805087890 */ /* 0x000fe4000fffe0ff */
[----:B------:R-:W-:Y:S02]  /*0260*/  UIADD3 UR9, UPT, UPT, UR5, 0xc8, URZ ;  /* 0x000000c805097890 */ /* 0x000fe4000fffe0ff */
[----:B------:R-:W-:Y:S02]  /*0270*/  UIADD3 UR10, UPT, UPT, UR5, 0x78, URZ ;  /* 0x00000078050a7890 */ /* 0x000fe4000fffe0ff */
[----:B------:R-:W-:Y:S02]  /*0280*/  UIADD3 UR11, UPT, UPT, UR5, 0x88, URZ ;  /* 0x00000088050b7890 */ /* 0x000fe4000fffe0ff */
[----:B-1----:R-:W-:-:S02]  /*0290*/  ULEA UR4, UR12, UR4, 0x18 ;  /* 0x000000040c047291 */ /* 0x002fc4000f8ec0ff */
[----:B------:R-:W-:Y:S02]  /*02a0*/  @!UP0 ULEA UR5, UR12, UR5, 0x18 ;  /* 0x000000050c058291 */ /* 0x000fe4000f8ec0ff */
[----:B------:R-:W-:Y:S02]  /*02b0*/  ULEA UR6, UR12, UR6, 0x18 ;  /* 0x000000060c067291 */ /* 0x000fe4000f8ec0ff */
[----:B------:R-:W-:Y:S02]  /*02c0*/  ULEA UR7, UR12, UR7, 0x18 ;  /* 0x000000070c077291 */ /* 0x000fe4000f8ec0ff */
[----:B------:R-:W-:Y:S02]  /*02d0*/  ULEA UR8, UR12, UR8, 0x18 ;  /* 0x000000080c087291 */ /* 0x000fe4000f8ec0ff */
[----:B------:R-:W-:Y:S01]  /*02e0*/  ULEA UR9, UR12, UR9, 0x18 ;  /* 0x000000090c097291 */ /* 0x000fe2000f8ec0ff */
[C---:B------:R-:W-:Y:S01]  /*02f0*/  LEA R17, R53.reuse, UR4, 0x3 ;  /* 0x0000000435117c11 */ /* 0x040fe2000f8e18ff */
[----:B------:R-:W-:Y:S01]  /*0300*/  ULEA UR10, UR12, UR10, 0x18 ;  /* 0x0000000a0c0a7291 */ /* 0x000fe2000f8ec0ff */
[C---:B------:R-:W-:Y:S01]  /*0310*/  LEA R52, R53.reuse, UR6, 0x3 ;  /* 0x0000000635347c11 */ /* 0x040fe2000f8e18ff */
[----:B------:R-:W-:Y:S01]  /*0320*/  ULEA UR11, UR12, UR11, 0x18 ;  /* 0x0000000b0c0b7291 */ /* 0x000fe2000f8ec0ff */
[----:B------:R-:W-:-:S02]  /*0330*/  LEA R51, R53, UR7, 0x3 ;  /* 0x0000000735337c11 */ /* 0x000fc4000f8e18ff */
[C---:B------:R-:W-:Y:S02]  /*0340*/  LEA R50, R53.reuse, UR8, 0x3 ;  /* 0x0000000835327c11 */ /* 0x040fe4000f8e18ff */
[C---:B------:R-:W-:Y:S02]  /*0350*/  LEA R0, R53.reuse, UR9, 0x3 ;  /* 0x0000000935007c11 */ /* 0x040fe4000f8e18ff */
[C---:B0-----:R-:W-:Y:S02]  /*0360*/  LEA R2, R53.reuse, UR10, 0x3 ;  /* 0x0000000a35027c11 */ /* 0x041fe4000f8e18ff */
[----:B------:R-:W-:Y:S01]  /*0370*/  LEA R3, R53, UR11, 0x3 ;  /* 0x0000000b35037c11 */ /* 0x000fe2000f8e18ff */
[----:B------:R-:W-:Y:S01]  /*0380*/  BSSY.RECONVERGENT B0, `(.L_x_0) ;  /* 0x0000028000007945 */ /* 0x000fe20003800200 */
[----:B-----5:R-:W-:Y:S04]  /*0390*/  @!P0 STS.64 [UR5+0x60], R4 ;  /* 0x00006004ff008988 */ /* 0x020fe80008000a05 */
[----:B--2---:R-:W-:Y:S04]  /*03a0*/  STS.64 [R17+0x8], R6 ;  /* 0x0000080611007388 */ /* 0x004fe80000000a00 */
[----:B---3--:R-:W-:Y:S04]  /*03b0*/  STS.64 [R52], R8 ;  /* 0x0000000834007388 */ /* 0x008fe80000000a00 */
[----:B----4-:R-:W-:Y:S04]  /*03c0*/  STS.64 [R51], R10 ;  /* 0x0000000a33007388 */ /* 0x010fe80000000a00 */
[----:B------:R-:W-:Y:S04]  /*03d0*/  STS.64 [R50], R12 ;  /* 0x0000000c32007388 */ /* 0x000fe80000000a00 */
[----:B------:R-:W-:Y:S04]  /*03e0*/  STS.64 [R0], R14 ;  /* 0x0000000e00007388 */ /* 0x000fe80000000a00 */
[----:B------:R-:W-:Y:S04]  /*03f0*/  STS.64 [R2], R18 ;  /* 0x0000001202007388 */ /* 0x000fe80000000a00 */
[----:B------:R-:W-:Y:S01]  /*0400*/  STS.64 [R3], R22 ;  /* 0x0000001603007388 */ /* 0x000fe20000000a00 */
[----:B------:R-:W-:Y:S06]  /*0410*/  BAR.SYNC.DEFER_BLOCKING 0x0 ;  /* 0x0000000000007b1d */ /* 0x000fec0000010000 */
[----:B------:R-:W0:Y:S04]  /*0420*/  LDS.64 R4, [R2] ;  /* 0x0000000002047984 */ /* 0x000e280000000a00 */
[----:B------:R1:W2:Y:S04]  /*0430*/  LDS.64 R16, [R3] ;  /* 0x0000000003107984 */ /* 0x0002a80000000a00 */
[----:B------:R1:W3:Y:S04]  /*0440*/  LDS.64 R20, [R52] ;  /* 0x0000000034147984 */ /* 0x0002e80000000a00 */
[----:B------:R1:W4:Y:S04]  /*0450*/  LDS.64 R36, [R51] ;  /* 0x0000000033247984 */ /* 0x0003280000000a00 */
[----:B------:R1:W1:Y:S04]  /*0460*/  LDS.64 R34, [R50] ;  /* 0x0000000032227984 */ /* 0x0002680000000a00 */
[----:B------:R0:W1:Y:S02]  /*0470*/  LDS.64 R32, [R0] ;  /* 0x0000000000207984 */ /* 0x0000640000000a00 */
[----:B0-----:R-:W-:-:S14]  /*0480*/  DSETP.NEU.AND P0, PT, |R4|, +INF , PT ;  /* 0x7ff000000400742a */ /* 0x001fdc0003f0d200 */
[----:B------:R-:W-:Y:S01]  /*0490*/  @!P0 DMUL R8, RZ, R4 ;  /* 0x00000004ff088228 */ /* 0x000fe20000000000 */
[----:B------:R-:W-:Y:S01]  /*04a0*/  @!P0 IMAD.MOV.U32 R7, RZ, RZ, RZ ;  /* 0x000000ffff078224 */ /* 0x000fe200078e00ff */
[----:B--234-:R-:W-:Y:S09]  /*04b0*/  @!P0 BRA `(.L_x_1) ;  /* 0x0000000000508947 */ /* 0x01cff20003800000 */
[----:B------:R-:W-:Y:S01]  /*04c0*/  UMOV UR6, 0x6dc9c883 ;  /* 0x6dc9c88300067882 */ /* 0x000fe20000000000 */
[----:B------:R-:W-:Y:S01]  /*04d0*/  UMOV UR7, 0x3fe45f30 ;  /* 0x3fe45f3000077882 */ /* 0x000fe20000000000 */
[C---:B------:R-:W-:Y:S02]  /*04e0*/  DSETP.GE.AND P0, PT, |R4|.reuse, 2.14748364800000000000e+09, PT ;  /* 0x41e000000400742a */ /* 0x040fe40003f06200 */
[----:B------:R-:W-:Y:S01]  /*04f0*/  DMUL R6, R4, UR6 ;  /* 0x0000000604067c28 */ /* 0x000fe20008000000 */
[----:B------:R-:W-:Y:S01]  /*0500*/  UMOV UR6, 0x54442d18 ;  /* 0x54442d1800067882 */ /* 0x000fe20000000000 */
[----:B------:R-:W-:-:S08]  /*0510*/  UMOV UR7, 0x3ff921fb ;  /* 0x3ff921fb00077882 */ /* 0x000fd00000000000 */
[----:B------:R-:W0:Y:S08]  /*0520*/  F2I.F64 R7, R6 ;  /* 0x0000000600077311 */ /* 0x000e300000301100 */
[----:B0-----:R-:W0:Y:S02]  /*0530*/  I2F.F64 R8, R7 ;  /* 0x0000000700087312 */ /* 0x001e240000201c00 */
[----:B0-----:R-:W-:Y:S01]  /*0540*/  DFMA R10, R8, -UR6, R4 ;  /* 0x80000006080a7c2b */ /* 0x001fe20008000004 */
[----:B------:R-:W-:Y:S01]  /*0550*/  UMOV UR6, 0x33145c00 ;  /* 0x33145c0000067882 */ /* 0x000fe20000000000 */
[----:B------:R-:W-:-:S06]  /*0560*/  UMOV UR7, 0x3c91a626 ;  /* 0x3c91a62600077882 */ /* 0x000fcc0000000000 */
[----:B------:R-:W-:Y:S01]  /*0570*/  DFMA R10, R8, -UR6, R10 ;  /* 0x80000006080a7c2b */ /* 0x000fe2000800000a */
[----:B------:R-:W-:Y:S01]  /*0580*/  UMOV UR6, 0x252049c0 ;  /* 0x252049c000067882 */ /* 0x000fe20000000000 */
[----:B------:R-:W-:-:S06]  /*0590*/  UMOV UR7, 0x397b839a ;  /* 0x397b839a00077882 */ /* 0x000fcc0000000000 */
[----:B------:R-:W-:Y:S01]  /*05a0*/  DFMA R8, R8, -UR6, R10 ;  /* 0x8000000608087c2b */ /* 0x000fe2000800000a */
[----:B------:R-:W-:Y:S10]  /*05b0*/  @!P0 BRA `(.L_x_1) ;  /* 0x0000000000108947 */ /* 0x000ff40003800000 */
[----:B------:R-:W-:Y:S01]  /*05c0*/  IMAD.MOV.U32 R6, RZ, RZ, R4 ;  /* 0x000000ffff067224 */ /* 0x000fe200078e0004 */
[----:B------:R-:W-:Y:S01]  /*05d0*/  MOV R39, 0x600 ;  /* 0x0000060000277802 */ /* 0x000fe20000000f00 */
[----:B------:R-:W-:-:S07]  /*05e0*/  IMAD.MOV.U32 R38, RZ, RZ, R5 ;  /* 0x000000ffff267224 */ /* 0x000fce00078e0005 */
[----:B-1----:R-:W-:Y:S05]  /*05f0*/  CALL.REL.NOINC `($_Z26mercurius_keplerian_solverPdS_S_S_S_S_S_dP7double3$__internal_trig_reduction_slowpathd) ;  /* 0x0000010c00647944 */ /* 0x002fea0003c00000 */
.L_x_1:
[----:B------:R-:W-:Y:S05]  /*0600*/  BSYNC.RECONVERGENT B0 ;  /* 0x0000000000007941 */ /* 0x000fea0003800200 */
.L_x_0:
[----:B------:R-:W-:Y:S01]  /*0610*/  DMUL R4, R8, R8 ;  /* 0x0000000808047228 */ /* 0x000fe20000000000 */
[----:B------:R-:W-:Y:S01]  /*0620*/  IMAD.MOV.U32 R12, RZ, RZ, 0x2cb0d246 ;  /* 0x2cb0d246ff0c7424 */ /* 0x000fe200078e00ff */
[----:B------:R-:W-:Y:S01]  /*0630*/  UMOV UR8, 0xf9785eba ;  /* 0xf9785eba00087882 */ /* 0x000fe20000000000 */
[----:B------:R-:W-:Y:S01]  /*0640*/  IMAD.MOV.U32 R13, RZ, RZ, 0x3e5ae5f1 ;  /* 0x3e5ae5f1ff0d7424 */ /* 0x000fe200078e00ff */
[----:B------:R-:W-:Y:S01]  /*0650*/  UMOV UR9, 0x3de5db65 ;  /* 0x3de5db6500097882 */ /* 0x000fe20000000000 */
[----:B------:R-:W-:Y:S01]  /*0660*/  IMAD.MOV.U32 R10, RZ, RZ, -0x3e107ad8 ;  /* 0xc1ef8528ff0a7424 */ /* 0x000fe200078e00ff */
[----:B------:R-:W-:Y:S01]  /*0670*/  UMOV UR6, 0x20fd8164 ;  /* 0x20fd816400067882 */ /* 0x000fe20000000000 */
[----:B------:R-:W-:Y:S01]  /*0680*/  IMAD.MOV.U32 R11, RZ, RZ, 0x3e21eea7 ;  /* 0x3e21eea7ff0b7424 */ /* 0x000fe200078e00ff */
[----:B------:R-:W-:Y:S01]  /*0690*/  UMOV UR7, 0x3da8ff83 ;  /* 0x3da8ff8300077882 */ /* 0x000fe20000000000 */
[C---:B------:R-:W-:Y:S01]  /*06a0*/  DFMA R12, R4.reuse, UR8, -R12 ;  /* 0x00000008040c7c2b */ /* 0x040fe2000800080c */
[----:B------:R-:W-:Y:S01]  /*06b0*/  UMOV UR8, 0x69ace392 ;  /* 0x69ace39200087882 */ /* 0x000fe20000000000 */
[----:B------:R-:W-:Y:S01]  /*06c0*/  UMOV UR9, 0x3ec71de3 ;  /* 0x3ec71de300097882 */ /* 0x000fe20000000000 */
[----:B------:R-:W-:Y:S01]  /*06d0*/  LOP3.LUT P1, RZ, R7, 0x2, RZ, 0xc0, !PT ;  /* 0x0000000207ff7812 */ /* 0x000fe2000782c0ff */
[----:B------:R-:W-:Y:S01]  /*06e0*/  DFMA R10, R4, -UR6, R10 ;  /* 0x80000006040a7c2b */ /* 0x000fe2000800000a */
[----:B------:R-:W-:Y:S01]  /*06f0*/  UMOV UR6, 0x8e06e6d9 ;  /* 0x8e06e6d900067882 */ /* 0x000fe20000000000 */
[----:B------:R-:W-:Y:S01]  /*0700*/  UMOV UR7, 0x3e927e4f ;  /* 0x3e927e4f00077882 */ /* 0x000fe20000000000 */
[----:B------:R-:W-:Y:S01]  /*0710*/  DSETP.NEU.AND P2, PT, |R16|, +INF , PT ;  /* 0x7ff000001000742a */ /* 0x000fe20003f4d200 */
[----:B------:R-:W-:Y:S01]  /*0720*/  BSSY.RECONVERGENT B0, `(.L_x_2) ;  /* 0x000003b000007945 */ /* 0x000fe20003800200 */
[C---:B------:R-:W-:Y:S01]  /*0730*/  DFMA R12, R4.reuse, R12, UR8 ;  /* 0x00000008040c7e2b */ /* 0x040fe2000800000c */
[----:B------:R-:W-:Y:S01]  /*0740*/  UMOV UR8, 0x19db62a1 ;  /* 0x19db62a100087882 */ /* 0x000fe20000000000 */
[----:B------:R-:W-:Y:S01]  /*0750*/  UMOV UR9, 0x3f2a01a0 ;  /* 0x3f2a01a000097882 */ /* 0x000fe20000000000 */
[----:B------:R-:W-:Y:S01]  /*0760*/  DFMA R10, R4, R10, -UR6 ;  /* 0x80000006040a7e2b */ /* 0x000fe2000800000a */
[----:B------:R-:W-:Y:S01]  /*0770*/  UMOV UR6, 0x19ddbce9 ;  /* 0x19ddbce900067882 */ /* 0x000fe20000000000 */
[----:B------:R-:W-:-:S03]  /*0780*/  UMOV UR7, 0x3efa01a0 ;  /* 0x3efa01a000077882 */ /* 0x000fc60000000000 */
[C---:B------:R-:W-:Y:S01]  /*0790*/  DFMA R12, R4.reuse, R12, -UR8 ;  /* 0x80000008040c7e2b */ /* 0x040fe2000800000c */
[----:B------:R-:W-:Y:S01]  /*07a0*/  UMOV UR8, 0x11110818 ;  /* 0x1111081800087882 */ /* 0x000fe20000000000 */
[----:B------:R-:W-:Y:S01]  /*07b0*/  UMOV UR9, 0x3f811111 ;  /* 0x3f81111100097882 */ /* 0x000fe20000000000 */
[----:B------:R-:W-:Y:S01]  /*07c0*/  DFMA R10, R4, R10, UR6 ;  /* 0x00000006040a7e2b */ /* 0x000fe2000800000a */
[----:B------:R-:W-:Y:S01]  /*07d0*/  UMOV UR6, 0x16c15d47 ;  /* 0x16c15d4700067882 */ /* 0x000fe20000000000 */
[----:B------:R-:W-:-:S03]  /*07e0*/  UMOV UR7, 0x3f56c16c ;  /* 0x3f56c16c00077882 */ /* 0x000fc60000000000 */
[C---:B------:R-:W-:Y:S01]  /*07f0*/  DFMA R12, R4.reuse, R12, UR8 ;  /* 0x00000008040c7e2b */ /* 0x040fe2000800000c */
[----:B------:R-:W-:Y:S01]  /*0800*/  UMOV UR8, 0x55555554 ;  /* 0x5555555400087882 */ /* 0x000fe20000000000 */
[----:B------:R-:W-:Y:S01]  /*0810*/  UMOV UR9, 0x3fc55555 ;  /* 0x3fc5555500097882 */ /* 0x000fe20000000000 */
[----:B------:R-:W-:Y:S01]  /*0820*/  DFMA R10, R4, R10, -UR6 ;  /* 0x80000006040a7e2b */ /* 0x000fe2000800000a */
[----:B------:R-:W-:Y:S01]  /*0830*/  UMOV UR6, 0x55555551 ;  /* 0x5555555100067882 */ /* 0x000fe20000000000 */
[----:B------:R-:W-:-:S03]  /*0840*/  UMOV UR7, 0x3fa55555 ;  /* 0x3fa5555500077882 */ /* 0x000fc60000000000 */
[----:B------:R-:W-:-:S03]  /*0850*/  DFMA R12, R4, R12, -UR8 ;  /* 0x80000008040c7e2b */ /* 0x000fc6000800000c */
[----:B------:R-:W-:-:S05]  /*0860*/  DFMA R10, R4, R10, UR6 ;  /* 0x00000006040a7e2b */ /* 0x000fca000800000a */
[----:B------:R-:W-:-:S03]  /*0870*/  DFMA R12, R4, R12, RZ ;  /* 0x0000000c040c722b */ /* 0x000fc600000000ff */
[----:B------:R-:W-:-:S05]  /*0880*/  DFMA R10, R4, R10, -0.5 ;  /* 0xbfe00000040a742b */ /* 0x000fca000000000a */
[----:B------:R-:W-:Y:S02]  /*0890*/  DFMA R12, R12, R8, R8 ;  /* 0x000000080c0c722b */ /* 0x000fe40000000008 */
[----:B------:R-:W-:Y:S02]  /*08a0*/  @!P2 DMUL R8, RZ, R16 ;  /* 0x00000010ff08a228 */ /* 0x000fe40000000000 */
[----:B------:R-:W-:Y:S01]  /*08b0*/  DFMA R10, R4, R10, 1 ;  /* 0x3ff00000040a742b */ /* 0x000fe2000000000a */
[----:B------:R-:W-:Y:S01]  /*08c0*/  LOP3.LUT R4, R7, 0x1, RZ, 0xc0, !PT ;  /* 0x0000000107047812 */ /* 0x000fe200078ec0ff */
[----:B------:R-:W-:-:S03]  /*08d0*/  @!P2 IMAD.MOV.U32 R7, RZ, RZ, RZ ;  /* 0x000000ffff07a224 */ /* 0x000fc600078e00ff */
[----:B------:R-:W-:Y:S02]  /*08e0*/  ISETP.NE.U32.AND P0, PT, R4, 0x1, PT ;  /* 0x000000010400780c */ /* 0x000fe40003f05070 */
[----:B------:R-:W-:-:S03]  /*08f0*/  LOP3.LUT R5, R13, 0x80000000, RZ, 0x3c, !PT ;  /* 0x800000000d057812 */ /* 0x000fc600078e3cff */
[----:B------:R-:W-:Y:S02]  /*0900*/  FSEL R25, R11, R13, !P0 ;  /* 0x0000000d0b197208 */ /* 0x000fe40004000000 */
[----:B------:R-:W-:Y:S02]  /*0910*/  FSEL R27, R5, R11, !P0 ;  /* 0x0000000b051b7208 */ /* 0x000fe40004000000 */
[----:B------:R-:W-:Y:S02]  /*0920*/  @P1 LOP3.LUT R5, R25, 0x80000000, RZ, 0x3c, !PT ;  /* 0x8000000019051812 */ /* 0x000fe400078e3cff */
[----:B------:R-:W-:Y:S02]  /*0930*/  @P1 LOP3.LUT R11, R27, 0x80000000, RZ, 0x3c, !PT ;  /* 0x800000001b0b1812 */ /* 0x000fe400078e3cff */
[----:B------:R-:W-:Y:S01]  /*0940*/  FSEL R24, R10, R12, !P0 ;  /* 0x0000000c0a187208 */ /* 0x000fe20004000000 */
[----:B------:R-:W-:Y:S01]  /*0950*/  @P1 IMAD.MOV.U32 R25, RZ, RZ, R5 ;  /* 0x000000ffff191224 */ /* 0x000fe200078e0005 */
[----:B------:R-:W-:Y:S01]  /*0960*/  FSEL R26, R12, R10, !P0 ;  /* 0x0000000a0c1a7208 */ /* 0x000fe20004000000 */
[----:B------:R-:W-:Y:S01]  /*0970*/  @P1 IMAD.MOV.U32 R27, RZ, RZ, R11 ;  /* 0x000000ffff1b1224 */ /* 0x000fe200078e000b */
[----:B------:R-:W-:Y:S06]  /*0980*/  @!P2 BRA `(.L_x_3) ;  /* 0x000000000050a947 */ /* 0x000fec0003800000 */
[----:B------:R-:W-:Y:S01]  /*0990*/  UMOV UR6, 0x6dc9c883 ;  /* 0x6dc9c88300067882 */ /* 0x000fe20000000000 */
[----:B------:R-:W-:Y:S01]  /*09a0*/  UMOV UR7, 0x3fe45f30 ;  /* 0x3fe45f3000077882 */ /* 0x000fe20000000000 */
[C---:B------:R-:W-:Y:S02]  /*09b0*/  DSETP.GE.AND P0, PT, |R16|.reuse, 2.14748364800000000000e+09, PT ;  /* 0x41e000001000742a */ /* 0x040fe40003f06200 */
[----:B------:R-:W-:Y:S01]  /*09c0*/  DMUL R4, R16, UR6 ;  /* 0x0000000610047c28 */ /* 0x000fe20008000000 */
[----:B------:R-:W-:Y:S01]  /*09d0*/  UMOV UR6, 0x54442d18 ;  /* 0x54442d1800067882 */ /* 0x000fe20000000000 */
[----:B------:R-:W-:-:S04]  /*09e0*/  UMOV UR7, 0x3ff921fb ;  /* 0x3ff921fb00077882 */ /* 0x000fc80000000000 */
        /* <DEDUP_REMOVED lines=14> */
.L_x_3:
[----:B------:R-:W-:Y:S05]  /*0ad0*/  BSYNC.RECONVERGENT B0 ;  /* 0x0000000000007941 */ /* 0x000fea0003800200 */
.L_x_2:
        /* <DEDUP_REMOVED lines=72> */
[----:B------:R-:W-:Y:S01]  /*0f60*/  MOV R6, R20 ;  /* 0x0000001400067202 */ /* 0x000fe20000000f00 */
[----:B------:R-:W-:Y:S01]  /*0f70*/  IMAD.MOV.U32 R38, RZ, RZ, R21 ;  /* 0x000000ffff267224 */ /* 0x000fe200078e0015 */
[----:B------:R-:W-:-:S07]  /*0f80*/  MOV R39, 0xfa0 ;  /* 0x00000fa000277802 */ /* 0x000fce0000000f00 */
[----:B-1----:R-:W-:Y:S05]  /*0f90*/  CALL.REL.NOINC `($_Z26mercurius_keplerian_solverPdS_S_S_S_S_S_dP7double3$__internal_trig_reduction_slowpathd) ;  /* 0x0000010000fc7944 */ /* 0x002fea0003c00000 */
.L_x_5:
[----:B------:R-:W-:Y:S05]  /*0fa0*/  BSYNC.RECONVERGENT B0 ;  /* 0x0000000000007941 */ /* 0x000fea0003800200 */
.L_x_4:
        /* <DEDUP_REMOVED lines=13> */
[C---:B------:R-:W-:Y:S01]  /*1080*/  DFMA R10, R4.reuse, -UR6, R10 ;  /* 0x80000006040a7c2b */ /* 0x040fe2000800000a */
[----:B------:R-:W-:Y:S01]  /*1090*/  UMOV UR6, 0x8e06e6d9 ;  /* 0x8e06e6d900067882 */ /* 0x000fe20000000000 */
[----:B------:R-:W-:Y:S01]  /*10a0*/  UMOV UR7, 0x3e927e4f ;  /* 0x3e927e4f00077882 */ /* 0x000fe20000000000 */
[----:B------:R-:W-:Y:S01]  /*10b0*/  BSSY.RECONVERGENT B0, `(.L_x_6) ;  /* 0x0000149000007945 */ /* 0x000fe20003800200 */
[C---:B------:R-:W-:Y:S01]  /*10c0*/  DFMA R12, R4.reuse, R12, UR8 ;  /* 0x00000008040c7e2b */ /* 0x040fe2000800000c */
[----:B------:R-:W-:Y:S01]  /*10d0*/  UMOV UR8, 0x19db62a1 ;  /* 0x19db62a100087882 */ /* 0x000fe20000000000 */
[----:B------:R-:W-:Y:S01]  /*10e0*/  UMOV UR9, 0x3f2a01a0 ;  /* 0x3f2a01a000097882 */ /* 0x000fe20000000000 */
[----:B------:R-:W-:Y:S01]  /*10f0*/  IMAD.MOV.U32 R30, RZ, RZ, R36 ;  /* 0x000000ffff1e7224 */ /* 0x000fe200078e0024 */
[C---:B------:R-:W-:Y:S01]  /*1100*/  DFMA R10, R4.reuse, R10, -UR6 ;  /* 0x80000006040a7e2b */ /* 0x040fe2000800000a */
[----:B------:R-:W-:Y:S01]  /*1110*/  UMOV UR6, 0x19ddbce9 ;  /* 0x19ddbce900067882 */ /* 0x000fe20000000000 */
[----:B------:R-:W-:Y:S01]  /*1120*/  UMOV UR7, 0x3efa01a0 ;  /* 0x3efa01a000077882 */ /* 0x000fe20000000000 */
[----:B------:R-:W-:Y:S01]  /*1130*/  IMAD.MOV.U32 R31, RZ, RZ, R37 ;  /* 0x000000ffff1f7224 */ /* 0x000fe200078e0025 */
[----:B------:R-:W-:Y:S01]  /*1140*/  DFMA R12, R4, R12, -UR8 ;  /* 0x80000008040c7e2b */ /* 0x000fe2000800000c */
[----:B------:R-:W-:Y:S01]  /*1150*/  UMOV UR8, 0x11110818 ;  /* 0x1111081800087882 */ /* 0x000fe20000000000 */
[----:B------:R-:W-:-:S02]  /*1160*/  UMOV UR9, 0x3f811111 ;  /* 0x3f81111100097882 */ /* 0x000fc40000000000 */
[C---:B------:R-:W-:Y:S01]  /*1170*/  DFMA R10, R4.reuse, R10, UR6 ;  /* 0x00000006040a7e2b */ /* 0x040fe2000800000a */
[----:B------:R-:W-:Y:S01]  /*1180*/  UMOV UR6, 0x16c15d47 ;  /* 0x16c15d4700067882 */ /* 0x000fe20000000000 */
[----:B------:R-:W-:Y:S02]  /*1190*/  UMOV UR7, 0x3f56c16c ;  /* 0x3f56c16c00077882 */ /* 0x000fe40000000000 */
[C---:B------:R-:W-:Y:S01]  /*11a0*/  DFMA R12, R4.reuse, R12, UR8 ;  /* 0x00000008040c7e2b */ /* 0x040fe2000800000c */
[----:B------:R-:W-:Y:S01]  /*11b0*/  UMOV UR8, 0x55555554 ;  /* 0x5555555400087882 */ /* 0x000fe20000000000 */
[----:B------:R-:W-:Y:S02]  /*11c0*/  UMOV UR9, 0x3fc55555 ;  /* 0x3fc5555500097882 */ /* 0x000fe40000000000 */
[----:B------:R-:W-:Y:S01]  /*11d0*/  DFMA R10, R4, R10, -UR6 ;  /* 0x80000006040a7e2b */ /* 0x000fe2000800000a */
[----:B------:R-:W-:Y:S01]  /*11e0*/  UMOV UR6, 0x55555551 ;  /* 0x5555555100067882 */ /* 0x000fe20000000000 */
[----:B------:R-:W-:-:S02]  /*11f0*/  UMOV UR7, 0x3fa55555 ;  /* 0x3fa5555500077882 */ /* 0x000fc40000000000 */
[----:B------:R-:W-:-:S04]  /*1200*/  DFMA R12, R4, R12, -UR8 ;  /* 0x80000008040c7e2b */ /* 0x000fc8000800000c */
[----:B------:R-:W-:-:S04]  /*1210*/  DFMA R10, R4, R10, UR6 ;  /* 0x00000006040a7e2b */ /* 0x000fc8000800000a */
[----:B------:R-:W-:-:S04]  /*1220*/  DFMA R12, R4, R12, RZ ;  /* 0x0000000c040c722b */ /* 0x000fc800000000ff */
[----:B------:R-:W-:-:S04]  /*1230*/  DFMA R10, R4, R10, -0.5 ;  /* 0xbfe00000040a742b */ /* 0x000fc8000000000a */
[----:B------:R-:W-:-:S04]  /*1240*/  DFMA R12, R12, R8, R8 ;  /* 0x000000080c0c722b */ /* 0x000fc80000000008 */
[----:B------:R-:W-:Y:S01]  /*1250*/  DFMA R10, R4, R10, 1 ;  /* 0x3ff00000040a742b */ /* 0x000fe2000000000a */
[----:B------:R-:W-:-:S04]  /*1260*/  LOP3.LUT R4, R7, 0x1, RZ, 0xc0, !PT ;  /* 0x0000000107047812 */ /* 0x000fc800078ec0ff */
        /* <DEDUP_REMOVED lines=9> */
[----:B------:R-:W-:-:S04]  /*1300*/  @P1 IMAD.MOV.U32 R13, RZ, RZ, R11 ;  /* 0x000000ffff0d1224 */ /* 0x000fc800078e000b */
[C---:B------:R-:W-:Y:S02]  /*1310*/  DMUL R8, R4.reuse, R18 ;  /* 0x0000001204087228 */ /* 0x040fe40000000000 */
[----:B------:R-:W-:Y:S02]  /*1320*/  DMUL R28, R4, R16 ;  /* 0x00000010041c7228 */ /* 0x000fe40000000000 */
[C---:B------:R-:W-:Y:S02]  /*1330*/  DMUL R18, R12.reuse, R18 ;  /* 0x000000120c127228 */ /* 0x040fe40000000000 */
[----:B------:R-:W-:Y:S02]  /*1340*/  DMUL R6, R12, R16 ;  /* 0x000000100c067228 */ /* 0x000fe40000000000 */
[-C--:B------:R-:W-:Y:S02]  /*1350*/  DMUL R16, R4, R24.reuse ;  /* 0x0000001804107228 */ /* 0x080fe40000000000 */
[----:B------:R-:W-:-:S02]  /*1360*/  DMUL R24, R12, R24 ;  /* 0x000000180c187228 */ /* 0x000fc40000000000 */
[-C--:B------:R-:W-:Y:S02]  /*1370*/  DFMA R20, R28, R26.reuse, R18 ;  /* 0x0000001a1c14722b */ /* 0x080fe40000000012 */
[-C--:B------:R-:W-:Y:S02]  /*1380*/  DFMA R28, R18, -R26.reuse, -R28 ;  /* 0x8000001a121c722b */ /* 0x080fe4000000081c */
[-C--:B------:R-:W-:Y:S01]  /*1390*/  DFMA R22, R8, -R26.reuse, R6 ;  /* 0x8000001a0816722b */ /* 0x080fe20000000006 */
[----:B------:R-:W-:Y:S01]  /*13a0*/  IMAD.MOV.U32 R18, RZ, RZ, RZ ;  /* 0x000000ffff127224 */ /* 0x000fe200078e00ff */
[----:B------:R-:W-:-:S11]  /*13b0*/  DFMA R26, R6, R26, -R8 ;  /* 0x0000001a061a722b */ /* 0x000fd60000000808 */
.L_x_24:
[----:B------:R-:W-:Y:S01]  /*13c0*/  DSETP.NEU.AND P0, PT, |R30|, +INF , PT ;  /* 0x7ff000001e00742a */ /* 0x000fe20003f0d200 */
[----:B------:R-:W-:-:S13]  /*13d0*/  BSSY.RECONVERGENT B3, `(.L_x_7) ;  /* 0x0000018000037945 */ /* 0x000fda0003800200 */
[----:B------:R-:W-:Y:S01]  /*13e0*/  @!P0 DMUL R8, RZ, R30 ;  /* 0x0000001eff088228 */ /* 0x000fe20000000000 */
[----:B------:R-:W-:Y:S01]  /*13f0*/  @!P0 IMAD.MOV.U32 R7, RZ, RZ, RZ ;  /* 0x000000ffff078224 */ /* 0x000fe200078e00ff */
[----:B------:R-:W-:Y:S09]  /*1400*/  @!P0 BRA `(.L_x_8) ;  /* 0x0000000000508947 */ /* 0x000ff20003800000 */
        /* <DEDUP_REMOVED lines=20> */
.L_x_8:
[----:B------:R-:W-:Y:S05]  /*1550*/  BSYNC.RECONVERGENT B3 ;  /* 0x0000000000037941 */ /* 0x000fea0003800200 */
.L_x_7:
[----:B------:R-:W-:Y:S01]  /*1560*/  DMUL R4, R8, R8 ;  /* 0x0000000808047228 */ /* 0x000fe20000000000 */
[----:B------:R-:W-:Y:S01]  /*1570*/  IMAD.MOV.U32 R10, RZ, RZ, -0x3e107ad8 ;  /* 0xc1ef8528ff0a7424 */ /* 0x000fe200078e00ff */
[----:B------:R-:W-:Y:S01]  /*1580*/  UMOV UR6, 0x20fd8164 ;  /* 0x20fd816400067882 */ /* 0x000fe20000000000 */
[----:B------:R-:W-:Y:S01]  /*1590*/  IMAD.MOV.U32 R11, RZ, RZ, 0x3e21eea7 ;  /* 0x3e21eea7ff0b7424 */ /* 0x000fe200078e00ff */
[----:B------:R-:W-:Y:S01]  /*15a0*/  UMOV UR7, 0x3da8ff83 ;  /* 0x3da8ff8300077882 */ /* 0x000fe20000000000 */
[----:B------:R-:W-:Y:S01]  /*15b0*/  IMAD.MOV.U32 R12, RZ, RZ, 0x2cb0d246 ;  /* 0x2cb0d246ff0c7424 */ /* 0x000fe200078e00ff */
[----:B------:R-:W-:Y:S01]  /*15c0*/  UMOV UR8, 0xf9785eba ;  /* 0xf9785eba00087882 */ /* 0x000fe20000000000 */
[----:B------:R-:W-:Y:S01]  /*15d0*/  IMAD.MOV.U32 R13, RZ, RZ, 0x3e5ae5f1 ;  /* 0x3e5ae5f1ff0d7424 */ /* 0x000fe200078e00ff */
[----:B------:R-:W-:Y:S01]  /*15e0*/  UMOV UR9, 0x3de5db65 ;  /* 0x3de5db6500097882 */ /* 0x000fe20000000000 */
[C---:B------:R-:W-:Y:S01]  /*15f0*/  DFMA R10, R4.reuse, -UR6, R10 ;  /* 0x80000006040a7c2b */ /* 0x040fe2000800000a */
[----:B------:R-:W-:Y:S01]  /*1600*/  UMOV UR6, 0x8e06e6d9 ;  /* 0x8e06e6d900067882 */ /* 0x000fe20000000000 */
[----:B------:R-:W-:Y:S01]  /*1610*/  UMOV UR7, 0x3e927e4f ;  /* 0x3e927e4f00077882 */ /* 0x000fe20000000000 */
[----:B------:R-:W-:Y:S01]  /*1620*/  LOP3.LUT P1, RZ, R7, 0x2, RZ, 0xc0, !PT ;  /* 0x0000000207ff7812 */ /* 0x000fe2000782c0ff */
[----:B------:R-:W-:Y:S01]  /*1630*/  DFMA R12, R4, UR8, -R12 ;  /* 0x00000008040c7c2b */ /* 0x000fe2000800080c */
[----:B------:R-:W-:Y:S01]  /*1640*/  UMOV UR8, 0x69ace392 ;  /* 0x69ace39200087882 */ /* 0x000fe20000000000 */
[----:B------:R-:W-:-:S02]  /*1650*/  UMOV UR9, 0x3ec71de3 ;  /* 0x3ec71de300097882 */ /* 0x000fc40000000000 */
[C---:B------:R-:W-:Y:S01]  /*1660*/  DFMA R10, R4.reuse, R10, -UR6 ;  /* 0x80000006040a7e2b */ /* 0x040fe2000800000a */
[----:B------:R-:W-:Y:S01]  /*1670*/  UMOV UR6, 0x19ddbce9 ;  /* 0x19ddbce900067882 */ /* 0x000fe20000000000 */
[----:B------:R-:W-:Y:S02]  /*1680*/  UMOV UR7, 0x3efa01a0 ;  /* 0x3efa01a000077882 */ /* 0x000fe40000000000 */
[C---:B------:R-:W-:Y:S01]  /*1690*/  DFMA R12, R4.reuse, R12, UR8 ;  /* 0x00000008040c7e2b */ /* 0x040fe2000800000c */
[----:B------:R-:W-:Y:S01]  /*16a0*/  UMOV UR8, 0x19db62a1 ;  /* 0x19db62a100087882 */ /* 0x000fe20000000000 */
[----:B------:R-:W-:Y:S02]  /*16b0*/  UMOV UR9, 0x3f2a01a0 ;  /* 0x3f2a01a000097882 */ /* 0x000fe40000000000 */
[----:B------:R-:W-:Y:S01]  /*16c0*/  DFMA R10, R4, R10, UR6 ;  /* 0x00000006040a7e2b */ /* 0x000fe2000800000a */
[----:B------:R-:W-:Y:S01]  /*16d0*/  UMOV UR6, 0x16c15d47 ;  /* 0x16c15d4700067882 */ /* 0x000fe20000000000 */
[----:B------:R-:W-:-:S02]  /*16e0*/  UMOV UR7, 0x3f56c16c ;  /* 0x3f56c16c00077882 */ /* 0x000fc40000000000 */
[C---:B------:R-:W-:Y:S01]  /*16f0*/  DFMA R12, R4.reuse, R12, -UR8 ;  /* 0x80000008040c7e2b */ /* 0x040fe2000800000c */
[----:B------:R-:W-:Y:S01]  /*1700*/  UMOV UR8, 0x11110818 ;  /* 0x1111081800087882 */ /* 0x000fe20000000000 */
[----:B------:R-:W-:Y:S02]  /*1710*/  UMOV UR9, 0x3f811111 ;  /* 0x3f81111100097882 */ /* 0x000fe40000000000 */
[C---:B------:R-:W-:Y:S01]  /*1720*/  DFMA R10, R4.reuse, R10, -UR6 ;  /* 0x80000006040a7e2b */ /* 0x040fe2000800000a */
[----:B------:R-:W-:Y:S01]  /*1730*/  UMOV UR6, 0x55555551 ;  /* 0x5555555100067882 */ /* 0x000fe20000000000 */
[----:B------:R-:W-:Y:S02]  /*1740*/  UMOV UR7, 0x3fa55555 ;  /* 0x3fa5555500077882 */ /* 0x000fe40000000000 */
[----:B------:R-:W-:Y:S01]  /*1750*/  DFMA R12, R4, R12, UR8 ;  /* 0x00000008040c7e2b */ /* 0x000fe2000800000c */
[----:B------:R-:W-:Y:S01]  /*1760*/  UMOV UR8, 0x55555554 ;  /* 0x5555555400087882 */ /* 0x000fe20000000000 */
[----:B------:R-:W-:-:S02]  /*1770*/  UMOV UR9, 0x3fc55555 ;  /* 0x3fc5555500097882 */ /* 0x000fc40000000000 */
[C---:B------:R-:W-:Y:S01]  /*1780*/  DFMA R10, R4.reuse, R10, UR6 ;  /* 0x00000006040a7e2b */ /* 0x040fe2000800000a */
[----:B------:R-:W-:Y:S01]  /*1790*/  UMOV UR6, 0x68497682 ;  /* 0x6849768200067882 */ /* 0x000fe20000000000 */
[----:B------:R-:W-:Y:S02]  /*17a0*/  UMOV UR7, 0x3d3c25c2 ;  /* 0x3d3c25c200077882 */ /* 0x000fe40000000000 */
[----:B------:R-:W-:-:S04]  /*17b0*/  DFMA R12, R4, R12, -UR8 ;  /* 0x80000008040c7e2b */ /* 0x000fc8000800000c */
[----:B------:R-:W-:-:S04]  /*17c0*/  DFMA R10, R4, R10, -0.5 ;  /* 0xbfe00000040a742b */ /* 0x000fc8000000000a */
[----:B------:R-:W-:-:S04]  /*17d0*/  DFMA R12, R4, R12, RZ ;  /* 0x0000000c040c722b */ /* 0x000fc800000000ff */
[----:B------:R-:W-:Y:S01]  /*17e0*/  DFMA R10, R4, R10, 1 ;  /* 0x3ff00000040a742b */ /* 0x000fe2000000000a */
[----:B------:R-:W-:-:S03]  /*17f0*/  LOP3.LUT R4, R7, 0x1, RZ, 0xc0, !PT ;  /* 0x0000000107047812 */ /* 0x000fc600078ec0ff */
[----:B------:R-:W-:Y:S01]  /*1800*/  DFMA R12, R12, R8, R8 ;  /* 0x000000080c0c722b */ /* 0x000fe20000000008 */
[----:B------:R-:W-:-:S09]  /*1810*/  ISETP.NE.U32.AND P0, PT, R4, 0x1, PT ;  /* 0x000000010400780c */ /* 0x000fd20003f05070 */
[----:B------:R-:W-:Y:S02]  /*1820*/  FSEL R59, R11, R13, !P0 ;  /* 0x0000000d0b3b7208 */ /* 0x000fe40004000000 */
[----:B------:R-:W-:Y:S02]  /*1830*/  FSEL R58, R10, R12, !P0 ;  /* 0x0000000c0a3a7208 */ /* 0x000fe40004000000 */
[----:B------:R-:W-:Y:S02]  /*1840*/  @P1 LOP3.LUT R5, R59, 0x80000000, RZ, 0x3c, !PT ;  /* 0x800000003b051812 */ /* 0x000fe400078e3cff */
[----:B------:R-:W-:-:S03]  /*1850*/  FSEL R12, R12, R10, !P0 ;  /* 0x0000000a0c0c7208 */ /* 0x000fc60004000000 */
[----:B------:R-:W-:Y:S01]  /*1860*/  @P1 IMAD.MOV.U32 R59, RZ, RZ, R5 ;  /* 0x000000ffff3b1224 */ /* 0x000fe200078e0005 */
[----:B------:R-:W-:-:S04]  /*1870*/  LOP3.LUT R5, R13, 0x80000000, RZ, 0x3c, !PT ;  /* 0x800000000d057812 */ /* 0x000fc800078e3cff */
[----:B------:R-:W-:Y:S01]  /*1880*/  FSEL R13, R5, R11, !P0 ;  /* 0x0000000b050d7208 */ /* 0x000fe20004000000 */
[----:B-1----:R-:W-:-:S03]  /*1890*/  DMUL R58, R34, R58 ;  /* 0x0000003a223a7228 */ /* 0x002fc60000000000 */
[----:B------:R-:W-:-:S05]  /*18a0*/  @P1 LOP3.LUT R5, R13, 0x80000000, RZ, 0x3c, !PT ;  /* 0x800000000d051812 */ /* 0x000fca00078e3cff */
[----:B------:R-:W-:Y:S01]  /*18b0*/  DADD R54, R30, -R58 ;  /* 0x000000001e367229 */ /* 0x000fe2000000083a */
[----:B------:R-:W-:-:S07]  /*18c0*/  @P1 IMAD.MOV.U32 R13, RZ, RZ, R5 ;  /* 0x000000ffff0d1224 */ /* 0x000fce00078e0005 */
[----:B------:R-:W-:-:S08]  /*18d0*/  DADD R54, -R36, R54 ;  /* 0x0000000024367229 */ /* 0x000fd00000000136 */
[----:B------:R-:W-:-:S14]  /*18e0*/  DSETP.GEU.AND P0, PT, |R54|, UR6, PT ;  /* 0x0000000636007e2a */ /* 0x000fdc000bf0e200 */
[----:B------:R-:W-:Y:S05]  /*18f0*/  @!P0 BRA `(.L_x_9) ;  /* 0x0000000c00108947 */ /* 0x000fea0003800000 */
[----:B------:R-:W-:Y:S01]  /*1900*/  DMUL R48, R34, R12 ;  /* 0x0000000c22307228 */ /* 0x000fe20000000000 */
[----:B------:R-:W-:Y:S01]  /*1910*/  MOV R4, 0x1 ;  /* 0x0000000100047802 */ /* 0x000fe20000000f00 */
[----:B------:R-:W-:Y:S01]  /*1920*/  DADD R14, -RZ, -R54 ;  /* 0x00000000ff0e7229 */ /* 0x000fe20000000936 */
[----:B------:R-:W-:Y:S01]  /*1930*/  FSETP.GEU.AND P1, PT, |R55|, 6.5827683646048100446e-37, PT ;  /* 0x036000003700780b */ /* 0x000fe20003f2e200 */
[----:B------:R-:W-:Y:S04]  /*1940*/  BSSY.RECONVERGENT B2, `(.L_x_10) ;  /* 0x0000018000027945 */ /* 0x000fe80003800200 */
[----:B------:R-:W-:-:S04]  /*1950*/  DADD R38, -R48, 1 ;  /* 0x3ff0000030267429 */ /* 0x000fc80000000100 */
[----:B------:R-:W-:Y:S02]  /*1960*/  IMAD.MOV.U32 R14, RZ, RZ, R15 ;  /* 0x000000ffff0e7224 */ /* 0x000fe400078e000f */
[----:B------:R-:W0:Y:S02]  /*1970*/  MUFU.RCP64H R5, R39 ;  /* 0x0000002700057308 */ /* 0x000e240000001800 */
[----:B0-----:R-:W-:-:S08]  /*1980*/  DFMA R6, -R38, R4, 1 ;  /* 0x3ff000002606742b */ /* 0x001fd00000000104 */
[----:B------:R-:W-:-:S08]  /*1990*/  DFMA R6, R6, R6, R6 ;  /* 0x000000060606722b */ /* 0x000fd00000000006 */
[----:B------:R-:W-:-:S08]  /*19a0*/  DFMA R6, R4, R6, R4 ;  /* 0x000000060406722b */ /* 0x000fd00000000004 */
[----:B------:R-:W-:-:S08]  /*19b0*/  DFMA R4, -R38, R6, 1 ;  /* 0x3ff000002604742b */ /* 0x000fd00000000106 */
[----:B------:R-:W-:-:S08]  /*19c0*/  DFMA R4, R6, R4, R6 ;  /* 0x000000040604722b */ /* 0x000fd00000000006 */
[----:B------:R-:W-:-:S08]  /*19d0*/  DMUL R6, R54, R4 ;  /* 0x0000000436067228 */ /* 0x000fd00000000000 */
[----:B------:R-:W-:-:S08]  /*19e0*/  DFMA R8, -R38, R6, R54 ;  /* 0x000000062608722b */ /* 0x000fd00000000136 */
[----:B------:R-:W-:-:S10]  /*19f0*/  DFMA R4, R4, R8, R6 ;  /* 0x000000080404722b */ /* 0x000fd40000000006 */
[----:B------:R-:W-:-:S05]  /*1a00*/  FFMA R6, RZ, R39, R5 ;  /* 0x00000027ff067223 */ /* 0x000fca0000000005 */
[----:B------:R-:W-:-:S13]  /*1a10*/  FSETP.GT.AND P0, PT, |R6|, 1.469367938527859385e-39, PT ;  /* 0x001000000600780b */ /* 0x000fda0003f04200 */
[----:B------:R-:W-:Y:S05]  /*1a20*/  @P0 BRA P1, `(.L_x_11) ;  /* 0x0000000000240947 */ /* 0x000fea0000800000 */
[----:B------:R-:W-:Y:S01]  /*1a30*/  IMAD.MOV.U32 R8, RZ, RZ, R54 ;  /* 0x000000ffff087224 */ /* 0x000fe200078e0036 */
[----:B------:R-:W-:Y:S01]  /*1a40*/  MOV R6, 0x1a90 ;  /* 0x00001a9000067802 */ /* 0x000fe20000000f00 */
[----:B------:R-:W-:Y:S02]  /*1a50*/  IMAD.MOV.U32 R7, RZ, RZ, R55 ;  /* 0x000000ffff077224 */ /* 0x000fe400078e0037 */
[----:B------:R-:W-:Y:S02]  /*1a60*/  IMAD.MOV.U32 R4, RZ, RZ, R38 ;  /* 0x000000ffff047224 */ /* 0x000fe400078e0026 */
[----:B------:R-:W-:-:S07]  /*1a70*/  IMAD.MOV.U32 R5, RZ, RZ, R39 ;  /* 0x000000ffff057224 */ /* 0x000fce00078e0027 */
[----:B------:R-:W-:Y:S05]  /*1a80*/  CALL.REL.NOINC `($__internal_1_$__cuda_sm20_div_rn_f64_full) ;  /* 0x000000e400487944 */ /* 0x000fea0003c00000 */
[----:B------:R-:W-:-:S04]  /*1a90*/  LOP3.LUT R5, R5, R4, RZ, 0x3c, !PT ;  /* 0x0000000405057212 */ /* 0x000fc800078e3cff */
[----:B------:R-:W-:-:S04]  /*1aa0*/  LOP3.LUT R4, R5, R4, RZ, 0x3c, !PT ;  /* 0x0000000405047212 */ /* 0x000fc800078e3cff */
[----:B------:R-:W-:-:S07]  /*1ab0*/  LOP3.LUT R5, R5, R4, RZ, 0x3c, !PT ;  /* 0x0000000405057212 */ /* 0x000fce00078e3cff */
.L_x_11:
[----:B------:R-:W-:Y:S05]  /*1ac0*/  BSYNC.RECONVERGENT B2 ;  /* 0x0000000000027941 */ /* 0x000fea0003800200 */
.L_x_10:
[----:B------:R-:W-:Y:S01]  /*1ad0*/  DMUL R6, R58, R4 ;  /* 0x000000043a067228 */ /* 0x000fe20000000000 */
[----:B------:R-:W-:Y:S01]  /*1ae0*/  FSETP.GEU.AND P1, PT, |R14|, 6.5827683646048100446e-37, PT ;  /* 0x036000000e00780b */ /* 0x000fe20003f2e200 */
[----:B------:R-:W-:Y:S01]  /*1af0*/  IMAD.MOV.U32 R4, RZ, RZ, 0x1 ;  /* 0x00000001ff047424 */ /* 0x000fe200078e00ff */
[----:B------:R-:W-:Y:S05]  /*1b00*/  BSSY.RECONVERGENT B2, `(.L_x_12) ;  /* 0x0000017000027945 */ /* 0x000fea0003800200 */
[----:B------:R-:W-:-:S06]  /*1b10*/  DFMA R6, R6, -0.5, R38 ;  /* 0xbfe000000606782b */ /* 0x000fcc0000000026 */
[----:B------:R-:W0:Y:S02]  /*1b20*/  MUFU.RCP64H R5, R7 ;  /* 0x0000000700057308 */ /* 0x000e240000001800 */
[----:B0-----:R-:W-:-:S08]  /*1b30*/  DFMA R8, -R6, R4, 1 ;  /* 0x3ff000000608742b */ /* 0x001fd00000000104 */
[----:B------:R-:W-:-:S08]  /*1b40*/  DFMA R8, R8, R8, R8 ;  /* 0x000000080808722b */ /* 0x000fd00000000008 */
[----:B------:R-:W-:-:S08]  /*1b50*/  DFMA R8, R4, R8, R4 ;  /* 0x000000080408722b */ /* 0x000fd00000000004 */
[----:B------:R-:W-:-:S08]  /*1b60*/  DFMA R4, -R6, R8, 1 ;  /* 0x3ff000000604742b */ /* 0x000fd00000000108 */
[----:B------:R-:W-:-:S08]  /*1b70*/  DFMA R4, R8, R4, R8 ;  /* 0x000000040804722b */ /* 0x000fd00000000008 */
[----:B------:R-:W-:-:S08]  /*1b80*/  DMUL R8, R54, -R4 ;  /* 0x8000000436087228 */ /* 0x000fd00000000000 */
[----:B------:R-:W-:-:S08]  /*1b90*/  DFMA R10, -R6, R8, -R54 ;  /* 0x00000008060a722b */ /* 0x000fd00000000936 */
[----:B------:R-:W-:-:S10]  /*1ba0*/  DFMA R4, R4, R10, R8 ;  /* 0x0000000a0404722b */ /* 0x000fd40000000008 */
[----:B------:R-:W-:-:S05]  /*1bb0*/  FFMA R8, RZ, R7, R5 ;  /* 0x00000007ff087223 */ /* 0x000fca0000000005 */
[----:B------:R-:W-:-:S13]  /*1bc0*/  FSETP.GT.AND P0, PT, |R8|, 1.469367938527859385e-39, PT ;  /* 0x001000000800780b */ /* 0x000fda0003f04200 */
[----:B------:R-:W-:Y:S05]  /*1bd0*/  @P0 BRA P1, `(.L_x_13) ;  /* 0x0000000000240947 */ /* 0x000fea0000800000 */
[----:B------:R-:W-:Y:S01]  /*1be0*/  DADD R8, -RZ, -R54 ;  /* 0x00000000ff087229 */ /* 0x000fe20000000936 */
[----:B------:R-:W-:Y:S01]  /*1bf0*/  IMAD.MOV.U32 R4, RZ, RZ, R6 ;  /* 0x000000ffff047224 */ /* 0x000fe200078e0006 */
[----:B------:R-:W-:Y:S01]  /*1c00*/  MOV R6, 0x1c40 ;  /* 0x00001c4000067802 */ /* 0x000fe20000000f00 */
[----:B------:R-:W-:-:S07]  /*1c10*/  IMAD.MOV.U32 R5, RZ, RZ, R7 ;  /* 0x000000ffff057224 */ /* 0x000fce00078e0007 */
[----:B------:R-:W-:-:S07]  /*1c20*/  IMAD.MOV.U32 R7, RZ, RZ, R9 ;  /* 0x000000ffff077224 */ /* 0x000fce00078e0009 */
[----:B------:R-:W-:Y:S05]  /*1c30*/  CALL.REL.NOINC `($__internal_1_$__cuda_sm20_div_rn_f64_full) ;  /* 0x000000e000dc7944 */ /* 0x000fea0003c00000 */
[----:B------:R-:W-:-:S04]  /*1c40*/  LOP3.LUT R5, R5, R4, RZ, 0x3c, !PT ;  /* 0x0000000405057212 */ /* 0x000fc800078e3cff */
[----:B------:R-:W-:-:S04]  /*1c50*/  LOP3.LUT R4, R5, R4, RZ, 0x3c, !PT ;  /* 0x0000000405047212 */ /* 0x000fc800078e3cff */
[----:B------:R-:W-:-:S07]  /*1c60*/  LOP3.LUT R5, R5, R4, RZ, 0x3c, !PT ;  /* 0x0000000405057212 */ /* 0x000fce00078e3cff */
.L_x_13:
[----:B------:R-:W-:Y:S05]  /*1c70*/  BSYNC.RECONVERGENT B2 ;  /* 0x0000000000027941 */ /* 0x000fea0003800200 */
.L_x_12:
[----:B------:R-:W0:Y:S01]  /*1c80*/  MUFU.RCP64H R7, 6 ;  /* 0x4018000000077908 */ /* 0x000e220000001800 */
[----:B------:R-:W-:Y:S01]  /*1c90*/  IMAD.MOV.U32 R10, RZ, RZ, 0x0 ;  /* 0x00000000ff0a7424 */ /* 0x000fe200078e00ff */
[----:B------:R-:W-:Y:S01]  /*1ca0*/  DMUL R60, R58, R4 ;  /* 0x000000043a3c7228 */ /* 0x000fe20000000000 */
[----:B------:R-:W-:Y:S01]  /*1cb0*/  IMAD.MOV.U32 R11, RZ, RZ, 0x40180000 ;  /* 0x40180000ff0b7424 */ /* 0x000fe200078e00ff */
[----:B------:R-:W-:Y:S01]  /*1cc0*/  BSSY.RECONVERGENT B2, `(.L_x_14) ;  /* 0x0000018000027945 */ /* 0x000fe20003800200 */
[----:B------:R-:W-:-:S05]  /*1cd0*/  IMAD.MOV.U32 R6, RZ, RZ, 0x1 ;  /* 0x00000001ff067424 */ /* 0x000fca00078e00ff */
[----:B------:R-:W-:Y:S02]  /*1ce0*/  DFMA R60, R60, 0.5, R38 ;  /* 0x3fe000003c3c782b */ /* 0x000fe40000000026 */
[----:B0-----:R-:W-:-:S08]  /*1cf0*/  DFMA R8, R6, -R10, 1 ;  /* 0x3ff000000608742b */ /* 0x001fd0000000080a */
[----:B------:R-:W-:-:S08]  /*1d00*/  DFMA R8, R8, R8, R8 ;  /* 0x000000080808722b */ /* 0x000fd00000000008 */
[----:B------:R-:W-:Y:S02]  /*1d10*/  DFMA R6, R6, R8, R6 ;  /* 0x000000080606722b */ /* 0x000fe40000000006 */
[----:B------:R-:W-:-:S06]  /*1d20*/  DMUL R8, R4, R4 ;  /* 0x0000000404087228 */ /* 0x000fcc0000000000 */
[----:B------:R-:W-:Y:S02]  /*1d30*/  DFMA R10, R6, -R10, 1 ;  /* 0x3ff00000060a742b */ /* 0x000fe4000000080a */
[----:B------:R-:W-:-:S06]  /*1d40*/  DMUL R8, R48, R8 ;  /* 0x0000000830087228 */ /* 0x000fcc0000000000 */
[----:B------:R-:W-:-:S04]  /*1d50*/  DFMA R6, R6, R10, R6 ;  /* 0x0000000a0606722b */ /* 0x000fc80000000006 */
[----:B------:R-:W-:-:S04]  /*1d60*/  FSETP.GEU.AND P1, PT, |R9|, 6.5827683646048100446e-37, PT ;  /* 0x036000000900780b */ /* 0x000fc80003f2e200 */
[----:B------:R-:W-:-:S08]  /*1d70*/  DMUL R10, R8, R6 ;  /* 0x00000006080a7228 */ /* 0x000fd00000000000 */
[----:B------:R-:W-:-:S08]  /*1d80*/  DFMA R12, R10, -6, R8 ;  /* 0xc01800000a0c782b */ /* 0x000fd00000000008 */
[----:B------:R-:W-:-:S10]  /*1d90*/  DFMA R6, R6, R12, R10 ;  /* 0x0000000c0606722b */ /* 0x000fd4000000000a */
[----:B------:R-:W-:-:S05]  /*1da0*/  FFMA R4, RZ, 2.375, R7 ;  /* 0x40180000ff047823 */ /* 0x000fca0000000007 */
[----:B------:R-:W-:-:S13]  /*1db0*/  FSETP.GT.AND P0, PT, |R4|, 1.469367938527859385e-39, PT ;  /* 0x001000000400780b */ /* 0x000fda0003f04200 */
[----:B------:R-:W-:Y:S05]  /*1dc0*/  @P0 BRA P1, `(.L_x_15) ;  /* 0x00000000001c0947 */ /* 0x000fea0000800000 */
[----:B------:R-:W-:Y:S01]  /*1dd0*/  IMAD.MOV.U32 R7, RZ, RZ, R9 ;  /* 0x000000ffff077224 */ /* 0x000fe200078e0009 */
[----:B------:R-:W-:Y:S01]  /*1de0*/  MOV R6, 0x1e20 ;  /* 0x00001e2000067802 */ /* 0x000fe20000000f00 */
[----:B------:R-:W-:Y:S02]  /*1df0*/  IMAD.MOV.U32 R4, RZ, RZ, RZ ;  /* 0x000000ffff047224 */ /* 0x000fe400078e00ff */
[----:B------:R-:W-:-:S07]  /*1e00*/  IMAD.MOV.U32 R5, RZ, RZ, 0x40180000 ;  /* 0x40180000ff057424 */ /* 0x000fce00078e00ff */
[----:B------:R-:W-:Y:S05]  /*1e10*/  CALL.REL.NOINC `($__internal_1_$__cuda_sm20_div_rn_f64_full) ;  /* 0x000000e000647944 */ /* 0x000fea0003c00000 */
[----:B------:R-:W-:Y:S02]  /*1e20*/  IMAD.MOV.U32 R6, RZ, RZ, R5 ;  /* 0x000000ffff067224 */ /* 0x000fe400078e0005 */
[----:B------:R-:W-:-:S07]  /*1e30*/  IMAD.MOV.U32 R7, RZ, RZ, R4 ;  /* 0x000000ffff077224 */ /* 0x000fce00078e0004 */
.L_x_15:
[----:B------:R-:W-:Y:S05]  /*1e40*/  BSYNC.RECONVERGENT B2 ;  /* 0x0000000000027941 */ /* 0x000fea0003800200 */
.L_x_14:
[----:B------:R-:W-:Y:S01]  /*1e50*/  DADD R4, R60, R6 ;  /* 0x000000003c047229 */ /* 0x000fe20000000006 */
[----:B------:R-:W-:Y:S01]  /*1e60*/  FSETP.GEU.AND P1, PT, |R14|, 6.5827683646048100446e-37, PT ;  /* 0x036000000e00780b */ /* 0x000fe20003f2e200 */
[----:B------:R-:W-:Y:S01]  /*1e70*/  IMAD.MOV.U32 R6, RZ, RZ, 0x1 ;  /* 0x00000001ff067424 */ /* 0x000fe200078e00ff */
[----:B------:R-:W-:Y:S03]  /*1e80*/  BSSY.RECONVERGENT B2, `(.L_x_16) ;  /* 0x0000013000027945 */ /* 0x000fe60003800200 */
        /* <DEDUP_REMOVED lines=12> */
[----:B------:R-:W-:-:S10]  /*1f50*/  DADD R6, -RZ, -R54 ;  /* 0x00000000ff067229 */ /* 0x000fd40000000936 */
[----:B------:R-:W-:Y:S01]  /*1f60*/  IMAD.MOV.U32 R8, RZ, RZ, R6 ;  /* 0x000000ffff087224 */ /* 0x000fe200078e0006 */
[----:B------:R-:W-:-:S07]  /*1f70*/  MOV R6, 0x1f90 ;  /* 0x00001f9000067802 */ /* 0x000fce0000000f00 */
[----:B------:R-:W-:Y:S05]  /*1f80*/  CALL.REL.NOINC `($__internal_1_$__cuda_sm20_div_rn_f64_full) ;  /* 0x000000e000087944 */ /* 0x000fea0003c00000 */
[----:B------:R-:W-:Y:S01]  /*1f90*/  MOV R60, R5 ;  /* 0x00000005003c7202 */ /* 0x000fe20000000f00 */
[----:B------:R-:W-:-:S07]  /*1fa0*/  IMAD.MOV.U32 R61, RZ, RZ, R4 ;  /* 0x000000ffff3d7224 */ /* 0x000fce00078e0004 */
.L_x_17:
[----:B------:R-:W-:Y:S05]  /*1fb0*/  BSYNC.RECONVERGENT B2 ;  /* 0x0000000000027941 */ /* 0x000fea0003800200 */
.L_x_16:
[----:B------:R-:W0:Y:S01]  /*1fc0*/  MUFU.RCP64H R5, 6 ;  /* 0x4018000000057908 */ /* 0x000e220000001800 */
[----:B------:R-:W-:Y:S01]  /*1fd0*/  IMAD.MOV.U32 R6, RZ, RZ, 0x0 ;  /* 0x00000000ff067424 */ /* 0x000fe200078e00ff */
[----:B------:R-:W-:Y:S01]  /*1fe0*/  DMUL R14, R60, R60 ;  /* 0x0000003c3c0e7228 */ /* 0x000fe20000000000 */
[----:B------:R-:W-:Y:S01]  /*1ff0*/  IMAD.MOV.U32 R7, RZ, RZ, 0x40180000 ;  /* 0x40180000ff077424 */ /* 0x000fe200078e00ff */
[----:B------:R-:W-:Y:S01]  /*2000*/  BSSY.RECONVERGENT B2, `(.L_x_18) ;  /* 0x0000019000027945 */ /* 0x000fe20003800200 */
[----:B------:R-:W-:-:S06]  /*2010*/  IMAD.MOV.U32 R4, RZ, RZ, 0x1 ;  /* 0x00000001ff047424 */ /* 0x000fcc00078e00ff */
[----:B0-----:R-:W-:-:S08]  /*2020*/  DFMA R8, R4, -R6, 1 ;  /* 0x3ff000000408742b */ /* 0x001fd00000000806 */
[----:B------:R-:W-:-:S08]  /*2030*/  DFMA R8, R8, R8, R8 ;  /* 0x000000080808722b */ /* 0x000fd00000000008 */
[----:B------:R-:W-:-:S08]  /*2040*/  DFMA R8, R4, R8, R4 ;  /* 0x000000080408722b */ /* 0x000fd00000000004 */
[----:B------:R-:W-:Y:S02]  /*2050*/  DFMA R4, R8, -R6, 1 ;  /* 0x3ff000000804742b */ /* 0x000fe40000000806 */
[----:B------:R-:W-:-:S06]  /*2060*/  DMUL R6, R48, R14 ;  /* 0x0000000e30067228 */ /* 0x000fcc0000000000 */
[----:B------:R-:W-:-:S04]  /*2070*/  DFMA R10, R8, R4, R8 ;  /* 0x00000004080a722b */ /* 0x000fc80000000008 */
[----:B------:R-:W-:-:S04]  /*2080*/  FSETP.GEU.AND P1, PT, |R7|, 6.5827683646048100446e-37, PT ;  /* 0x036000000700780b */ /* 0x000fc80003f2e200 */
[----:B------:R-:W-:-:S08]  /*2090*/  DMUL R4, R10, R6 ;  /* 0x000000060a047228 */ /* 0x000fd00000000000 */
[----:B------:R-:W-:-:S08]  /*20a0*/  DFMA R8, R4, -6, R6 ;  /* 0xc01800000408782b */ /* 0x000fd00000000006 */
[----:B------:R-:W-:Y:S02]  /*20b0*/  DFMA R4, R10, R8, R4 ;  /* 0x000000080a04722b */ /* 0x000fe40000000004 */
[----:B------:R-:W-:-:S08]  /*20c0*/  DMUL R8, R58, R60 ;  /* 0x0000003c3a087228 */ /* 0x000fd00000000000 */
[----:B------:R-:W-:Y:S01]  /*20d0*/  FFMA R10, RZ, 2.375, R5 ;  /* 0x40180000ff0a7823 */ /* 0x000fe20000000005 */
[----:B------:R-:W-:-:S04]  /*20e0*/  DFMA R38, R8, 0.5, R38 ;  /* 0x3fe000000826782b */ /* 0x000fc80000000026 */
[----:B------:R-:W-:-:S13]  /*20f0*/  FSETP.GT.AND P0, PT, |R10|, 1.469367938527859385e-39, PT ;  /* 0x001000000a00780b */ /* 0x000fda0003f04200 */
[----:B------:R-:W-:Y:S05]  /*2100*/  @P0 BRA P1, `(.L_x_19) ;  /* 0x0000000000200947 */ /* 0x000fea0000800000 */
[----:B------:R-:W-:Y:S01]  /*2110*/  IMAD.MOV.U32 R8, RZ, RZ, R6 ;  /* 0x000000ffff087224 */ /* 0x000fe200078e0006 */
[----:B------:R-:W-:Y:S01]  /*2120*/  MOV R6, 0x2160 ;  /* 0x0000216000067802 */ /* 0x000fe20000000f00 */
[----:B------:R-:W-:Y:S02]  /*2130*/  IMAD.MOV.U32 R4, RZ, RZ, RZ ;  /* 0x000000ffff047224 */ /* 0x000fe400078e00ff */
[----:B------:R-:W-:-:S07]  /*2140*/  IMAD.MOV.U32 R5, RZ, RZ, 0x40180000 ;  /* 0x40180000ff057424 */ /* 0x000fce00078e00ff */
[----:B------:R-:W-:Y:S05]  /*2150*/  CALL.REL.NOINC `($__internal_1_$__cuda_sm20_div_rn_f64_full) ;  /* 0x000000dc00947944 */ /* 0x000fea0003c00000 */
[----:B------:R-:W-:-:S04]  /*2160*/  LOP3.LUT R5, R5, R4, RZ, 0x3c, !PT ;  /* 0x0000000405057212 */ /* 0x000fc800078e3cff */
[----:B------:R-:W-:-:S04]  /*2170*/  LOP3.LUT R4, R5, R4, RZ, 0x3c, !PT ;  /* 0x0000000405047212 */ /* 0x000fc800078e3cff */
[----:B------:R-:W-:-:S07]  /*2180*/  LOP3.LUT R5, R5, R4, RZ, 0x3c, !PT ;  /* 0x0000000405057212 */ /* 0x000fce00078e3cff */
.L_x_19:
[----:B------:R-:W-:Y:S05]  /*2190*/  BSYNC.RECONVERGENT B2 ;  /* 0x0000000000027941 */ /* 0x000fea0003800200 */
.L_x_18:
[----:B------:R-:W0:Y:S01]  /*21a0*/  MUFU.RCP64H R7, -24 ;  /* 0xc038000000077908 */ /* 0x000e220000001800 */
[----:B------:R-:W-:Y:S01]  /*21b0*/  IMAD.MOV.U32 R10, RZ, RZ, 0x0 ;  /* 0x00000000ff0a7424 */ /* 0x000fe200078e00ff */
[----:B------:R-:W-:Y:S01]  /*21c0*/  BSSY.RECONVERGENT B2, `(.L_x_20) ;  /* 0x0000019000027945 */ /* 0x000fe20003800200 */
[----:B------:R-:W-:Y:S01]  /*21d0*/  IMAD.MOV.U32 R11, RZ, RZ, 0x40380000 ;  /* 0x40380000ff0b7424 */ /* 0x000fe200078e00ff */
[----:B------:R-:W-:Y:S01]  /*21e0*/  DADD R38, R38, R4 ;  /* 0x0000000026267229 */ /* 0x000fe20000000004 */
[----:B------:R-:W-:-:S06]  /*21f0*/  IMAD.MOV.U32 R6, RZ, RZ, 0x1 ;  /* 0x00000001ff067424 */ /* 0x000fcc00078e00ff */
[----:B0-----:R-:W-:-:S08]  /*2200*/  DFMA R8, R6, R10, 1 ;  /* 0x3ff000000608742b */ /* 0x001fd0000000000a */
[----:B------:R-:W-:-:S08]  /*2210*/  DFMA R8, R8, R8, R8 ;  /* 0x000000080808722b */ /* 0x000fd00000000008 */
[----:B------:R-:W-:Y:S02]  /*2220*/  DFMA R6, R6, R8, R6 ;  /* 0x000000080606722b */ /* 0x000fe40000000006 */
[----:B------:R-:W-:-:S06]  /*2230*/  DMUL R8, R14, R60 ;  /* 0x0000003c0e087228 */ /* 0x000fcc0000000000 */
[----:B------:R-:W-:Y:S02]  /*2240*/  DFMA R10, R6, R10, 1 ;  /* 0x3ff00000060a742b */ /* 0x000fe4000000000a */
[----:B------:R-:W-:-:S06]  /*2250*/  DMUL R8, R58, R8 ;  /* 0x000000083a087228 */ /* 0x000fcc0000000000 */
[----:B------:R-:W-:-:S04]  /*2260*/  DFMA R6, R6, R10, R6 ;  /* 0x0000000a0606722b */ /* 0x000fc80000000006 */
[----:B------:R-:W-:-:S04]  /*2270*/  FSETP.GEU.AND P1, PT, |R9|, 6.5827683646048100446e-37, PT ;  /* 0x036000000900780b */ /* 0x000fc80003f2e200 */
[----:B------:R-:W-:-:S08]  /*2280*/  DMUL R10, R8, R6 ;  /* 0x00000006080a7228 */ /* 0x000fd00000000000 */
[----:B------:R-:W-:-:S08]  /*2290*/  DFMA R12, R10, 24, R8 ;  /* 0x403800000a0c782b */ /* 0x000fd00000000008 */
[----:B------:R-:W-:-:S10]  /*22a0*/  DFMA R6, R6, R12, R10 ;  /* 0x0000000c0606722b */ /* 0x000fd4000000000a */
[----:B------:R-:W-:-:S05]  /*22b0*/  FFMA R10, RZ, -2.875, R7 ;  /* 0xc0380000ff0a7823 */ /* 0x000fca0000000007 */
[----:B------:R-:W-:-:S13]  /*22c0*/  FSETP.GT.AND P0, PT, |R10|, 1.469367938527859385e-39, PT ;  /* 0x001000000a00780b */ /* 0x000fda0003f04200 */
[----:B------:R-:W-:Y:S05]  /*22d0*/  @P0 BRA P1, `(.L_x_21) ;  /* 0x00000000001c0947 */ /* 0x000fea0000800000 */
[----:B------:R-:W-:Y:S01]  /*22e0*/  IMAD.MOV.U32 R7, RZ, RZ, R9 ;  /* 0x000000ffff077224 */ /* 0x000fe200078e0009 */
[----:B------:R-:W-:Y:S01]  /*22f0*/  MOV R6, 0x2330 ;  /* 0x0000233000067802 */ /* 0x000fe20000000f00 */
[----:B------:R-:W-:Y:S02]  /*2300*/  IMAD.MOV.U32 R4, RZ, RZ, RZ ;  /* 0x000000ffff047224 */ /* 0x000fe400078e00ff */
[----:B------:R-:W-:-:S07]  /*2310*/  IMAD.MOV.U32 R5, RZ, RZ, -0x3fc80000 ;  /* 0xc0380000ff057424 */ /* 0x000fce00078e00ff */
[----:B------:R-:W-:Y:S05]  /*2320*/  CALL.REL.NOINC `($__internal_1_$__cuda_sm20_div_rn_f64_full) ;  /* 0x000000dc00207944 */ /* 0x000fea0003c00000 */
[----:B------:R-:W-:Y:S02]  /*2330*/  IMAD.MOV.U32 R6, RZ, RZ, R5 ;  /* 0x000000ffff067224 */ /* 0x000fe400078e0005 */
[----:B------:R-:W-:-:S07]  /*2340*/  IMAD.MOV.U32 R7, RZ, RZ, R4 ;  /* 0x000000ffff077224 */ /* 0x000fce00078e0004 */
.L_x_21:
[----:B------:R-:W-:Y:S05]  /*2350*/  BSYNC.RECONVERGENT B2 ;  /* 0x0000000000027941 */ /* 0x000fea0003800200 */
.L_x_20:
[----:B------:R-:W-:Y:S01]  /*2360*/  DADD R38, R38, R6 ;  /* 0x0000000026267229 */ /* 0x000fe20000000006 */
[----:B------:R-:W-:Y:S01]  /*2370*/  IMAD.MOV.U32 R4, RZ, RZ, 0x1 ;  /* 0x00000001ff047424 */ /* 0x000fe200078e00ff */
[----:B------:R-:W-:Y:S01]  /*2380*/  FSETP.GEU.AND P1, PT, |R55|, 6.5827683646048100446e-37, PT ;  /* 0x036000003700780b */ /* 0x000fe20003f2e200 */
[----:B------:R-:W-:Y:S03]  /*2390*/  BSSY.RECONVERGENT B2, `(.L_x_22) ;  /* 0x0000016000027945 */ /* 0x000fe60003800200 */
        /* <DEDUP_REMOVED lines=13> */
[----:B------:R-:W-:Y:S01]  /*2470*/  MOV R5, R39 ;  /* 0x0000002700057202 */ /* 0x000fe20000000f00 */
[----:B------:R-:W-:Y:S01]  /*2480*/  IMAD.MOV.U32 R7, RZ, RZ, R55 ;  /* 0x000000ffff077224 */ /* 0x000fe200078e0037 */
[----:B------:R-:W-:Y:S01]  /*2490*/  MOV R6, 0x24c0 ;  /* 0x000024c000067802 */ /* 0x000fe20000000f00 */
[----:B------:R-:W-:-:S07]  /*24a0*/  IMAD.MOV.U32 R4, RZ, RZ, R38 ;  /* 0x000000ffff047224 */ /* 0x000fce00078e0026 */
[----:B------:R-:W-:Y:S05]  /*24b0*/  CALL.REL.NOINC `($__internal_1_$__cuda_sm20_div_rn_f64_full) ;  /* 0x000000d800bc7944 */ /* 0x000fea0003c00000 */
[----:B------:R-:W-:-:S04]  /*24c0*/  LOP3.LUT R5, R5, R4, RZ, 0x3c, !PT ;  /* 0x0000000405057212 */ /* 0x000fc800078e3cff */
[----:B------:R-:W-:-:S04]  /*24d0*/  LOP3.LUT R4, R5, R4, RZ, 0x3c, !PT ;  /* 0x0000000405047212 */ /* 0x000fc800078e3cff */
[----:B------:R-:W-:-:S07]  /*24e0*/  LOP3.LUT R5, R5, R4, RZ, 0x3c, !PT ;  /* 0x0000000405057212 */ /* 0x000fce00078e3cff */
.L_x_23:
[----:B------:R-:W-:Y:S05]  /*24f0*/  BSYNC.RECONVERGENT B2 ;  /* 0x0000000000027941 */ /* 0x000fea0003800200 */
.L_x_22:
[----:B------:R-:W-:Y:S01]  /*2500*/  VIADD R18, R18, 0x1 ;  /* 0x0000000112127836 */ /* 0x000fe20000000000 */
[----:B------:R-:W-:-:S04]  /*2510*/  DADD R30, R30, -R4 ;  /* 0x000000001e1e7229 */ /* 0x000fc80000000804 */
[----:B------:R-:W-:-:S13]  /*2520*/  ISETP.NE.AND P0, PT, R18, 0x14, PT ;  /* 0x000000141200780c */ /* 0x000fda0003f05270 */
[----:B------:R-:W-:Y:S05]  /*2530*/  @P0 BRA `(.L_x_24) ;  /* 0xffffffec00a00947 */ /* 0x000fea000383ffff */
.L_x_9:
[----:B------:R-:W-:Y:S05]  /*2540*/  BSYNC.RECONVERGENT B0 ;  /* 0x0000000000007941 */ /* 0x000fea0003800200 */
.L_x_6:
        /* <DEDUP_REMOVED lines=24> */
[----:B------:R-:W-:Y:S05]  /*26d0*/  CALL.REL.NOINC `($_Z26mercurius_keplerian_solverPdS_S_S_S_S_S_dP7double3$__internal_trig_reduction_slowpathd) ;  /* 0x000000ec002c7944 */ /* 0x000fea0003c00000 */
.L_x_26:
[----:B------:R-:W-:Y:S05]  /*26e0*/  BSYNC.RECONVERGENT B0 ;  /* 0x0000000000007941 */ /* 0x000fea0003800200 */
.L_x_25:
[----:B------:R-:W-:Y:S01]  /*26f0*/  DMUL R12, R8, R8 ;  /* 0x00000008080c7228 */ /* 0x000fe20000000000 */
[----:B------:R-:W-:Y:S01]  /*2700*/  IMAD.MOV.U32 R18, RZ, RZ, 0x2cb0d246 ;  /* 0x2cb0d246ff127424 */ /* 0x000fe200078e00ff */
[----:B------:R-:W-:Y:S01]  /*2710*/  UMOV UR8, 0xf9785eba ;  /* 0xf9785eba00087882 */ /* 0x000fe20000000000 */
[----:B------:R-:W-:Y:S01]  /*2720*/  IMAD.MOV.U32 R19, RZ, RZ, 0x3e5ae5f1 ;  /* 0x3e5ae5f1ff137424 */ /* 0x000fe200078e00ff */
[----:B------:R-:W-:Y:S01]  /*2730*/  UMOV UR9, 0x3de5db65 ;  /* 0x3de5db6500097882 */ /* 0x000fe20000000000 */
[----:B------:R-:W-:Y:S01]  /*2740*/  IMAD.MOV.U32 R14, RZ, RZ, -0x3e107ad8 ;  /* 0xc1ef8528ff0e7424 */ /* 0x000fe200078e00ff */
[----:B------:R-:W-:Y:S01]  /*2750*/  DFMA R10, -R34, R34, 1 ;  /* 0x3ff00000220a742b */ /* 0x000fe20000000122 */
[----:B------:R-:W-:Y:S01]  /*2760*/  IMAD.MOV.U32 R15, RZ, RZ, 0x3e21eea7 ;  /* 0x3e21eea7ff0f7424 */ /* 0x000fe200078e00ff */
[----:B------:R-:W-:Y:S01]  /*2770*/  UMOV UR6, 0x20fd8164 ;  /* 0x20fd816400067882 */ /* 0x000fe20000000000 */
[C---:B------:R-:W-:Y:S01]  /*2780*/  DFMA R18, R12.reuse, UR8, -R18 ;  /* 0x000000080c127c2b */ /* 0x040fe20008000812 */
[----:B------:R-:W-:Y:S01]  /*2790*/  UMOV UR7, 0x3da8ff83 ;  /* 0x3da8ff8300077882 */ /* 0x000fe20000000000 */
[----:B------:R-:W-:Y:S01]  /*27a0*/  UMOV UR8, 0x69ace392 ;  /* 0x69ace39200087882 */ /* 0x000fe20000000000 */
[----:B------:R-:W0:Y:S01]  /*27b0*/  MUFU.RSQ64H R5, R11 ;  /* 0x0000000b00057308 */ /* 0x000e220000001c00 */
[C---:B------:R-:W-:Y:S01]  /*27c0*/  DFMA R14, R12.reuse, -UR6, R14 ;  /* 0x800000060c0e7c2b */ /* 0x040fe2000800000e */
[----:B------:R-:W-:Y:S01]  /*27d0*/  UMOV UR9, 0x3ec71de3 ;  /* 0x3ec71de300097882 */ /* 0x000fe20000000000 */
[----:B------:R-:W-:Y:S01]  /*27e0*/  UMOV UR6, 0x8e06e6d9 ;  /* 0x8e06e6d900067882 */ /* 0x000fe20000000000 */
[----:B------:R-:W-:Y:S01]  /*27f0*/  UMOV UR7, 0x3e927e4f ;  /* 0x3e927e4f00077882 */ /* 0x000fe20000000000 */
[C---:B------:R-:W-:Y:S01]  /*2800*/  DFMA R18, R12.reuse, R18, UR8 ;  /* 0x000000080c127e2b */ /* 0x040fe20008000012 */
[----:B------:R-:W-:Y:S01]  /*2810*/  UMOV UR8, 0x19db62a1 ;  /* 0x19db62a100087882 */ /* 0x000fe20000000000 */
[----:B------:R-:W-:Y:S01]  /*2820*/  UMOV UR9, 0x3f2a01a0 ;  /* 0x3f2a01a000097882 */ /* 0x000fe20000000000 */
[----:B------:R-:W-:Y:S01]  /*2830*/  VIADD R4, R11, 0xfcb00000 ;  /* 0xfcb000000b047836 */ /* 0x000fe20000000000 */
[C---:B------:R-:W-:Y:S01]  /*2840*/  DFMA R14, R12.reuse, R14, -UR6 ;  /* 0x800000060c0e7e2b */ /* 0x040fe2000800000e */
[----:B------:R-:W-:Y:S01]  /*2850*/  UMOV UR6, 0x19ddbce9 ;  /* 0x19ddbce900067882 */ /* 0x000fe20000000000 */
[----:B------:R-:W-:Y:S01]  /*2860*/  UMOV UR7, 0x3efa01a0 ;  /* 0x3efa01a000077882 */ /* 0x000fe20000000000 */
[----:B------:R-:W-:Y:S01]  /*2870*/  IMAD.MOV.U32 R36, RZ, RZ, 0x0 ;  /* 0x00000000ff247424 */ /* 0x000fe200078e00ff */
[C---:B------:R-:W-:Y:S01]  /*2880*/  DFMA R18, R12.reuse, R18, -UR8 ;  /* 0x800000080c127e2b */ /* 0x040fe20008000012 */
[----:B------:R-:W-:Y:S01]  /*2890*/  UMOV UR8, 0x11110818 ;  /* 0x1111081800087882 */ /* 0x000fe20000000000 */
[----:B------:R-:W-:Y:S01]  /*28a0*/  UMOV UR9, 0x3f811111 ;  /* 0x3f81111100097882 */ /* 0x000fe20000000000 */
[----:B------:R-:W-:Y:S01]  /*28b0*/  IMAD.MOV.U32 R37, RZ, RZ, 0x3fd80000 ;  /* 0x3fd80000ff257424 */ /* 0x000fe200078e00ff */
[----:B------:R-:W-:Y:S01]  /*28c0*/  DFMA R14, R12, R14, UR6 ;  /* 0x000000060c0e7e2b */ /* 0x000fe2000800000e */
[----:B------:R-:W-:Y:S01]  /*28d0*/  UMOV UR6, 0x16c15d47 ;  /* 0x16c15d4700067882 */ /* 0x000fe20000000000 */
[----:B0-----:R-:W-:Y:S01]  /*28e0*/  DMUL R30, R4, R4 ;  /* 0x00000004041e7228 */ /* 0x001fe20000000000 */
[----:B------:R-:W-:Y:S01]  /*28f0*/  UMOV UR7, 0x3f56c16c ;  /* 0x3f56c16c00077882 */ /* 0x000fe20000000000 */
[C---:B------:R-:W-:Y:S01]  /*2900*/  DFMA R18, R12.reuse, R18, UR8 ;  /* 0x000000080c127e2b */ /* 0x040fe20008000012 */
[----:B------:R-:W-:Y:S01]  /*2910*/  UMOV UR8, 0x55555554 ;  /* 0x5555555400087882 */ /* 0x000fe20000000000 */
[----:B------:R-:W-:Y:S01]  /*2920*/  UMOV UR9, 0x3fc55555 ;  /* 0x3fc5555500097882 */ /* 0x000fe20000000000 */
[C---:B------:R-:W-:Y:S01]  /*2930*/  LOP3.LUT R6, R7.reuse, 0x1, RZ, 0xc0, !PT ;  /* 0x0000000107067812 */ /* 0x040fe200078ec0ff */
[----:B------:R-:W-:Y:S01]  /*2940*/  DFMA R14, R12, R14, -UR6 ;  /* 0x800000060c0e7e2b */ /* 0x000fe2000800000e */
[----:B------:R-:W-:Y:S01]  /*2950*/  UMOV UR6, 0x55555551 ;  /* 0x5555555100067882 */ /* 0x000fe20000000000 */
[----:B------:R-:W-:Y:S01]  /*2960*/  DFMA R30, R10, -R30, 1 ;  /* 0x3ff000000a1e742b */ /* 0x000fe2000000081e */
[----:B------:R-:W-:Y:S01]  /*2970*/  UMOV UR7, 0x3fa55555 ;  /* 0x3fa5555500077882 */ /* 0x000fe20000000000 */
[C---:B------:R-:W-:Y:S01]  /*2980*/  DFMA R18, R12.reuse, R18, -UR8 ;  /* 0x800000080c127e2b */ /* 0x040fe20008000012 */
[----:B------:R-:W-:Y:S01]  /*2990*/  ISETP.NE.U32.AND P0, PT, R6, 0x1, PT ;  /* 0x000000010600780c */ /* 0x000fe20003f05070 */
[----:B------:R-:W-:Y:S01]  /*29a0*/  BSSY.RECONVERGENT B1, `(.L_x_27) ;  /* 0x0000026000017945 */ /* 0x000fe20003800200 */
[----:B------:R-:W-:Y:S01]  /*29b0*/  LOP3.LUT P1, RZ, R7, 0x2, RZ, 0xc0, !PT ;  /* 0x0000000207ff7812 */ /* 0x000fe2000782c0ff */
[----:B------:R-:W-:-:S02]  /*29c0*/  DFMA R14, R12, R14, UR6 ;  /* 0x000000060c0e7e2b */ /* 0x000fc4000800000e */
[----:B------:R-:W-:Y:S02]  /*29d0*/  DFMA R36, R30, R36, 0.5 ;  /* 0x3fe000001e24742b */ /* 0x000fe40000000024 */
[----:B------:R-:W-:Y:S02]  /*29e0*/  DMUL R38, R4, R30 ;  /* 0x0000001e04267228 */ /* 0x000fe40000000000 */
[C---:B------:R-:W-:Y:S02]  /*29f0*/  DFMA R30, R12.reuse, R18, RZ ;  /* 0x000000120c1e722b */ /* 0x040fe400000000ff */
[----:B------:R-:W-:-:S04]  /*2a00*/  DFMA R14, R12, R14, -0.5 ;  /* 0xbfe000000c0e742b */ /* 0x000fc8000000000e */
[----:B------:R-:W-:Y:S02]  /*2a10*/  DFMA R18, R36, R38, R4 ;  /* 0x000000262412722b */ /* 0x000fe40000000004 */
[----:B------:R-:W-:Y:S02]  /*2a20*/  DFMA R30, R30, R8, R8 ;  /* 0x000000081e1e722b */ /* 0x000fe40000000008 */
[----:B------:R-:W-:-:S04]  /*2a30*/  DFMA R12, R12, R14, 1 ;  /* 0x3ff000000c0c742b */ /* 0x000fc8000000000e */
[----:B------:R-:W-:Y:S02]  /*2a40*/  DMUL R14, R10, R18 ;  /* 0x000000120a0e7228 */ /* 0x000fe40000000000 */
[----:B------:R-:W-:Y:S02]  /*2a50*/  VIADD R7, R19, 0xfff00000 ;  /* 0xfff0000013077836 */ /* 0x000fe40000000000 */
[----:B------:R-:W-:Y:S01]  /*2a60*/  LOP3.LUT R9, R31, 0x80000000, RZ, 0x3c, !PT ;  /* 0x800000001f097812 */ /* 0x000fe200078e3cff */
[----:B------:R-:W-:Y:S01]  /*2a70*/  IMAD.MOV.U32 R6, RZ, RZ, R18 ;  /* 0x000000ffff067224 */ /* 0x000fe200078e0012 */
[----:B------:R-:W-:Y:S02]  /*2a80*/  FSEL R38, R12, R30, !P0 ;  /* 0x0000001e0c267208 */ /* 0x000fe40004000000 */
[----:B------:R-:W-:Y:S01]  /*2a90*/  FSEL R39, R13, R31, !P0 ;  /* 0x0000001f0d277208 */ /* 0x000fe20004000000 */
[----:B------:R-:W-:Y:S01]  /*2aa0*/  DFMA R40, R14, -R14, R10 ;  /* 0x8000000e0e28722b */ /* 0x000fe2000000000a */
[----:B------:R-:W-:-:S02]  /*2ab0*/  FSEL R36, R30, R12, !P0 ;  /* 0x0000000c1e247208 */ /* 0x000fc40004000000 */
[----:B------:R-:W-:Y:S02]  /*2ac0*/  FSEL R37, R9, R13, !P0 ;  /* 0x0000000d09257208 */ /* 0x000fe40004000000 */
[----:B------:R-:W-:Y:S02]  /*2ad0*/  ISETP.GE.U32.AND P0, PT, R4, 0x7ca00000, PT ;  /* 0x7ca000000400780c */ /* 0x000fe40003f06070 */
[----:B------:R-:W-:Y:S01]  /*2ae0*/  @P1 LOP3.LUT R9, R39, 0x80000000, RZ, 0x3c, !PT ;  /* 0x8000000027091812 */ /* 0x000fe200078e3cff */
[----:B------:R-:W-:Y:S01]  /*2af0*/  DFMA R30, R40, R6, R14 ;  /* 0x00000006281e722b */ /* 0x000fe2000000000e */
[----:B------:R-:W-:-:S03]  /*2b00*/  @P1 LOP3.LUT R13, R37, 0x80000000, RZ, 0x3c, !PT ;  /* 0x80000000250d1812 */ /* 0x000fc600078e3cff */
[----:B------:R-:W-:Y:S02]  /*2b10*/  @P1 IMAD.MOV.U32 R39, RZ, RZ, R9 ;  /* 0x000000ffff271224 */ /* 0x000fe400078e0009 */
[----:B------:R-:W-:-:S04]  /*2b20*/  @P1 IMAD.MOV.U32 R37, RZ, RZ, R13 ;  /* 0x000000ffff251224 */ /* 0x000fc800078e000d */
[----:B------:R-:W-:Y:S05]  /*2b30*/  @!P0 BRA `(.L_x_28) ;  /* 0x0000000000308947 */ /* 0x000fea0003800000 */
[----:B------:R-:W-:Y:S01]  /*2b40*/  IMAD.MOV.U32 R12, RZ, RZ, R11 ;  /* 0x000000ffff0c7224 */ /* 0x000fe200078e000b */
[----:B------:R-:W-:Y:S01]  /*2b50*/  MOV R9, R41 ;  /* 0x0000002900097202 */ /* 0x000fe20000000f00 */
[----:B------:R-:W-:Y:S02]  /*2b60*/  IMAD.MOV.U32 R13, RZ, RZ, R10 ;  /* 0x000000ffff0d7224 */ /* 0x000fe400078e000a */
[----:B------:R-:W-:Y:S01]  /*2b70*/  IMAD.MOV.U32 R11, RZ, RZ, R4 ;  /* 0x000000ffff0b7224 */ /* 0x000fe200078e0004 */
[----:B------:R-:W-:Y:S01]  /*2b80*/  MOV R4, 0x2be0 ;  /* 0x00002be000047802 */ /* 0x000fe20000000f00 */
[----:B------:R-:W-:Y:S02]  /*2b90*/  IMAD.MOV.U32 R8, RZ, RZ, R18 ;  /* 0x000000ffff087224 */ /* 0x000fe400078e0012 */
[----:B------:R-:W-:Y:S02]  /*2ba0*/  IMAD.MOV.U32 R10, RZ, RZ, R40 ;  /* 0x000000ffff0a7224 */ /* 0x000fe400078e0028 */
[----:B------:R-:W-:-:S02]  /*2bb0*/  IMAD.MOV.U32 R5, RZ, RZ, R14 ;  /* 0x000000ffff057224 */ /* 0x000fc400078e000e */
[----:B------:R-:W-:-:S07]  /*2bc0*/  IMAD.MOV.U32 R6, RZ, RZ, R15 ;  /* 0x000000ffff067224 */ /* 0x000fce00078e000f */
[----:B------:R-:W-:Y:S05]  /*2bd0*/  CALL.REL.NOINC `($__internal_2_$__cuda_sm20_dsqrt_rn_f64_mediumpath_v1) ;  /* 0x000000d800887944 */ /* 0x000fea0003c00000 */
[----:B------:R-:W-:Y:S02]  /*2be0*/  IMAD.MOV.U32 R30, RZ, RZ, R6 ;  /* 0x000000ffff1e7224 */ /* 0x000fe400078e0006 */
[----:B------:R-:W-:-:S07]  /*2bf0*/  IMAD.MOV.U32 R31, RZ, RZ, R5 ;  /* 0x000000ffff1f7224 */ /* 0x000fce00078e0005 */
.L_x_28:
[----:B------:R-:W-:Y:S05]  /*2c00*/  BSYNC.RECONVERGENT B1 ;  /* 0x0000000000017941 */ /* 0x000fea0003800200 */
.L_x_27:
[----:B------:R-:W0:Y:S01]  /*2c10*/  MUFU.RCP64H R5, R33 ;  /* 0x0000002100057308 */ /* 0x000e220000001800 */
[----:B------:R-:W-:Y:S01]  /*2c20*/  VIADD R4, R33, 0x300402 ;  /* 0x0030040221047836 */ /* 0x000fe20000000000 */
[----:B------:R-:W-:Y:S01]  /*2c30*/  DADD R18, -R34, R36 ;  /* 0x0000000022127229 */ /* 0x000fe20000000124 */
[----:B------:R-:W-:Y:S01]  /*2c40*/  BSSY.RECONVERGENT B0, `(.L_x_29) ;  /* 0x0000013000007945 */ /* 0x000fe20003800200 */
[----:B------:R-:W-:Y:S02]  /*2c50*/  DMUL R14, R32, R30 ;  /* 0x0000001e200e7228 */ /* 0x000fe40000000000 */
[----:B------:R-:W-:-:S04]  /*2c60*/  FSETP.GEU.AND P0, PT, |R4|, 5.8789094863358348022e-39, PT ;  /* 0x004004020400780b */ /* 0x000fc80003f0e200 */
[----:B------:R-:W-:Y:S02]  /*2c70*/  DMUL R18, R32, R18 ;  /* 0x0000001220127228 */ /* 0x000fe40000000000 */
[----:B------:R-:W-:Y:S02]  /*2c80*/  DMUL R14, R14, R38 ;  /* 0x000000260e0e7228 */ /* 0x000fe40000000000 */
[----:B0-----:R-:W-:-:S08]  /*2c90*/  DFMA R6, -R32, R4, 1 ;  /* 0x3ff000002006742b */ /* 0x001fd00000000104 */
[----:B------:R-:W-:-:S08]  /*2ca0*/  DFMA R6, R6, R6, R6 ;  /* 0x000000060606722b */ /* 0x000fd00000000006 */
[----:B------:R-:W-:-:S08]  /*2cb0*/  DFMA R6, R4, R6, R4 ;  /* 0x000000060406722b */ /* 0x000fd00000000004 */
[----:B------:R-:W-:-:S08]  /*2cc0*/  DFMA R10, -R32, R6, 1 ;  /* 0x3ff00000200a742b */ /* 0x000fd00000000106 */
[----:B------:R-:W-:Y:S01]  /*2cd0*/  DFMA R10, R6, R10, R6 ;  /* 0x0000000a060a722b */ /* 0x000fe20000000006 */
[----:B------:R-:W-:Y:S10]  /*2ce0*/  @P0 BRA `(.L_x_30) ;  /* 0x0000000000200947 */ /* 0x000ff40003800000 */
[----:B------:R-:W-:Y:S01]  /*2cf0*/  LOP3.LUT R5, R33, 0x7fffffff, RZ, 0xc0, !PT ;  /* 0x7fffffff21057812 */ /* 0x000fe200078ec0ff */
[----:B------:R-:W-:Y:S01]  /*2d00*/  IMAD.MOV.U32 R4, RZ, RZ, R32 ;  /* 0x000000ffff047224 */ /* 0x000fe200078e0020 */
[----:B------:R-:W-:Y:S01]  /*2d10*/  MOV R6, 0x2d50 ;  /* 0x00002d5000067802 */ /* 0x000fe20000000f00 */
[----:B------:R-:W-:Y:S02]  /*2d20*/  IMAD.MOV.U32 R7, RZ, RZ, R33 ;  /* 0x000000ffff077224 */ /* 0x000fe400078e0021 */
[----:B------:R-:W-:-:S07]  /*2d30*/  VIADD R5, R5, 0xfff00000 ;  /* 0xfff0000005057836 */ /* 0x000fce0000000000 */
[----:B------:R-:W-:Y:S05]  /*2d40*/  CALL.REL.NOINC `($__internal_0_$__cuda_sm20_dblrcp_rn_slowpath_v3) ;  /* 0x000000cc00e87944 */ /* 0x000fea0003c00000 */
[----:B------:R-:W-:Y:S02]  /*2d50*/  IMAD.MOV.U32 R10, RZ, RZ, R5 ;  /* 0x000000ffff0a7224 */ /* 0x000fe400078e0005 */
[----:B------:R-:W-:-:S07]  /*2d60*/  IMAD.MOV.U32 R11, RZ, RZ, R4 ;  /* 0x000000ffff0b7224 */ /* 0x000fce00078e0004 */
.L_x_30:
[----:B------:R-:W-:Y:S05]  /*2d70*/  BSYNC.RECONVERGENT B0 ;  /* 0x0000000000007941 */ /* 0x000fea0003800200 */
.L_x_29:
[----:B------:R-:W0:Y:S01]  /*2d80*/  MUFU.RSQ64H R5, R11 ;  /* 0x0000000b00057308 */ /* 0x000e220000001c00 */
[----:B------:R-:W-:Y:S01]  /*2d90*/  VIADD R4, R11, 0xfcb00000 ;  /* 0xfcb000000b047836 */ /* 0x000fe20000000000 */
[----:B------:R-:W-:Y:S01]  /*2da0*/  BSSY.RECONVERGENT B1, `(.L_x_31) ;  /* 0x000001b000017945 */ /* 0x000fe20003800200 */
[----:B------:R-:W-:Y:S02]  /*2db0*/  IMAD.MOV.U32 R8, RZ, RZ, 0x0 ;  /* 0x00000000ff087424 */ /* 0x000fe400078e00ff */
[----:B------:R-:W-:Y:S01]  /*2dc0*/  IMAD.MOV.U32 R9, RZ, RZ, 0x3fd80000 ;  /* 0x3fd80000ff097424 */ /* 0x000fe200078e00ff */
[----:B------:R-:W-:Y:S01]  /*2dd0*/  ISETP.GE.U32.AND P0, PT, R4, 0x7ca00000, PT ;  /* 0x7ca000000400780c */ /* 0x000fe20003f06070 */
[----:B0-----:R-:W-:-:S08]  /*2de0*/  DMUL R6, R4, R4 ;  /* 0x0000000404067228 */ /* 0x001fd00000000000 */
[----:B------:R-:W-:-:S08]  /*2df0*/  DFMA R6, -R6, R10, 1 ;  /* 0x3ff000000606742b */ /* 0x000fd0000000010a */
[----:B------:R-:W-:Y:S02]  /*2e00*/  DFMA R8, R6, R8, 0.5 ;  /* 0x3fe000000608742b */ /* 0x000fe40000000008 */
[----:B------:R-:W-:-:S08]  /*2e10*/  DMUL R6, R4, R6 ;  /* 0x0000000604067228 */ /* 0x000fd00000000000 */
[----:B------:R-:W-:-:S08]  /*2e20*/  DFMA R12, R8, R6, R4 ;  /* 0x00000006080c722b */ /* 0x000fd00000000004 */
[----:B------:R-:W-:Y:S02]  /*2e30*/  DMUL R32, R12, R10 ;  /* 0x0000000a0c207228 */ /* 0x000fe40000000000 */
[----:B------:R-:W-:Y:S02]  /*2e40*/  VIADD R7, R13, 0xfff00000 ;  /* 0xfff000000d077836 */ /* 0x000fe40000000000 */
[----:B------:R-:W-:-:S04]  /*2e50*/  IMAD.MOV.U32 R6, RZ, RZ, R12 ;  /* 0x000000ffff067224 */ /* 0x000fc800078e000c */
[----:B------:R-:W-:-:S08]  /*2e60*/  DFMA R40, R32, -R32, R10 ;  /* 0x800000202028722b */ /* 0x000fd0000000000a */
[----:B------:R-:W-:Y:S01]  /*2e70*/  DFMA R8, R40, R6, R32 ;  /* 0x000000062808722b */ /* 0x000fe20000000020 */
[----:B------:R-:W-:Y:S10]  /*2e80*/  @!P0 BRA `(.L_x_32) ;  /* 0x0000000000308947 */ /* 0x000ff40003800000 */
[----:B------:R-:W-:Y:S02]  /*2e90*/  IMAD.MOV.U32 R8, RZ, RZ, R12 ;  /* 0x000000ffff087224 */ /* 0x000fe400078e000c */
[----:B------:R-:W-:Y:S02]  /*2ea0*/  IMAD.MOV.U32 R12, RZ, RZ, R11 ;  /* 0x000000ffff0c7224 */ /* 0x000fe400078e000b */
[----:B------:R-:W-:Y:S01]  /*2eb0*/  IMAD.MOV.U32 R13, RZ, RZ, R10 ;  /* 0x000000ffff0d7224 */ /* 0x000fe200078e000a */
[----:B------:R-:W-:Y:S01]  /*2ec0*/  MOV R10, R40 ;  /* 0x00000028000a7202 */ /* 0x000fe20000000f00 */
[----:B------:R-:W-:Y:S01]  /*2ed0*/  IMAD.MOV.U32 R11, RZ, RZ, R4 ;  /* 0x000000ffff0b7224 */ /* 0x000fe200078e0004 */
[----:B------:R-:W-:Y:S01]  /*2ee0*/  MOV R4, 0x2f30 ;  /* 0x00002f3000047802 */ /* 0x000fe20000000f00 */
[----:B------:R-:W-:Y:S02]  /*2ef0*/  IMAD.MOV.U32 R9, RZ, RZ, R41 ;  /* 0x000000ffff097224 */ /* 0x000fe400078e0029 */
[----:B------:R-:W-:-:S02]  /*2f00*/  IMAD.MOV.U32 R5, RZ, RZ, R32 ;  /* 0x000000ffff057224 */ /* 0x000fc400078e0020 */
[----:B------:R-:W-:-:S07]  /*2f10*/  IMAD.MOV.U32 R6, RZ, RZ, R33 ;  /* 0x000000ffff067224 */ /* 0x000fce00078e0021 */
[----:B------:R-:W-:Y:S05]  /*2f20*/  CALL.REL.NOINC `($__internal_2_$__cuda_sm20_dsqrt_rn_f64_mediumpath_v1) ;  /* 0x000000d400b47944 */ /* 0x000fea0003c00000 */
[----:B------:R-:W-:Y:S02]  /*2f30*/  IMAD.MOV.U32 R8, RZ, RZ, R6 ;  /* 0x000000ffff087224 */ /* 0x000fe400078e0006 */
[----:B------:R-:W-:-:S07]  /*2f40*/  IMAD.MOV.U32 R9, RZ, RZ, R5 ;  /* 0x000000ffff097224 */ /* 0x000fce00078e0005 */
.L_x_32:
[----:B------:R-:W-:Y:S05]  /*2f50*/  BSYNC.RECONVERGENT B1 ;  /* 0x0000000000017941 */ /* 0x000fea0003800200 */
.L_x_31:
[----:B------:R-:W-:Y:S01]  /*2f60*/  DFMA R34, -R34, R36, 1 ;  /* 0x3ff000002222742b */ /* 0x000fe20000000124 */
        /* <DEDUP_REMOVED lines=18> */
[----:B------:R-:W-:-:S07]  /*3090*/  IMAD.MOV.U32 R5, RZ, RZ, R35 ;  /* 0x000000ffff057224 */ /* 0x000fce00078e0023 */
[----:B------:R-:W-:Y:S05]  /*30a0*/  CALL.REL.NOINC `($__internal_1_$__cuda_sm20_div_rn_f64_full) ;  /* 0x000000cc00c07944 */ /* 0x000fea0003c00000 */
[----:B------:R-:W-:-:S04]  /*30b0*/  LOP3.LUT R5, R5, R4, RZ, 0x3c, !PT ;  /* 0x0000000405057212 */ /* 0x000fc800078e3cff */
[----:B------:R-:W-:-:S04]  /*30c0*/  LOP3.LUT R4, R5, R4, RZ, 0x3c, !PT ;  /* 0x0000000405047212 */ /* 0x000fc800078e3cff */
[----:B------:R-:W-:-:S07]  /*30d0*/  LOP3.LUT R5, R5, R4, RZ, 0x3c, !PT ;  /* 0x0000000405057212 */ /* 0x000fce00078e3cff */
.L_x_34:
[----:B------:R-:W-:Y:S05]  /*30e0*/  BSYNC.RECONVERGENT B0 ;  /* 0x0000000000007941 */ /* 0x000fea0003800200 */
.L_x_33:
[----:B------:R-:W0:Y:S01]  /*30f0*/  S2R R11, SR_CgaCtaId ;  /* 0x00000000000b7919 */ /* 0x000e220000008800 */
[----:B------:R-:W-:Y:S01]  /*3100*/  DMUL R30, R30, R36 ;  /* 0x000000241e1e7228 */ /* 0x000fe20000000000 */
[----:B------:R-:W-:Y:S01]  /*3110*/  MOV R40, 0x400 ;  /* 0x0000040000287802 */ /* 0x000fe20000000f00 */
[-C--:B------:R-:W-:Y:S01]  /*3120*/  DMUL R6, R22, R18.reuse ;  /* 0x0000001216067228 */ /* 0x080fe20000000000 */
[----:B------:R-:W-:Y:S01]  /*3130*/  UISETP.GE.U32.AND UP0, UPT, UR13, 0x8, UPT ;  /* 0x000000080d00788c */ /* 0x000fe2000bf06070 */
[-C--:B------:R-:W-:Y:S01]  /*3140*/  DMUL R8, R20, R18.reuse ;  /* 0x0000001214087228 */ /* 0x080fe20000000000 */
[----:B------:R-:W-:Y:S01]  /*3150*/  ULOP3.LUT UR5, UR13, 0x7, URZ, 0xc0, !UPT ;  /* 0x000000070d057892 */ /* 0x000fe2000f8ec0ff */
[----:B------:R-:W-:Y:S01]  /*3160*/  DMUL R18, R16, R18 ;  /* 0x0000001210127228 */ /* 0x000fe20000000000 */
[----:B------:R-:W-:Y:S01]  /*3170*/  VIADD R42, R40, 0x30 ;  /* 0x00000030282a7836 */ /* 0x000fe20000000000 */
[----:B------:R-:W-:Y:S01]  /*3180*/  DMUL R30, R30, R4 ;  /* 0x000000041e1e7228 */ /* 0x000fe20000000000 */
[----:B------:R-:W-:Y:S01]  /*3190*/  IMAD.MOV.U32 R41, RZ, RZ, RZ ;  /* 0x000000ffff297224 */ /* 0x000fe200078e00ff */
[----:B------:R-:W-:Y:S01]  /*31a0*/  DMUL R38, R4, -R38 ;  /* 0x8000002604267228 */ /* 0x000fe20000000000 */
[----:B------:R-:W-:Y:S01]  /*31b0*/  CS2R R58, SRZ ;  /* 0x00000000003a7805 */ /* 0x000fe2000001ff00 */
[-C--:B------:R-:W-:Y:S01]  /*31c0*/  DFMA R4, R28, R14.reuse, R6 ;  /* 0x0000000e1c04722b */ /* 0x080fe20000000006 */
[----:B------:R-:W-:Y:S01]  /*31d0*/  CS2R R46, SRZ ;  /* 0x00000000002e7805 */ /* 0x000fe2000001ff00 */
[-C--:B------:R-:W-:Y:S01]  /*31e0*/  DFMA R6, R26, R14.reuse, R8 ;  /* 0x0000000e1a06722b */ /* 0x080fe20000000008 */
[----:B------:R-:W-:Y:S01]  /*31f0*/  CS2R R54, SRZ ;  /* 0x0000000000367805 */ /* 0x000fe2000001ff00 */
[----:B------:R-:W-:Y:S01]  /*3200*/  DFMA R14, R24, R14, R18 ;  /* 0x0000000e180e722b */ /* 0x000fe20000000012 */
[----:B------:R-:W-:Y:S01]  /*3210*/  CS2R R56, SRZ ;  /* 0x0000000000387805 */ /* 0x000fe2000001ff00 */
[-C--:B------:R-:W-:Y:S01]  /*3220*/  DMUL R28, R28, R30.reuse ;  /* 0x0000001e1c1c7228 */ /* 0x080fe20000000000 */
[----:B------:R-:W-:Y:S01]  /*3230*/  UISETP.NE.AND UP1, UPT, UR5, URZ, UPT ;  /* 0x000000ff0500728c */ /* 0x000fe2000bf25270 */
[----:B------:R-:W-:-:S02]  /*3240*/  DMUL R26, R26, R30 ;  /* 0x0000001e1a1a7228 */ /* 0x000fc40000000000 */
[----:B------:R-:W-:-:S04]  /*3250*/  DMUL R24, R24, R30 ;  /* 0x0000001e18187228 */ /* 0x000fc80000000000 */
[-C--:B------:R-:W-:Y:S02]  /*3260*/  DFMA R28, R22, R38.reuse, R28 ;  /* 0x00000026161c722b */ /* 0x080fe4000000001c */
[-C--:B------:R-:W-:Y:S02]  /*3270*/  DFMA R26, R20, R38.reuse, R26 ;  /* 0x00000026141a722b */ /* 0x080fe4000000001a */
[----:B------:R-:W-:Y:S01]  /*3280*/  DFMA R24, R16, R38, R24 ;  /* 0x000000261018722b */ /* 0x000fe20000000018 */
[C---:B0-----:R-:W-:Y:S02]  /*3290*/  LEA R40, R11.reuse, R40, 0x18 ;  /* 0x000000280b287211 */ /* 0x041fe400078ec0ff */
[----:B------:R-:W-:-:S03]  /*32a0*/  LEA R42, R11, R42, 0x18 ;  /* 0x0000002a0b2a7211 */ /* 0x000fc600078ec0ff */
[C---:B------:R-:W-:Y:S02]  /*32b0*/  IMAD R48, R53.reuse, 0x18, R40 ;  /* 0x0000001835307824 */ /* 0x040fe400078e0228 */
[----:B------:R-:W-:-:S03]  /*32c0*/  IMAD R49, R53, 0x18, R42 ;  /* 0x0000001835317824 */ /* 0x000fc600078e022a */
[----:B------:R0:W-:Y:S04]  /*32d0*/  STS.64 [R48], R4 ;  /* 0x0000000430007388 */ /* 0x0001e80000000a00 */
[----:B------:R0:W-:Y:S04]  /*32e0*/  STS.64 [R48+0x8], R6 ;  /* 0x0000080630007388 */ /* 0x0001e80000000a00 */
[----:B------:R0:W-:Y:S04]  /*32f0*/  STS.64 [R48+0x10], R14 ;  /* 0x0000100e30007388 */ /* 0x0001e80000000a00 */
[----:B------:R0:W-:Y:S04]  /*3300*/  STS.64 [R49], R28 ;  /* 0x0000001c31007388 */ /* 0x0001e80000000a00 */
[----:B------:R0:W-:Y:S04]  /*3310*/  STS.64 [R49+0x8], R26 ;  /* 0x0000081a31007388 */ /* 0x0001e80000000a00 */
[----:B------:R0:W-:Y:S01]  /*3320*/  STS.64 [R49+0x10], R24 ;  /* 0x0000101831007388 */ /* 0x0001e20000000a00 */
[----:B------:R-:W-:Y:S06]  /*3330*/  BAR.SYNC.DEFER_BLOCKING 0x0 ;  /* 0x0000000000007b1d */ /* 0x000fec0000010000 */
[----:B------:R-:W-:Y:S05]  /*3340*/  BRA.U !UP0, `(.L_x_35) ;  /* 0x0000000108e87547 */ /* 0x000fea000b800000 */
[----:B------:R-:W-:Y:S01]  /*3350*/  ULOP3.LUT UR6, UR13, 0x7f8, URZ, 0xc0, !UPT ;  /* 0x000007f80d067892 */ /* 0x000fe2000f8ec0ff */
[----:B------:R-:W-:Y:S01]  /*3360*/  IMAD.MOV.U32 R43, RZ, RZ, RZ ;  /* 0x000000ffff2b7224 */ /* 0x000fe200078e00ff */
[----:B------:R-:W-:-:S04]  /*3370*/  CS2R R58, SRZ ;  /* 0x00000000003a7805 */ /* 0x000fc8000001ff00 */
[----:B------:R-:W-:-:S07]  /*3380*/  IMAD.U32 R41, RZ, RZ, UR6 ;  /* 0x00000006ff297e24 */ /* 0x000fce000f8e00ff */
.L_x_36:
[C---:B------:R-:W-:Y:S01]  /*3390*/  LEA R45, R43.reuse, UR4, 0x3 ;  /* 0x000000042b2d7c11 */ /* 0x040fe2000f8e18ff */
[C---:B------:R-:W-:Y:S02]  /*33a0*/  IMAD R44, R43.reuse, 0x18, R42 ;  /* 0x000000182b2c7824 */ /* 0x040fe400078e022a */
[----:B------:R-:W-:Y:S02]  /*33b0*/  VIADD R43, R43, 0x8 ;  /* 0x000000082b2b7836 */ /* 0x000fe40000000000 */
[----:B0-----:R-:W-:Y:S03]  /*33c0*/  LDS.64 R28, [R45+0x8] ;  /* 0x000008002d1c7984 */ /* 0x001fe60000000a00 */
[----:B------:R-:W-:Y:S01]  /*33d0*/  ISETP.NE.AND P0, PT, R43, R41, PT ;  /* 0x000000292b00720c */ /* 0x000fe20003f05270 */
[----:B------:R-:W0:Y:S04]  /*33e0*/  LDS.128 R20, [R44] ;  /* 0x000000002c147984 */ /* 0x000e280000000c00 */
[----:B------:R-:W1:Y:S04]  /*33f0*/  LDS.128 R24, [R44+0x10] ;  /* 0x000010002c187984 */ /* 0x000e680000000c00 */
[----:B------:R-:W2:Y:S04]  /*3400*/  LDS.128 R32, [R45+0x10] ;  /* 0x000010002d207984 */ /* 0x000ea80000000c00 */
[----:B------:R-:W3:Y:S04]  /*3410*/  LDS.128 R16, [R44+0x20] ;  /* 0x000020002c107984 */ /* 0x000ee80000000c00 */
[----:B------:R-:W4:Y:S04]  /*3420*/  LDS.128 R36, [R44+0x30] ;  /* 0x000030002c247984 */ /* 0x000f280000000c00 */
[----:B------:R-:W5:Y:S04]  /*3430*/  LDS.128 R4, [R44+0x40] ;  /* 0x000040002c047984 */ /* 0x000f680000000c00 */
[----:B------:R-:W5:Y:S04]  /*3440*/  LDS.128 R8, [R45+0x20] ;  /* 0x000020002d087984 */ /* 0x000f680000000c00 */
[----:B------:R-:W5:Y:S01]  /*3450*/  LDS.128 R12, [R44+0x50] ;  /* 0x000050002c0c7984 */ /* 0x000f620000000c00 */
[----:B0-----:R-:W-:-:S02]  /*3460*/  DFMA R20, R28, R20, R46 ;  /* 0x000000141c14722b */ /* 0x001fc4000000002e */
[C---:B------:R-:W-:Y:S02]  /*3470*/  DFMA R22, R28.reuse, R22, R54 ;  /* 0x000000161c16722b */ /* 0x040fe40000000036 */
[C---:B------:R-:W-:Y:S02]  /*3480*/  DADD R46, R28.reuse, R58 ;  /* 0x000000001c2e7229 */ /* 0x040fe4000000003a */
[----:B-1----:R-:W-:Y:S02]  /*3490*/  DFMA R54, R28, R24, R56 ;  /* 0x000000181c36722b */ /* 0x002fe40000000038 */
[C---:B--2---:R-:W-:Y:S01]  /*34a0*/  DFMA R20, R32.reuse, R26, R20 ;  /* 0x0000001a2014722b */ /* 0x044fe20000000014 */
[----:B------:R-:W0:Y:S01]  /*34b0*/  LDS.128 R28, [R44+0x60] ;  /* 0x000060002c1c7984 */ /* 0x000e220000000c00 */
[----:B---3--:R-:W-:-:S03]  /*34c0*/  DFMA R56, R32, R16, R22 ;  /* 0x000000102038722b */ /* 0x008fc60000000016 */
[----:B------:R-:W1:Y:S01]  /*34d0*/  LDS.128 R24, [R44+0x70] ;  /* 0x000070002c187984 */ /* 0x000e620000000c00 */
[----:B------:R-:W-:Y:S02]  /*34e0*/  DADD R46, R46, R32 ;  /* 0x000000002e2e7229 */ /* 0x000fe40000000020 */
[----:B------:R-:W-:Y:S02]  /*34f0*/  DFMA R54, R32, R18, R54 ;  /* 0x000000122036722b */ /* 0x000fe40000000036 */
[----:B----4-:R-:W-:Y:S01]  /*3500*/  DFMA R36, R36, R34, R20 ;  /* 0x000000222424722b */ /* 0x010fe20000000014 */
[----:B------:R-:W2:Y:S01]  /*3510*/  LDS.128 R16, [R45+0x30] ;  /* 0x000030002d107984 */ /* 0x000ea20000000c00 */
[----:B------:R-:W-:Y:S02]  /*3520*/  DFMA R38, R34, R38, R56 ;  /* 0x000000262226722b */ /* 0x000fe40000000038 */
[----:B------:R-:W-:Y:S01]  /*3530*/  DADD R46, R46, R34 ;  /* 0x000000002e2e7229 */ /* 0x000fe20000000022 */
[----:B------:R-:W3:Y:S01]  /*3540*/  LDS.128 R20, [R44+0x80] ;  /* 0x000080002c147984 */ /* 0x000ee20000000c00 */
[----:B-----5:R-:W-:-:S02]  /*3550*/  DFMA R54, R4, R34, R54 ;  /* 0x000000220436722b */ /* 0x020fc40000000036 */
[C---:B------:R-:W-:Y:S01]  /*3560*/  DFMA R58, R8.reuse, R6, R36 ;  /* 0x00000006083a722b */ /* 0x040fe20000000024 */
[----:B------:R-:W4:Y:S01]  /*3570*/  LDS.128 R32, [R44+0x90] ;  /* 0x000090002c207984 */ /* 0x000f220000000c00 */
[----:B------:R-:W-:Y:S02]  /*3580*/  DFMA R12, R8, R12, R38 ;  /* 0x0000000c080c722b */ /* 0x000fe40000000026 */
[----:B------:R-:W-:Y:S01]  /*3590*/  DADD R46, R46, R8 ;  /* 0x000000002e2e7229 */ /* 0x000fe20000000008 */
[----:B------:R-:W5:Y:S01]  /*35a0*/  LDS.128 R4, [R44+0xa0] ;  /* 0x0000a0002c047984 */ /* 0x000f620000000c00 */
[----:B------:R-:W-:-:S03]  /*35b0*/  DFMA R14, R8, R14, R54 ;  /* 0x0000000e080e722b */ /* 0x000fc60000000036 */
[----:B------:R-:W5:Y:S03]  /*35c0*/  LDS.64 R56, [R45+0x40] ;  /* 0x000040002d387984 */ /* 0x000f660000000a00 */
[----:B------:R-:W-:Y:S01]  /*35d0*/  DADD R46, R46, R10 ;  /* 0x000000002e2e7229 */ /* 0x000fe2000000000a */
[----:B------:R-:W5:Y:S01]  /*35e0*/  LDS.128 R36, [R44+0xb0] ;  /* 0x0000b0002c247984 */ /* 0x000f620000000c00 */
[----:B0-----:R-:W-:Y:S02]  /*35f0*/  DFMA R28, R28, R10, R58 ;  /* 0x0000000a1c1c722b */ /* 0x001fe4000000003a */
[----:B------:R-:W-:Y:S02]  /*3600*/  DFMA R12, R10, R30, R12 ;  /* 0x0000001e0a0c722b */ /* 0x000fe4000000000c */
[----:B-1----:R-:W-:-:S04]  /*3610*/  DFMA R14, R24, R10, R14 ;  /* 0x0000000a180e722b */ /* 0x002fc8000000000e */
[----:B--2---:R-:W-:Y:S02]  /*3620*/  DFMA R26, R16, R26, R28 ;  /* 0x0000001a101a722b */ /* 0x004fe4000000001c */
[----:B------:R-:W-:Y:S02]  /*3630*/  DADD R46, R46, R16 ;  /* 0x000000002e2e7229 */ /* 0x000fe40000000010 */
[C---:B---3--:R-:W-:Y:S02]  /*3640*/  DFMA R12, R16.reuse, R20, R12 ;  /* 0x00000014100c722b */ /* 0x048fe4000000000c */
[----:B------:R-:W-:Y:S02]  /*3650*/  DFMA R14, R16, R22, R14 ;  /* 0x00000016100e722b */ /* 0x000fe4000000000e */
[----:B----4-:R-:W-:Y:S02]  /*3660*/  DFMA R26, R32, R18, R26 ;  /* 0x00000012201a722b */ /* 0x010fe4000000001a */
[----:B------:R-:W-:-:S02]  /*3670*/  DADD R58, R46, R18 ;  /* 0x000000002e3a7229 */ /* 0x000fc40000000012 */
[----:B------:R-:W-:Y:S02]  /*3680*/  DFMA R12, R18, R34, R12 ;  /* 0x00000022120c722b */ /* 0x000fe4000000000c */
[----:B-----5:R-:W-:Y:S02]  /*3690*/  DFMA R4, R4, R18, R14 ;  /* 0x000000120404722b */ /* 0x020fe4000000000e */
[----:B------:R-:W-:Y:S02]  /*36a0*/  DFMA R46, R56, R6, R26 ;  /* 0x00000006382e722b */ /* 0x000fe4000000001a */
[----:B------:R-:W-:Y:S02]  /*36b0*/  DADD R58, R58, R56 ;  /* 0x000000003a3a7229 */ /* 0x000fe40000000038 */
[C---:B------:R-:W-:Y:S02]  /*36c0*/  DFMA R54, R56.reuse, R36, R12 ;  /* 0x000000243836722b */ /* 0x040fe4000000000c */
[----:B------:R-:W-:Y:S01]  /*36d0*/  DFMA R56, R56, R38, R4 ;  /* 0x000000263838722b */ /* 0x000fe20000000004 */
[----:B------:R-:W-:Y:S10]  /*36e0*/  @P0 BRA `(.L_x_36) ;  /* 0xfffffffc00280947 */ /* 0x000ff4000383ffff */
.L_x_35:
[----:B------:R-:W-:Y:S05]  /*36f0*/  BRA.U !UP1, `(.L_x_37) ;  /* 0x0000000109fc7547 */ /* 0x000fea000b800000 */
[----:B------:R-:W-:Y:S02]  /*3700*/  UISETP.GE.U32.AND UP0, UPT, UR5, 0x4, UPT ;  /* 0x000000040500788c */ /* 0x000fe4000bf06070 */
[----:B------:R-:W-:-:S04]  /*3710*/  ULOP3.LUT UR6, UR13, 0x3, URZ, 0xc0, !UPT ;  /* 0x000000030d067892 */ /* 0x000fc8000f8ec0ff */
[----:B------:R-:W-:-:S03]  /*3720*/  UISETP.NE.AND UP1, UPT, UR6, URZ, UPT ;  /* 0x000000ff0600728c */ /* 0x000fc6000bf25270 */
[----:B------:R-:W-:Y:S08]  /*3730*/  BRA.U !UP0, `(.L_x_38) ;  /* 0x0000000108707547 */ /* 0x000ff0000b800000 */
[C---:B------:R-:W-:Y:S01]  /*3740*/  LEA R36, R41.reuse, UR4, 0x3 ;  /* 0x0000000429247c11 */ /* 0x040fe2000f8e18ff */
[C---:B------:R-:W-:Y:S02]  /*3750*/  IMAD R37, R41.reuse, 0x18, R42 ;  /* 0x0000001829257824 */ /* 0x040fe400078e022a */
[----:B------:R-:W-:Y:S02]  /*3760*/  VIADD R41, R41, 0x4 ;  /* 0x0000000429297836 */ /* 0x000fe40000000000 */
[----:B------:R-:W1:Y:S04]  /*3770*/  LDS.64 R34, [R36+0x8] ;  /* 0x0000080024227984 */ /* 0x000e680000000a00 */
[----:B0-----:R-:W0:Y:S04]  /*3780*/  LDS.128 R4, [R37] ;  /* 0x0000000025047984 */ /* 0x001e280000000c00 */
[----:B------:R-:W2:Y:S04]  /*3790*/  LDS.128 R8, [R37+0x10] ;  /* 0x0000100025087984 */ /* 0x000ea80000000c00 */
[----:B------:R-:W3:Y:S04]  /*37a0*/  LDS.128 R12, [R36+0x10] ;  /* 0x00001000240c7984 */ /* 0x000ee80000000c00 */
[----:B------:R-:W4:Y:S04]  /*37b0*/  LDS.128 R16, [R37+0x20] ;  /* 0x0000200025107984 */ /* 0x000f280000000c00 */
[----:B------:R-:W5:Y:S04]  /*37c0*/  LDS.128 R20, [R37+0x30] ;  /* 0x0000300025147984 */ /* 0x000f680000000c00 */
[----:B------:R-:W5:Y:S04]  /*37d0*/  LDS.128 R24, [R37+0x40] ;  /* 0x0000400025187984 */ /* 0x000f680000000c00 */
[----:B------:R-:W5:Y:S04]  /*37e0*/  LDS.64 R32, [R36+0x20] ;  /* 0x0000200024207984 */ /* 0x000f680000000a00 */
[----:B------:R-:W5:Y:S01]  /*37f0*/  LDS.128 R28, [R37+0x50] ;  /* 0x00005000251c7984 */ /* 0x000f620000000c00 */
[----:B-1----:R-:W-:-:S02]  /*3800*/  DADD R58, R58, R34 ;  /* 0x000000003a3a7229 */ /* 0x002fc40000000022 */
[C---:B0-----:R-:W-:Y:S02]  /*3810*/  DFMA R4, R34.reuse, R4, R46 ;  /* 0x000000042204722b */ /* 0x041fe4000000002e */
[C---:B------:R-:W-:Y:S02]  /*3820*/  DFMA R6, R34.reuse, R6, R54 ;  /* 0x000000062206722b */ /* 0x040fe40000000036 */
[----:B--2---:R-:W-:-:S04]  /*3830*/  DFMA R8, R34, R8, R56 ;  /* 0x000000082208722b */ /* 0x004fc80000000038 */
[----:B---3--:R-:W-:Y:S02]  /*3840*/  DFMA R4, R12, R10, R4 ;  /* 0x0000000a0c04722b */ /* 0x008fe40000000004 */
[----:B------:R-:W-:Y:S02]  /*3850*/  DADD R58, R58, R12 ;  /* 0x000000003a3a7229 */ /* 0x000fe4000000000c */
[C---:B----4-:R-:W-:Y:S02]  /*3860*/  DFMA R6, R12.reuse, R16, R6 ;  /* 0x000000100c06722b */ /* 0x050fe40000000006 */
[----:B------:R-:W-:Y:S02]  /*3870*/  DFMA R8, R12, R18, R8 ;  /* 0x000000120c08722b */ /* 0x000fe40000000008 */
[----:B-----5:R-:W-:Y:S02]  /*3880*/  DFMA R4, R20, R14, R4 ;  /* 0x0000000e1404722b */ /* 0x020fe40000000004 */
[----:B------:R-:W-:-:S02]  /*3890*/  DADD R58, R58, R14 ;  /* 0x000000003a3a7229 */ /* 0x000fc4000000000e */
[----:B------:R-:W-:Y:S02]  /*38a0*/  DFMA R6, R14, R22, R6 ;  /* 0x000000160e06722b */ /* 0x000fe40000000006 */
[----:B------:R-:W-:Y:S02]  /*38b0*/  DFMA R8, R24, R14, R8 ;  /* 0x0000000e1808722b */ /* 0x000fe40000000008 */
[----:B------:R-:W-:Y:S02]  /*38c0*/  DFMA R46, R32, R26, R4 ;  /* 0x0000001a202e722b */ /* 0x000fe40000000004 */
[----:B------:R-:W-:Y:S02]  /*38d0*/  DADD R58, R58, R32 ;  /* 0x000000003a3a7229 */ /* 0x000fe40000000020 */
[C---:B------:R-:W-:Y:S02]  /*38e0*/  DFMA R54, R32.reuse, R28, R6 ;  /* 0x0000001c2036722b */ /* 0x040fe40000000006 */
[----:B------:R-:W-:-:S11]  /*38f0*/  DFMA R56, R32, R30, R8 ;  /* 0x0000001e2038722b */ /* 0x000fd60000000008 */
.L_x_38:
[----:B------:R-:W-:Y:S05]  /*3900*/  BRA.U !UP1, `(.L_x_37) ;  /* 0x0000000109787547 */ /* 0x000fea000b800000 */
[----:B------:R-:W-:Y:S02]  /*3910*/  UISETP.NE.AND UP0, UPT, UR6, 0x1, UPT ;  /* 0x000000010600788c */ /* 0x000fe4000bf05270 */
[----:B------:R-:W-:-:S04]  /*3920*/  ULOP3.LUT UR5, UR13, 0x1, URZ, 0xc0, !UPT ;  /* 0x000000010d057892 */ /* 0x000fc8000f8ec0ff */
[----:B------:R-:W-:-:S03]  /*3930*/  UISETP.NE.U32.AND UP1, UPT, UR5, 0x1, UPT ;  /* 0x000000010500788c */ /* 0x000fc6000bf25070 */
[----:B------:R-:W-:Y:S08]  /*3940*/  BRA.U !UP0, `(.L_x_39) ;  /* 0x0000000108407547 */ /* 0x000ff0000b800000 */
[C---:B------:R-:W-:Y:S01]  /*3950*/  LEA R20, R41.reuse, UR4, 0x3 ;  /* 0x0000000429147c11 */ /* 0x040fe2000f8e18ff */
[C---:B------:R-:W-:Y:S02]  /*3960*/  IMAD R21, R41.reuse, 0x18, R42 ;  /* 0x0000001829157824 */ /* 0x040fe400078e022a */
[----:B------:R-:W-:Y:S02]  /*3970*/  VIADD R41, R41, 0x2 ;  /* 0x0000000229297836 */ /* 0x000fe40000000000 */
[----:B------:R-:W1:Y:S04]  /*3980*/  LDS.64 R16, [R20+0x8] ;  /* 0x0000080014107984 */ /* 0x000e680000000a00 */
[----:B0-----:R-:W0:Y:S04]  /*3990*/  LDS.128 R4, [R21] ;  /* 0x0000000015047984 */ /* 0x001e280000000c00 */
[----:B------:R-:W2:Y:S04]  /*39a0*/  LDS.128 R8, [R21+0x10] ;  /* 0x0000100015087984 */ /* 0x000ea80000000c00 */
[----:B------:R-:W3:Y:S04]  /*39b0*/  LDS.64 R18, [R20+0x10] ;  /* 0x0000100014127984 */ /* 0x000ee80000000a00 */
[----:B------:R-:W4:Y:S01]  /*39c0*/  LDS.128 R12, [R21+0x20] ;  /* 0x00002000150c7984 */ /* 0x000f220000000c00 */
[----:B-1----:R-:W-:-:S02]  /*39d0*/  DADD R58, R58, R16 ;  /* 0x000000003a3a7229 */ /* 0x002fc40000000010 */
[C---:B0-----:R-:W-:Y:S02]  /*39e0*/  DFMA R4, R16.reuse, R4, R46 ;  /* 0x000000041004722b */ /* 0x041fe4000000002e */
[C---:B------:R-:W-:Y:S02]  /*39f0*/  DFMA R6, R16.reuse, R6, R54 ;  /* 0x000000061006722b */ /* 0x040fe40000000036 */
[----:B--2---:R-:W-:-:S04]  /*3a00*/  DFMA R8, R16, R8, R56 ;  /* 0x000000081008722b */ /* 0x004fc80000000038 */
[----:B---3--:R-:W-:Y:S02]  /*3a10*/  DFMA R46, R18, R10, R4 ;  /* 0x0000000a122e722b */ /* 0x008fe40000000004 */
[----:B------:R-:W-:Y:S02]  /*3a20*/  DADD R58, R58, R18 ;  /* 0x000000003a3a7229 */ /* 0x000fe40000000012 */
[C---:B----4-:R-:W-:Y:S02]  /*3a30*/  DFMA R54, R18.reuse, R12, R6 ;  /* 0x0000000c1236722b */ /* 0x050fe40000000006 */
[----:B------:R-:W-:-:S11]  /*3a40*/  DFMA R56, R18, R14, R8 ;  /* 0x0000000e1238722b */ /* 0x000fd60000000008 */
.L_x_39:
[----:B------:R-:W-:Y:S05]  /*3a50*/  BRA.U UP1, `(.L_x_37) ;  /* 0x0000000101247547 */ /* 0x000fea000b800000 */
[C---:B------:R-:W-:Y:S01]  /*3a60*/  LEA R8, R41.reuse, UR4, 0x3 ;  /* 0x0000000429087c11 */ /* 0x040fe2000f8e18ff */
[----:B------:R-:W-:-:S05]  /*3a70*/  IMAD R41, R41, 0x18, R42 ;  /* 0x0000001829297824 */ /* 0x000fca00078e022a */
[----:B------:R-:W1:Y:S04]  /*3a80*/  LDS.64 R8, [R8+0x8] ;  /* 0x0000080008087984 */ /* 0x000e680000000a00 */
[----:B0-----:R-:W0:Y:S04]  /*3a90*/  LDS.128 R4, [R41] ;  /* 0x0000000029047984 */ /* 0x001e280000000c00 */
[----:B------:R-:W2:Y:S01]  /*3aa0*/  LDS.64 R10, [R41+0x10] ;  /* 0x00001000290a7984 */ /* 0x000ea20000000a00 */
[----:B-1----:R-:W-:Y:S02]  /*3ab0*/  DADD R58, R58, R8 ;  /* 0x000000003a3a7229 */ /* 0x002fe40000000008 */
[----:B0-----:R-:W-:-:S02]  /*3ac0*/  DFMA R46, R8, R4, R46 ;  /* 0x00000004082e722b */ /* 0x001fc4000000002e */
[C---:B------:R-:W-:Y:S02]  /*3ad0*/  DFMA R54, R8.reuse, R6, R54 ;  /* 0x000000060836722b */ /* 0x040fe40000000036 */
[----:B--2---:R-:W-:-:S11]  /*3ae0*/  DFMA R56, R8, R10, R56 ;  /* 0x0000000a0838722b */ /* 0x004fd60000000038 */
.L_x_37:
[----:B------:R-:W1:Y:S02]  /*3af0*/  LDS.64 R40, [R40+0x60] ;  /* 0x0000600028287984 */ /* 0x000e640000000a00 */
[----:B-1----:R-:W-:-:S06]  /*3b00*/  DADD R58, R40, R58 ;  /* 0x00000000283a7229 */ /* 0x002fcc000000003a */
[----:B0-----:R-:W0:Y:S04]  /*3b10*/  MUFU.RCP64H R5, R59 ;  /* 0x0000003b00057308 */ /* 0x001e280000001800 */
[----:B------:R-:W-:-:S05]  /*3b20*/  VIADD R4, R59, 0x300402 ;  /* 0x003004023b047836 */ /* 0x000fca0000000000 */
[----:B------:R-:W-:Y:S01]  /*3b30*/  FSETP.GEU.AND P0, PT, |R4|, 5.8789094863358348022e-39, PT ;  /* 0x004004020400780b */ /* 0x000fe20003f0e200 */
        /* <DEDUP_REMOVED lines=8> */
[----:B------:R-:W-:Y:S02]  /*3bc0*/  MOV R7, R59 ;  /* 0x0000003b00077202 */ /* 0x000fe40000000f00 */
[----:B------:R-:W-:Y:S01]  /*3bd0*/  MOV R6, 0x3c00 ;  /* 0x00003c0000067802 */ /* 0x000fe20000000f00 */
[----:B------:R-:W-:-:S07]  /*3be0*/  VIADD R5, R5, 0xfff00000 ;  /* 0xfff0000005057836 */ /* 0x000fce0000000000 */
[----:B------:R-:W-:Y:S05]  /*3bf0*/  CALL.REL.NOINC `($__internal_0_$__cuda_sm20_dblrcp_rn_slowpath_v3) ;  /* 0x000000c0003c7944 */ /* 0x000fea0003c00000 */
[----:B------:R-:W-:-:S04]  /*3c00*/  LOP3.LUT R5, R5, R4, RZ, 0x3c, !PT ;  /* 0x0000000405057212 */ /* 0x000fc800078e3cff */
[----:B------:R-:W-:-:S04]  /*3c10*/  LOP3.LUT R4, R5, R4, RZ, 0x3c, !PT ;  /* 0x0000000405047212 */ /* 0x000fc800078e3cff */
[----:B------:R-:W-:-:S07]  /*3c20*/  LOP3.LUT R5, R5, R4, RZ, 0x3c, !PT ;  /* 0x0000000405057212 */ /* 0x000fce00078e3cff */
.L_x_40:
[----:B------:R-:W0:Y:S01]  /*3c30*/  LDS.64 R6, [R49] ;  /* 0x0000000031067984 */ /* 0x000e220000000a00 */
[----:B------:R-:W1:Y:S01]  /*3c40*/  LDC.64 R12, c[0x0][0x3b8] ;  /* 0x0000ee00ff0c7b82 */ /* 0x000e620000000a00 */
[----:B------:R-:W-:Y:S02]  /*3c50*/  ULOP3.LUT UR12, UR13, 0x3, URZ, 0xc0, !UPT ;  /* 0x000000030d0c7892 */ /* 0x000fe4000f8ec0ff */
[----:B------:R-:W2:Y:S01]  /*3c60*/  LDS.64 R8, [R49+0x8] ;  /* 0x0000080031087984 */ /* 0x000ea20000000a00 */
[----:B------:R-:W-:-:S03]  /*3c70*/  UMOV UR4, URZ ;  /* 0x000000ff00047c82 */ /* 0x000fc60008000000 */
[----:B------:R-:W3:Y:S01]  /*3c80*/  LDS.64 R10, [R49+0x10] ;  /* 0x00001000310a7984 */ /* 0x000ee20000000a00 */
[----:B-1----:R-:W-:-:S10]  /*3c90*/  DMUL R12, R12, 0.5 ;  /* 0x3fe000000c0c7828 */ /* 0x002fd40000000000 */
[----:B------:R-:W-:Y:S02]  /*3ca0*/  R2UR UR10, R12 ;  /* 0x000000000c0a72ca */ /* 0x000fe400000e0000 */
[----:B------:R-:W-:Y:S01]  /*3cb0*/  R2UR UR11, R13 ;  /* 0x000000000d0b72ca */ /* 0x000fe200000e0000 */
[C---:B0-----:R-:W-:Y:S02]  /*3cc0*/  DFMA R6, R4.reuse, -R46, R6 ;  /* 0x8000002e0406722b */ /* 0x041fe40000000006 */
[----:B--2---:R-:W-:-:S05]  /*3cd0*/  DFMA R8, R4, -R54, R8 ;  /* 0x800000360408722b */ /* 0x004fca0000000008 */
[----:B------:R0:W-:Y:S01]  /*3ce0*/  STS.64 [R49], R6 ;  /* 0x0000000631007388 */ /* 0x0001e20000000a00 */
[----:B---3--:R-:W-:-:S03]  /*3cf0*/  DFMA R10, R4, -R56, R10 ;  /* 0x80000038040a722b */ /* 0x008fc6000000000a */
[----:B------:R0:W-:Y:S04]  /*3d00*/  STS.64 [R49+0x8], R8 ;  /* 0x0000080831007388 */ /* 0x0001e80000000a00 */
[----:B------:R0:W-:Y:S04]  /*3d10*/  STS.64 [R49+0x10], R10 ;  /* 0x0000100a31007388 */ /* 0x0001e80000000a00 */
.L_x_195:
[----:B------:R-:W-:Y:S01]  /*3d20*/  BAR.SYNC.DEFER_BLOCKING 0x0 ;  /* 0x0000000000007b1d */ /* 0x000fe20000010000 */
[----:B------:R-:W-:Y:S02]  /*3d30*/  ISETP.NE.AND P0, PT, R53, RZ, PT ;  /* 0x000000ff3500720c */ /* 0x000fe40003f05270 */
[----:B------:R-:W-:Y:S02]  /*3d40*/  CS2R R20, SRZ ;  /* 0x0000000000147805 */ /* 0x000fe4000001ff00 */
[----:B------:R-:W-:Y:S02]  /*3d50*/  CS2R R18, SRZ ;  /* 0x0000000000127805 */ /* 0x000fe4000001ff00 */
[----:B-1----:R-:W-:Y:S01]  /*3d60*/  CS2R R16, SRZ ;  /* 0x0000000000107805 */ /* 0x002fe2000001ff00 */
[----:B------:R-:W-:Y:S06]  /*3d70*/  BSSY.RECONVERGENT B2, `(.L_x_41) ;  /* 0x00000b5000027945 */ /* 0x000fec0003800200 */
[----:B------:R-:W-:Y:S05]  /*3d80*/  @!P0 BRA `(.L_x_42) ;  /* 0x0000000800cc8947 */ /* 0x000fea0003800000 */
[----:B------:R-:W1:Y:S01]  /*3d90*/  S2UR UR6, SR_CgaCtaId ;  /* 0x00000000000679c3 */ /* 0x000e620000008800 */
[----:B------:R-:W-:Y:S01]  /*3da0*/  UMOV UR5, 0x400 ;  /* 0x0000040000057882 */ /* 0x000fe20000000000 */
[----:B0-----:R-:W-:Y:S01]  /*3db0*/  LDS.64 R6, [R48+0x8] ;  /* 0x0000080030067984 */ /* 0x001fe20000000a00 */
[----:B------:R-:W-:Y:S01]  /*3dc0*/  IMAD.MOV.U32 R10, RZ, RZ, 0x0 ;  /* 0x00000000ff0a7424 */ /* 0x000fe200078e00ff */
[----:B------:R-:W-:Y:S01]  /*3dd0*/  BSSY.RECONVERGENT B1, `(.L_x_43) ;  /* 0x0000026000017945 */ /* 0x000fe20003800200 */
[----:B------:R-:W-:Y:S01]  /*3de0*/  IMAD.MOV.U32 R11, RZ, RZ, 0x3fd80000 ;  /* 0x3fd80000ff0b7424 */ /* 0x000fe200078e00ff */
[----:B------:R-:W-:Y:S04]  /*3df0*/  LDS.64 R4, [R48] ;  /* 0x0000000030047984 */ /* 0x000fe80000000a00 */
[----:B------:R-:W-:Y:S01]  /*3e00*/  LDS.64 R8, [R48+0x10] ;  /* 0x0000100030087984 */ /* 0x000fe20000000a00 */
[----:B-1----:R-:W-:-:S09]  /*3e10*/  ULEA UR5, UR6, UR5, 0x18 ;  /* 0x0000000506057291 */ /* 0x002fd2000f8ec0ff */
[----:B------:R-:W0:Y:S04]  /*3e20*/  LDS.128 R16, [UR5] ;  /* 0x00000005ff107984 */ /* 0x000e280008000c00 */
[----:B------:R-:W1:Y:S01]  /*3e30*/  LDS.64 R20, [UR5+0x10] ;  /* 0x00001005ff147984 */ /* 0x000e620008000a00 */
[----:B0-----:R-:W-:Y:S02]  /*3e40*/  DADD R18, -R6, R18 ;  /* 0x0000000006127229 */ /* 0x001fe40000000112 */
[----:B------:R-:W-:Y:S02]  /*3e50*/  DADD R16, R16, -R4 ;  /* 0x0000000010107229 */ /* 0x000fe40000000804 */
[----:B-1----:R-:W-:-:S04]  /*3e60*/  DADD R20, R20, -R8 ;  /* 0x0000000014147229 */ /* 0x002fc80000000808 */
[----:B------:R-:W-:-:S08]  /*3e70*/  DMUL R4, R18, R18 ;  /* 0x0000001212047228 */ /* 0x000fd00000000000 */
[----:B------:R-:W-:-:S08]  /*3e80*/  DFMA R4, R16, R16, R4 ;  /* 0x000000101004722b */ /* 0x000fd00000000004 */
[----:B------:R-:W-:-:S06]  /*3e90*/  DFMA R6, R20, R20, R4 ;  /* 0x000000141406722b */ /* 0x000fcc0000000004 */
[----:B------:R-:W0:Y:S04]  /*3ea0*/  MUFU.RSQ64H R5, R7 ;  /* 0x0000000700057308 */ /* 0x000e280000001c00 */
[----:B------:R-:W-:-:S05]  /*3eb0*/  VIADD R4, R7, 0xfcb00000 ;  /* 0xfcb0000007047836 */ /* 0x000fca0000000000 */
[----:B------:R-:W-:Y:S01]  /*3ec0*/  ISETP.GE.U32.AND P0, PT, R4, 0x7ca00000, PT ;  /* 0x7ca000000400780c */ /* 0x000fe20003f06070 */
[----:B0-----:R-:W-:-:S08]  /*3ed0*/  DMUL R8, R4, R4 ;  /* 0x0000000404087228 */ /* 0x001fd00000000000 */
[----:B------:R-:W-:-:S08]  /*3ee0*/  DFMA R8, R6, -R8, 1 ;  /* 0x3ff000000608742b */ /* 0x000fd00000000808 */
        /* <DEDUP_REMOVED lines=11> */
[----:B------:R-:W-:Y:S02]  /*3fa0*/  IMAD.MOV.U32 R12, RZ, RZ, R7 ;  /* 0x000000ffff0c7224 */ /* 0x000fe400078e0007 */
        /* <DEDUP_REMOVED lines=8> */
.L_x_44:
[----:B------:R-:W-:Y:S05]  /*4030*/  BSYNC.RECONVERGENT B1 ;  /* 0x0000000000017941 */ /* 0x000fea0003800200 */
.L_x_43:
[----:B------:R-:W0:Y:S01]  /*4040*/  MUFU.RCP64H R5, 0.00089999986812472343445 ;  /* 0x3f4d7dbf00057908 */ /* 0x000e220000001800 */
[----:B------:R-:W-:Y:S01]  /*4050*/  IMAD.MOV.U32 R8, RZ, RZ, 0x487fcb93 ;  /* 0x487fcb93ff087424 */ /* 0x000fe200078e00ff */
[----:B------:R-:W-:Y:S01]  /*4060*/  UMOV UR6, 0xeb1c432d ;  /* 0xeb1c432d00067882 */ /* 0x000fe20000000000 */
[----:B------:R-:W-:Y:S01]  /*4070*/  IMAD.MOV.U32 R9, RZ, RZ, 0x3f4d7dbf ;  /* 0x3f4d7dbfff097424 */ /* 0x000fe200078e00ff */
[----:B------:R-:W-:Y:S01]  /*4080*/  UMOV UR7, 0x3f1a36e2 ;  /* 0x3f1a36e200077882 */ /* 0x000fe20000000000 */
[----:B------:R-:W-:Y:S01]  /*4090*/  IMAD.MOV.U32 R4, RZ, RZ, 0x1 ;  /* 0x00000001ff047424 */ /* 0x000fe200078e00ff */
[----:B------:R-:W-:Y:S01]  /*40a0*/  DADD R10, R22, -UR6 ;  /* 0x80000006160a7e29 */ /* 0x000fe20008000000 */
[----:B------:R-:W-:Y:S09]  /*40b0*/  BSSY.RECONVERGENT B0, `(.L_x_45) ;  /* 0x0000015000007945 */ /* 0x000ff20003800200 */
[----:B------:R-:W-:Y:S01]  /*40c0*/  FSETP.GEU.AND P1, PT, |R11|, 6.5827683646048100446e-37, PT ;  /* 0x036000000b00780b */ /* 0x000fe20003f2e200 */
[----:B0-----:R-:W-:-:S08]  /*40d0*/  DFMA R6, R4, -R8, 1 ;  /* 0x3ff000000406742b */ /* 0x001fd00000000808 */
[----:B------:R-:W-:-:S08]  /*40e0*/  DFMA R6, R6, R6, R6 ;  /* 0x000000060606722b */ /* 0x000fd00000000006 */
[----:B------:R-:W-:-:S08]  /*40f0*/  DFMA R6, R4, R6, R4 ;  /* 0x000000060406722b */ /* 0x000fd00000000004 */
[----:B------:R-:W-:-:S08]  /*4100*/  DFMA R4, R6, -R8, 1 ;  /* 0x3ff000000604742b */ /* 0x000fd00000000808 */
[----:B------:R-:W-:-:S08]  /*4110*/  DFMA R4, R6, R4, R6 ;  /* 0x000000040604722b */ /* 0x000fd00000000006 */
[----:B------:R-:W-:-:S08]  /*4120*/  DMUL R14, R10, R4 ;  /* 0x000000040a0e7228 */ /* 0x000fd00000000000 */
[----:B------:R-:W-:-:S08]  /*4130*/  DFMA R6, R14, -R8, R10 ;  /* 0x800000080e06722b */ /* 0x000fd0000000000a */
[----:B------:R-:W-:-:S10]  /*4140*/  DFMA R14, R4, R6, R14 ;  /* 0x00000006040e722b */ /* 0x000fd4000000000e */
[----:B------:R-:W-:-:S05]  /*4150*/  FFMA R4, RZ, 0.80269998311996459961, R15 ;  /* 0x3f4d7dbfff047823 */ /* 0x000fca000000000f */
[----:B------:R-:W-:-:S13]  /*4160*/  FSETP.GT.AND P0, PT, |R4|, 1.469367938527859385e-39, PT ;  /* 0x001000000400780b */ /* 0x000fda0003f04200 */
[----:B------:R-:W-:Y:S05]  /*4170*/  @P0 BRA P1, `(.L_x_46) ;  /* 0x0000000000200947 */ /* 0x000fea0000800000 */
[----:B------:R-:W-:Y:S01]  /*4180*/  IMAD.MOV.U32 R8, RZ, RZ, R10 ;  /* 0x000000ffff087224 */ /* 0x000fe200078e000a */
[----:B------:R-:W-:Y:S01]  /*4190*/  MOV R7, R11 ;  /* 0x0000000b00077202 */ /* 0x000fe20000000f00 */
[----:B------:R-:W-:Y:S01]  /*41a0*/  IMAD.MOV.U32 R4, RZ, RZ, 0x487fcb93 ;  /* 0x487fcb93ff047424 */ /* 0x000fe200078e00ff */
[----:B------:R-:W-:Y:S01]  /*41b0*/  MOV R6, 0x41e0 ;  /* 0x000041e000067802 */ /* 0x000fe20000000f00 */
[----:B------:R-:W-:-:S07]  /*41c0*/  IMAD.MOV.U32 R5, RZ, RZ, 0x3f4d7dbf ;  /* 0x3f4d7dbfff057424 */ /* 0x000fce00078e00ff */
[----:B------:R-:W-:Y:S05]  /*41d0*/  CALL.REL.NOINC `($__internal_1_$__cuda_sm20_div_rn_f64_full) ;  /* 0x000000bc00747944 */ /* 0x000fea0003c00000 */
[----:B------:R-:W-:Y:S02]  /*41e0*/  IMAD.MOV.U32 R14, RZ, RZ, R5 ;  /* 0x000000ffff0e7224 */ /* 0x000fe400078e0005 */
[----:B------:R-:W-:-:S07]  /*41f0*/  IMAD.MOV.U32 R15, RZ, RZ, R4 ;  /* 0x000000ffff0f7224 */ /* 0x000fce00078e0004 */
.L_x_46:
[----:B------:R-:W-:Y:S05]  /*4200*/  BSYNC.RECONVERGENT B0 ;  /* 0x0000000000007941 */ /* 0x000fea0003800200 */
.L_x_45:
[C---:B------:R-:W-:Y:S01]  /*4210*/  DADD R4, R14.reuse, R14 ;  /* 0x000000000e047229 */ /* 0x040fe2000000000e */
[----:B------:R-:W-:Y:S01]  /*4220*/  BSSY.RECONVERGENT B0, `(.L_x_47) ;  /* 0x000001b000007945 */ /* 0x000fe20003800200 */
[----:B------:R-:W-:-:S06]  /*4230*/  DMUL R10, R14, R14 ;  /* 0x0000000e0e0a7228 */ /* 0x000fcc0000000000 */
[----:B------:R-:W-:-:S04]  /*4240*/  DFMA R4, R4, R14, -R4 ;  /* 0x0000000e0404722b */ /* 0x000fc80000000804 */
[----:B------:R-:W-:-:S04]  /*4250*/  FSETP.GEU.AND P1, PT, |R11|, 6.5827683646048100446e-37, PT ;  /* 0x036000000b00780b */ /* 0x000fc80003f2e200 */
[----:B------:R-:W-:Y:S01]  /*4260*/  DADD R12, R4, 1 ;  /* 0x3ff00000040c7429 */ /* 0x000fe20000000000 */
[----:B------:R-:W-:-:S05]  /*4270*/  IMAD.MOV.U32 R4, RZ, RZ, 0x1 ;  /* 0x00000001ff047424 */ /* 0x000fca00078e00ff */
        /* <DEDUP_REMOVED lines=21> */
.L_x_48:
[----:B------:R-:W-:Y:S05]  /*43d0*/  BSYNC.RECONVERGENT B0 ;  /* 0x0000000000007941 */ /* 0x000fea0003800200 */
.L_x_47:
[----:B------:R-:W0:Y:S01]  /*43e0*/  S2UR UR6, SR_CgaCtaId ;  /* 0x00000000000679c3 */ /* 0x000e220000008800 */
[----:B------:R-:W-:Y:S01]  /*43f0*/  UMOV UR5, 0x400 ;  /* 0x0000040000057882 */ /* 0x000fe20000000000 */
[C---:B------:R-:W-:Y:S01]  /*4400*/  DSETP.GE.AND P0, PT, R14.reuse, RZ, PT ;  /* 0x000000ff0e00722a */ /* 0x040fe20003f06000 */
[----:B------:R-:W-:Y:S01]  /*4410*/  IMAD.MOV.U32 R10, RZ, RZ, RZ ;  /* 0x000000ffff0a7224 */ /* 0x000fe200078e00ff */
[C---:B------:R-:W-:Y:S01]  /*4420*/  DSETP.GT.AND P1, PT, R14.reuse, RZ, PT ;  /* 0x000000ff0e00722a */ /* 0x040fe20003f24000 */
[----:B------:R-:W-:Y:S01]  /*4430*/  UMOV UR7, 0x3e45798e ;  /* 0x3e45798e00077882 */ /* 0x000fe20000000000 */
[----:B------:R-:W-:Y:S02]  /*4440*/  BSSY.RECONVERGENT B0, `(.L_x_49) ;  /* 0x0000012000007945 */ /* 0x000fe40003800200 */
[----:B------:R-:W-:Y:S02]  /*4450*/  DSETP.LE.AND P0, PT, R14, 1, P0 ;  /* 0x3ff000000e00742a */ /* 0x000fe40000703000 */
[----:B------:R-:W-:-:S04]  /*4460*/  FSEL R11, RZ, 1.875, !P1 ;  /* 0x3ff00000ff0b7808 */ /* 0x000fc80004800000 */
[----:B------:R-:W-:Y:S01]  /*4470*/  SEL R6, RZ, 0x1, !P0 ;  /* 0x00000001ff067807 */ /* 0x000fe20004000000 */
[----:B------:R-:W-:Y:S02]  /*4480*/  DSETP.GT.AND P0, PT, R14, 1, PT ;  /* 0x3ff000000e00742a */ /* 0x000fe40003f04000 */
[----:B------:R-:W-:-:S03]  /*4490*/  DMUL R4, R4, R10 ;  /* 0x0000000a04047228 */ /* 0x000fc60000000000 */
[----:B------:R-:W1:Y:S01]  /*44a0*/  I2F.F64.U32 R6, R6 ;  /* 0x0000000600067312 */ /* 0x000e620000201800 */
[----:B------:R-:W-:Y:S01]  /*44b0*/  FSEL R11, RZ, 1.875, !P0 ;  /* 0x3ff00000ff0b7808 */ /* 0x000fe20004000000 */
[----:B0-----:R-:W-:-:S03]  /*44c0*/  ULEA UR5, UR6, UR5, 0x18 ;  /* 0x0000000506057291 */ /* 0x001fc6000f8ec0ff */
[----:B------:R-:W-:Y:S02]  /*44d0*/  UMOV UR6, 0xe2308c3a ;  /* 0xe2308c3a00067882 */ /* 0x000fe40000000000 */
[----:B------:R-:W-:-:S04]  /*44e0*/  DADD R22, R22, UR6 ;  /* 0x0000000616167e29 */ /* 0x000fc80008000000 */
[----:B------:R-:W0:Y:S01]  /*44f0*/  LDS.64 R8, [UR5+0x60] ;  /* 0x00006005ff087984 */ /* 0x000e220008000a00 */
[----:B-1----:R-:W-:-:S03]  /*4500*/  DFMA R4, R6, R4, R10 ;  /* 0x000000040604722b */ /* 0x002fc6000000000a */
[----:B------:R-:W-:-:S05]  /*4510*/  DADD R12, -RZ, |R22| ;  /* 0x00000000ff0c7229 */ /* 0x000fca0000000516 */
[----:B0-----:R-:W-:-:S05]  /*4520*/  DMUL R14, R4, R8 ;  /* 0x00000008040e7228 */ /* 0x001fca0000000000 */
[----:B------:R-:W-:Y:S01]  /*4530*/  IMAD.MOV.U32 R4, RZ, RZ, R12 ;  /* 0x000000ffff047224 */ /* 0x000fe200078e000c */
[----:B------:R-:W-:-:S07]  /*4540*/  MOV R12, 0x4560 ;  /* 0x00004560000c7802 */ /* 0x000fce0000000f00 */
[----:B------:R-:W-:Y:S05]  /*4550*/  CALL.REL.NOINC `($_Z26mercurius_keplerian_solverPdS_S_S_S_S_S_dP7double3$__internal_accurate_pow) ;  /* 0x000000c000e87944 */ /* 0x000fea0003c00000 */
[----:B------:R-:W-:Y:S05]  /*4560*/  BSYNC.RECONVERGENT B0 ;  /* 0x0000000000007941 */ /* 0x000fea0003800200 */
.L_x_49:
[C---:B------:R-:W-:Y:S01]  /*4570*/  DADD R6, R22.reuse, 3 ;  /* 0x4008000016067429 */ /* 0x040fe20000000000 */
[----:B------:R-:W-:Y:S01]  /*4580*/  IMAD.MOV.U32 R8, RZ, RZ, R5 ;  /* 0x000000ffff087224 */ /* 0x000fe200078e0005 */
[----:B------:R-:W-:Y:S01]  /*4590*/  ISETP.GE.AND P3, PT, R23, RZ, PT ;  /* 0x000000ff1700720c */ /* 0x000fe20003f66270 */
[----:B------:R-:W-:Y:S01]  /*45a0*/  IMAD.MOV.U32 R9, RZ, RZ, R4 ;  /* 0x000000ffff097224 */ /* 0x000fe200078e0004 */
[C---:B------:R-:W-:Y:S01]  /*45b0*/  DSETP.NEU.AND P0, PT, R22.reuse, RZ, PT ;  /* 0x000000ff1600722a */ /* 0x040fe20003f0d000 */
[----:B------:R-:W-:Y:S01]  /*45c0*/  BSSY.RECONVERGENT B0, `(.L_x_50) ;  /* 0x0000011000007945 */ /* 0x000fe20003800200 */
[----:B------:R-:W-:-:S03]  /*45d0*/  DSETP.NEU.AND P2, PT, R22, 1, PT ;  /* 0x3ff000001600742a */ /* 0x000fc60003f4d000 */
[----:B------:R-:W-:Y:S01]  /*45e0*/  DADD R8, -RZ, -R8 ;  /* 0x00000000ff087229 */ /* 0x000fe20000000908 */
[----:B------:R-:W-:-:S04]  /*45f0*/  LOP3.LUT R6, R7, 0x7ff00000, RZ, 0xc0, !PT ;  /* 0x7ff0000007067812 */ /* 0x000fc800078ec0ff */
[----:B------:R-:W-:-:S05]  /*4600*/  ISETP.NE.AND P1, PT, R6, 0x7ff00000, PT ;  /* 0x7ff000000600780c */ /* 0x000fca0003f25270 */
[----:B------:R-:W-:Y:S02]  /*4610*/  FSEL R5, R8, R5, !P3 ;  /* 0x0000000508057208 */ /* 0x000fe40005800000 */
[----:B------:R-:W-:Y:S02]  /*4620*/  FSEL R9, R9, R4, !P3 ;  /* 0x0000000409097208 */ /* 0x000fe40005800000 */
[----:B------:R-:W-:Y:S02]  /*4630*/  FSEL R4, R5, RZ, P0 ;  /* 0x000000ff05047208 */ /* 0x000fe40000000000 */
[----:B------:R-:W-:Y:S02]  /*4640*/  FSEL R5, R23, R9, !P0 ;  /* 0x0000000917057208 */ /* 0x000fe40004000000 */
[----:B------:R-:W-:Y:S05]  /*4650*/  @P1 BRA `(.L_x_51) ;  /* 0x00000000001c1947 */ /* 0x000fea0003800000 */
[----:B------:R-:W-:-:S14]  /*4660*/  DSETP.NAN.AND P0, PT, R22, R22, PT ;  /* 0x000000161600722a */ /* 0x000fdc0003f08000 */
[----:B------:R-:W-:Y:S01]  /*4670*/  @P0 DADD R4, R22, 3 ;  /* 0x4008000016040429 */ /* 0x000fe20000000000 */
[----:B------:R-:W-:Y:S10]  /*4680*/  @P0 BRA `(.L_x_51) ;  /* 0x0000000000100947 */ /* 0x000ff40003800000 */
[----:B------:R-:W-:-:S14]  /*4690*/  DSETP.NEU.AND P0, PT, |R22|, +INF , PT ;  /* 0x7ff000001600742a */ /* 0x000fdc0003f0d200 */
[----:B------:R-:W-:Y:S02]  /*46a0*/  @!P0 IMAD.MOV.U32 R6, RZ, RZ, -0x100000 ;  /* 0xfff00000ff068424 */ /* 0x000fe400078e00ff */
[----:B------:R-:W-:-:S03]  /*46b0*/  @!P0 IMAD.MOV.U32 R4, RZ, RZ, RZ ;  /* 0x000000ffff048224 */ /* 0x000fc600078e00ff */
[----:B------:R-:W-:-:S07]  /*46c0*/  @!P0 SEL R5, R6, 0x7ff00000, !P3 ;  /* 0x7ff0000006058807 */ /* 0x000fce0005800000 */
.L_x_51:
[----:B------:R-:W-:Y:S05]  /*46d0*/  BSYNC.RECONVERGENT B0 ;  /* 0x0000000000007941 */ /* 0x000fea0003800200 */
.L_x_50:
[----:B------:R-:W-:Y:S01]  /*46e0*/  FSEL R11, R5, 1.875, P2 ;  /* 0x3ff00000050b7808 */ /* 0x000fe20001000000 */
[----:B------:R-:W-:Y:S01]  /*46f0*/  BSSY.RECONVERGENT B0, `(.L_x_52) ;  /* 0x0000019000007945 */ /* 0x000fe20003800200 */
[----:B------:R-:W-:Y:S01]  /*4700*/  FSEL R10, R4, RZ, P2 ;  /* 0x000000ff040a7208 */ /* 0x000fe20001000000 */
[----:B------:R-:W-:Y:S01]  /*4710*/  IMAD.MOV.U32 R4, RZ, RZ, 0x1 ;  /* 0x00000001ff047424 */ /* 0x000fe200078e00ff */
[----:B------:R-:W0:Y:S01]  /*4720*/  MUFU.RCP64H R5, R11 ;  /* 0x0000000b00057308 */ /* 0x000e220000001800 */
[----:B------:R-:W-:-:S04]  /*4730*/  FSETP.GEU.AND P1, PT, |R15|, 6.5827683646048100446e-37, PT ;  /* 0x036000000f00780b */ /* 0x000fc80003f2e200 */
        /* <DEDUP_REMOVED lines=20> */
.L_x_53:
[----:B------:R-:W-:Y:S05]  /*4880*/  BSYNC.RECONVERGENT B0 ;  /* 0x0000000000007941 */ /* 0x000fea0003800200 */
.L_x_52:
[-C--:B------:R-:W-:Y:S02]  /*4890*/  DFMA R16, R16, R4.reuse, RZ ;  /* 0x000000041010722b */ /* 0x080fe400000000ff */
[-C--:B------:R-:W-:Y:S02]  /*48a0*/  DFMA R18, R18, R4.reuse, RZ ;  /* 0x000000041212722b */ /* 0x080fe400000000ff */
[----:B------:R-:W-:-:S11]  /*48b0*/  DFMA R20, R20, R4, RZ ;  /* 0x000000041414722b */ /* 0x000fd600000000ff */
.L_x_42:
[----:B------:R-:W-:Y:S05]  /*48c0*/  BSYNC.RECONVERGENT B2 ;  /* 0x0000000000027941 */ /* 0x000fea0003800200 */
.L_x_41:
[----:B------:R-:W-:Y:S01]  /*48d0*/  ISETP.NE.AND P0, PT, R53, 0x1, PT ;  /* 0x000000013500780c */ /* 0x000fe20003f05270 */
[----:B------:R-:W-:-:S12]  /*48e0*/  BSSY.RECONVERGENT B2, `(.L_x_54) ;  /* 0x00000b6000027945 */ /* 0x000fd80003800200 */
[----:B------:R-:W-:Y:S05]  /*48f0*/  @!P0 BRA `(.L_x_55) ;  /* 0x0000000800d08947 */ /* 0x000fea0003800000 */
[----:B------:R-:W1:Y:S01]  /*4900*/  S2UR UR6, SR_CgaCtaId ;  /* 0x00000000000679c3 */ /* 0x000e620000008800 */
[----:B------:R-:W-:Y:S01]  /*4910*/  UMOV UR5, 0x400 ;  /* 0x0000040000057882 */ /* 0x000fe20000000000 */
[----:B------:R-:W-:Y:S01]  /*4920*/  LDS.64 R14, [R48+0x8] ;  /* 0x00000800300e7984 */ /* 0x000fe20000000a00 */
[----:B0-----:R-:W-:Y:S01]  /*4930*/  IMAD.MOV.U32 R10, RZ, RZ, 0x0 ;  /* 0x00000000ff0a7424 */ /* 0x001fe200078e00ff */
[----:B------:R-:W-:Y:S01]  /*4940*/  BSSY.RECONVERGENT B1, `(.L_x_56) ;  /* 0x0000026000017945 */ /* 0x000fe20003800200 */
[----:B------:R-:W-:Y:S01]  /*4950*/  IMAD.MOV.U32 R11, RZ, RZ, 0x3fd80000 ;  /* 0x3fd80000ff0b7424 */ /* 0x000fe200078e00ff */
[----:B------:R-:W-:Y:S04]  /*4960*/  LDS.64 R8, [R48] ;  /* 0x0000000030087984 */ /* 0x000fe80000000a00 */
[----:B------:R-:W-:Y:S01]  /*4970*/  LDS.64 R24, [R48+0x10] ;  /* 0x0000100030187984 */ /* 0x000fe20000000a00 */
[----:B-1----:R-:W-:-:S09]  /*4980*/  ULEA UR5, UR6, UR5, 0x18 ;  /* 0x0000000506057291 */ /* 0x002fd2000f8ec0ff */
[----:B------:R-:W0:Y:S04]  /*4990*/  LDS.128 R4, [UR5+0x20] ;  /* 0x00002005ff047984 */ /* 0x000e280008000c00 */
[----:B------:R-:W1:Y:S01]  /*49a0*/  LDS.64 R22, [UR5+0x18] ;  /* 0x00001805ff167984 */ /* 0x000e620008000a00 */
[----:B0-----:R-:W-:Y:S02]  /*49b0*/  DADD R14, R4, -R14 ;  /* 0x00000000040e7229 */ /* 0x001fe4000000080e */
[----:B------:R-:W-:Y:S02]  /*49c0*/  DADD R24, -R24, R6 ;  /* 0x0000000018187229 */ /* 0x000fe40000000106 */
        /* <DEDUP_REMOVED lines=29> */
.L_x_57:
[----:B------:R-:W-:Y:S05]  /*4ba0*/  BSYNC.RECONVERGENT B1 ;  /* 0x0000000000017941 */ /* 0x000fea0003800200 */
.L_x_56:
[----:B------:R-:W0:Y:S01]  /*4bb0*/  MUFU.RCP64H R5, 0.00089999986812472343445 ;  /* 0x3f4d7dbf00057908 */ /* 0x000e220000001800 */
[----:B------:R-:W-:Y:S01]  /*4bc0*/  IMAD.MOV.U32 R8, RZ, RZ, 0x487fcb93 ;  /* 0x487fcb93ff087424 */ /* 0x000fe200078e00ff */
[----:B------:R-:W-:Y:S01]  /*4bd0*/  UMOV UR6, 0xeb1c432d ;  /* 0xeb1c432d00067882 */ /* 0x000fe20000000000 */
[----:B------:R-:W-:Y:S01]  /*4be0*/  IMAD.MOV.U32 R9, RZ, RZ, 0x3f4d7dbf ;  /* 0x3f4d7dbfff097424 */ /* 0x000fe200078e00ff */
[----:B------:R-:W-:Y:S01]  /*4bf0*/  UMOV UR7, 0x3f1a36e2 ;  /* 0x3f1a36e200077882 */ /* 0x000fe20000000000 */
[----:B------:R-:W-:Y:S01]  /*4c00*/  IMAD.MOV.U32 R4, RZ, RZ, 0x1 ;  /* 0x00000001ff047424 */ /* 0x000fe200078e00ff */
[----:B------:R-:W-:Y:S05]  /*4c10*/  BSSY.RECONVERGENT B0, `(.L_x_58) ;  /* 0x0000015000007945 */ /* 0x000fea0003800200 */
[----:B0-----:R-:W-:-:S08]  /*4c20*/  DFMA R6, R4, -R8, 1 ;  /* 0x3ff000000406742b */ /* 0x001fd00000000808 */
[----:B------:R-:W-:-:S08]  /*4c30*/  DFMA R6, R6, R6, R6 ;  /* 0x000000060606722b */ /* 0x000fd00000000006 */
[----:B------:R-:W-:Y:S02]  /*4c40*/  DFMA R4, R4, R6, R4 ;  /* 0x000000060404722b */ /* 0x000fe40000000004 */
[----:B------:R-:W-:-:S06]  /*4c50*/  DADD R6, R28, -UR6 ;  /* 0x800000061c067e29 */ /* 0x000fcc0008000000 */
[----:B------:R-:W-:-:S04]  /*4c60*/  DFMA R10, R4, -R8, 1 ;  /* 0x3ff00000040a742b */ /* 0x000fc80000000808 */
[----:B------:R-:W-:-:S04]  /*4c70*/  FSETP.GEU.AND P1, PT, |R7|, 6.5827683646048100446e-37, PT ;  /* 0x036000000700780b */ /* 0x000fc80003f2e200 */
        /* <DEDUP_REMOVED lines=8> */
[----:B------:R-:W-:Y:S01]  /*4d00*/  MOV R5, 0x3f4d7dbf ;  /* 0x3f4d7dbf00057802 */ /* 0x000fe20000000f00 */
[----:B------:R-:W-:Y:S01]  /*4d10*/  IMAD.MOV.U32 R4, RZ, RZ, 0x487fcb93 ;  /* 0x487fcb93ff047424 */ /* 0x000fe200078e00ff */
[----:B------:R-:W-:-:S07]  /*4d20*/  MOV R6, 0x4d40 ;  /* 0x00004d4000067802 */ /* 0x000fce0000000f00 */
[----:B------:R-:W-:Y:S05]  /*4d30*/  CALL.REL.NOINC `($__internal_1_$__cuda_sm20_div_rn_f64_full) ;  /* 0x000000b0009c7944 */ /* 0x000fea0003c00000 */
[----:B------:R-:W-:Y:S02]  /*4d40*/  IMAD.MOV.U32 R26, RZ, RZ, R5 ;  /* 0x000000ffff1a7224 */ /* 0x000fe400078e0005 */
[----:B------:R-:W-:-:S07]  /*4d50*/  IMAD.MOV.U32 R27, RZ, RZ, R4 ;  /* 0x000000ffff1b7224 */ /* 0x000fce00078e0004 */
.L_x_59:
[----:B------:R-:W-:Y:S05]  /*4d60*/  BSYNC.RECONVERGENT B0 ;  /* 0x0000000000007941 */ /* 0x000fea0003800200 */
.L_x_58:
[C---:B------:R-:W-:Y:S01]  /*4d70*/  DADD R4, R26.reuse, R26 ;  /* 0x000000001a047229 */ /* 0x040fe2000000001a */
[----:B------:R-:W-:Y:S01]  /*4d80*/  BSSY.RECONVERGENT B0, `(.L_x_60) ;  /* 0x000001b000007945 */ /* 0x000fe20003800200 */
[----:B------:R-:W-:-:S06]  /*4d90*/  DMUL R12, R26, R26 ;  /* 0x0000001a1a0c7228 */ /* 0x000fcc0000000000 */
[----:B------:R-:W-:Y:S01]  /*4da0*/  DFMA R10, R4, R26, -R4 ;  /* 0x0000001a040a722b */ /* 0x000fe20000000804 */
[----:B------:R-:W-:-:S03]  /*4db0*/  IMAD.MOV.U32 R4, RZ, RZ, 0x1 ;  /* 0x00000001ff047424 */ /* 0x000fc600078e00ff */
[----:B------:R-:W-:-:S04]  /*4dc0*/  FSETP.GEU.AND P1, PT, |R13|, 6.5827683646048100446e-37, PT ;  /* 0x036000000d00780b */ /* 0x000fc80003f2e200 */
[----:B------:R-:W-:-:S06]  /*4dd0*/  DADD R10, R10, 1 ;  /* 0x3ff000000a0a7429 */ /* 0x000fcc0000000000 */
        /* <DEDUP_REMOVED lines=21> */
.L_x_61:
[----:B------:R-:W-:Y:S05]  /*4f30*/  BSYNC.RECONVERGENT B0 ;  /* 0x0000000000007941 */ /* 0x000fea0003800200 */
.L_x_60:
        /* <DEDUP_REMOVED lines=25> */
.L_x_62:
[C---:B------:R-:W-:Y:S01]  /*50d0*/  DADD R6, R28.reuse, 3 ;  /* 0x400800001c067429 */ /* 0x040fe20000000000 */
[----:B------:R-:W-:Y:S01]  /*50e0*/  IMAD.MOV.U32 R8, RZ, RZ, R5 ;  /* 0x000000ffff087224 */ /* 0x000fe200078e0005 */
[----:B------:R-:W-:Y:S01]  /*50f0*/  ISETP.GE.AND P2, PT, R29, RZ, PT ;  /* 0x000000ff1d00720c */ /* 0x000fe20003f46270 */
[----:B------:R-:W-:Y:S01]  /*5100*/  IMAD.MOV.U32 R9, RZ, RZ, R4 ;  /* 0x000000ffff097224 */ /* 0x000fe200078e0004 */
[----:B------:R-:W-:Y:S01]  /*5110*/  DSETP.NEU.AND P0, PT, R28, RZ, PT ;  /* 0x000000ff1c00722a */ /* 0x000fe20003f0d000 */
[----:B------:R-:W-:Y:S04]  /*5120*/  BSSY.RECONVERGENT B0, `(.L_x_63) ;  /* 0x0000012000007945 */ /* 0x000fe80003800200 */
        /* <DEDUP_REMOVED lines=9> */
[----:B------:R-:W-:Y:S05]  /*51c0*/  @P0 BRA `(.L_x_65) ;  /* 0x0000000000180947 */ /* 0x000fea0003800000 */
[----:B------:R-:W-:-:S14]  /*51d0*/  DSETP.NEU.AND P0, PT, |R28|, +INF , PT ;  /* 0x7ff000001c00742a */ /* 0x000fdc0003f0d200 */
[----:B------:R-:W-:Y:S05]  /*51e0*/  @P0 BRA `(.L_x_64) ;  /* 0x0000000000140947 */ /* 0x000fea0003800000 */
[----:B------:R-:W-:-:S05]  /*51f0*/  IMAD.MOV.U32 R4, RZ, RZ, -0x100000 ;  /* 0xfff00000ff047424 */ /* 0x000fca00078e00ff */
[----:B------:R-:W-:Y:S01]  /*5200*/  SEL R5, R4, 0x7ff00000, !P2 ;  /* 0x7ff0000004057807 */ /* 0x000fe20005000000 */
[----:B------:R-:W-:Y:S01]  /*5210*/  IMAD.MOV.U32 R4, RZ, RZ, RZ ;  /* 0x000000ffff047224 */ /* 0x000fe200078e00ff */
[----:B------:R-:W-:Y:S06]  /*5220*/  BRA `(.L_x_64) ;  /* 0x0000000000047947 */ /* 0x000fec0003800000 */
.L_x_65:
[----:B------:R-:W-:-:S11]  /*5230*/  DADD R4, R28, 3 ;  /* 0x400800001c047429 */ /* 0x000fd60000000000 */
.L_x_64:
[----:B------:R-:W-:Y:S05]  /*5240*/  BSYNC.RECONVERGENT B0 ;  /* 0x0000000000007941 */ /* 0x000fea0003800200 */
.L_x_63:
[----:B------:R-:W-:Y:S01]  /*5250*/  DSETP.NEU.AND P0, PT, R28, 1, PT ;  /* 0x3ff000001c00742a */ /* 0x000fe20003f0d000 */
[----:B------:R-:W-:Y:S01]  /*5260*/  FSETP.GEU.AND P1, PT, |R27|, 6.5827683646048100446e-37, PT ;  /* 0x036000001b00780b */ /* 0x000fe20003f2e200 */
[----:B------:R-:W-:Y:S04]  /*5270*/  BSSY.RECONVERGENT B0, `(.L_x_66) ;  /* 0x0000019000007945 */ /* 0x000fe80003800200 */
[----:B------:R-:W-:Y:S02]  /*5280*/  FSEL R11, R5, 1.875, P0 ;  /* 0x3ff00000050b7808 */ /* 0x000fe40000000000 */
[----:B------:R-:W-:Y:S01]  /*5290*/  FSEL R10, R4, RZ, P0 ;  /* 0x000000ff040a7208 */ /* 0x000fe20000000000 */
[----:B------:R-:W-:Y:S01]  /*52a0*/  IMAD.MOV.U32 R4, RZ, RZ, 0x1 ;  /* 0x00000001ff047424 */ /* 0x000fe200078e00ff */
[----:B------:R-:W0:Y:S05]  /*52b0*/  MUFU.RCP64H R5, R11 ;  /* 0x0000000b00057308 */ /* 0x000e2a0000001800 */
        /* <DEDUP_REMOVED lines=20> */
.L_x_67:
[----:B------:R-:W-:Y:S05]  /*5400*/  BSYNC.RECONVERGENT B0 ;  /* 0x0000000000007941 */ /* 0x000fea0003800200 */
.L_x_66:
[-C--:B------:R-:W-:Y:S02]  /*5410*/  DFMA R16, R22, R4.reuse, R16 ;  /* 0x000000041610722b */ /* 0x080fe40000000010 */
[-C--:B------:R-:W-:Y:S02]  /*5420*/  DFMA R18, R14, R4.reuse, R18 ;  /* 0x000000040e12722b */ /* 0x080fe40000000012 */
[----:B------:R-:W-:-:S11]  /*5430*/  DFMA R20, R24, R4, R20 ;  /* 0x000000041814722b */ /* 0x000fd60000000014 */
.L_x_55:
[----:B------:R-:W-:Y:S05]  /*5440*/  BSYNC.RECONVERGENT B2 ;  /* 0x0000000000027941 */ /* 0x000fea0003800200 */
.L_x_54:
[----:B------:R-:W1:Y:S01]  /*5450*/  LDS.64 R4, [R49] ;  /* 0x0000000031047984 */ /* 0x000e620000000a00 */
[----:B------:R-:W-:Y:S01]  /*5460*/  UISETP.GE.U32.AND UP0, UPT, UR13, 0x8, UPT ;  /* 0x000000080d00788c */ /* 0x000fe2000bf06070 */
[----:B------:R-:W-:Y:S02]  /*5470*/  CS2R R34, SRZ ;  /* 0x0000000000227805 */ /* 0x000fe4000001ff00 */
[----:B------:R-:W-:Y:S01]  /*5480*/  CS2R R54, SRZ ;  /* 0x0000000000367805 */ /* 0x000fe2000001ff00 */
[----:B0-----:R-:W0:Y:S01]  /*5490*/  LDS.64 R6, [R49+0x8] ;  /* 0x0000080031067984 */ /* 0x001e220000000a00 */
[----:B------:R-:W-:Y:S01]  /*54a0*/  CS2R R32, SRZ ;  /* 0x0000000000207805 */ /* 0x000fe2000001ff00 */
[----:B------:R-:W-:Y:S02]  /*54b0*/  UMOV UR5, 0x1 ;  /* 0x0000000100057882 */ /* 0x000fe40000000000 */
[----:B------:R-:W2:Y:S01]  /*54c0*/  LDS.64 R8, [R49+0x10] ;  /* 0x0000100031087984 */ /* 0x000ea20000000a00 */
[----:B-1----:R-:W-:-:S02]  /*54d0*/  DFMA R4, R16, UR10, R4 ;  /* 0x0000000a10047c2b */ /* 0x002fc40008000004 */
[----:B0-----:R-:W-:-:S05]  /*54e0*/  DFMA R6, R18, UR10, R6 ;  /* 0x0000000a12067c2b */ /* 0x001fca0008000006 */
[----:B------:R0:W-:Y:S01]  /*54f0*/  STS.64 [R49], R4 ;  /* 0x0000000431007388 */ /* 0x0001e20000000a00 */
[----:B--2---:R-:W-:-:S03]  /*5500*/  DFMA R8, R20, UR10, R8 ;  /* 0x0000000a14087c2b */ /* 0x004fc60008000008 */
[----:B------:R0:W-:Y:S04]  /*5510*/  STS.64 [R49+0x8], R6 ;  /* 0x0000080631007388 */ /* 0x0001e80000000a00 */
[----:B------:R0:W-:Y:S01]  /*5520*/  STS.64 [R49+0x10], R8 ;  /* 0x0000100831007388 */ /* 0x0001e20000000a00 */
[----:B------:R-:W-:Y:S06]  /*5530*/  BAR.SYNC.DEFER_BLOCKING 0x0 ;  /* 0x0000000000007b1d */ /* 0x000fec0000010000 */
[----:B------:R-:W-:Y:S05]  /*5540*/  BRA.U !UP0, `(.L_x_68) ;  /* 0x0000000108f07547 */ /* 0x000fea000b800000 */
[----:B------:R-:W1:Y:S01]  /*5550*/  S2UR UR7, SR_CgaCtaId ;  /* 0x00000000000779c3 */ /* 0x000e620000008800 */
[----:B------:R-:W-:Y:S01]  /*5560*/  UMOV UR5, 0x400 ;  /* 0x0000040000057882 */ /* 0x000fe20000000000 */
[----:B------:R-:W-:Y:S01]  /*5570*/  CS2R R34, SRZ ;  /* 0x0000000000227805 */ /* 0x000fe2000001ff00 */
[----:B------:R-:W-:Y:S02]  /*5580*/  UIADD3 UR6, UPT, UPT, UR5, 0x60, URZ ;  /* 0x0000006005067890 */ /* 0x000fe4000fffe0ff */
[----:B------:R-:W-:Y:S02]  /*5590*/  UIADD3 UR8, UPT, UPT, UR5, 0x30, URZ ;  /* 0x0000003005087890 */ /* 0x000fe4000fffe0ff */
[----:B------:R-:W-:Y:S02]  /*55a0*/  ULOP3.LUT UR5, UR13, 0xfffffff8, URZ, 0xc0, !UPT ;  /* 0xfffffff80d057892 */ /* 0x000fe4000f8ec0ff */
[----:B-1----:R-:W-:Y:S02]  /*55b0*/  ULEA UR6, UR7, UR6, 0x18 ;  /* 0x0000000607067291 */ /* 0x002fe4000f8ec0ff */
[----:B------:R-:W-:-:S02]  /*55c0*/  ULEA UR7, UR7, UR8, 0x18 ;  /* 0x0000000807077291 */ /* 0x000fc4000f8ec0ff */
[----:B------:R-:W-:Y:S02]  /*55d0*/  UIADD3 UR8, UPT, UPT, -UR5, URZ, URZ ;  /* 0x000000ff05087290 */ /* 0x000fe4000fffe1ff */
[----:B------:R-:W-:Y:S02]  /*55e0*/  UIADD3 UR6, UPT, UPT, UR6, 0x20, URZ ;  /* 0x0000002006067890 */ /* 0x000fe4000fffe0ff */
[----:B------:R-:W-:Y:S01]  /*55f0*/  UIADD3 UR7, UPT, UPT, UR7, 0x60, URZ ;  /* 0x0000006007077890 */ /* 0x000fe2000fffe0ff */
[----:B------:R-:W-:-:S11]  /*5600*/  UMOV UR5, URZ ;  /* 0x000000ff00057c82 */ /* 0x000fd60008000000 */
.L_x_69:
[----:B------:R-:W-:Y:S01]  /*5610*/  LDS.64 R44, [UR6+-0x18] ;  /* 0xffffe806ff2c7984 */ /* 0x000fe20008000a00 */
[----:B------:R-:W-:Y:S02]  /*5620*/  UIADD3 UR8, UPT, UPT, UR8, 0x8, URZ ;  /* 0x0000000808087890 */ /* 0x000fe4000fffe0ff */
[----:B------:R-:W-:Y:S01]  /*5630*/  UIADD3 UR5, UPT, UPT, UR5, 0x8, URZ ;  /* 0x0000000805057890 */ /* 0x000fe2000fffe0ff */
[----:B------:R-:W1:Y:S01]  /*5640*/  LDS.128 R28, [UR7+-0x60] ;  /* 0xffffa007ff1c7984 */ /* 0x000e620008000c00 */
[----:B------:R-:W-:-:S03]  /*5650*/  UISETP.NE.AND UP0, UPT, UR8, URZ, UPT ;  /* 0x000000ff0800728c */ /* 0x000fc6000bf05270 */
[----:B------:R-:W2:Y:S04]  /*5660*/  LDS.128 R36, [UR7+-0x50] ;  /* 0xffffb007ff247984 */ /* 0x000ea80008000c00 */
[----:B0-----:R-:W0:Y:S04]  /*5670*/  LDS.128 R4, [UR6+-0x10] ;  /* 0xfffff006ff047984 */ /* 0x001e280008000c00 */
[----:B------:R-:W3:Y:S04]  /*5680*/  LDS.128 R40, [UR7+-0x40] ;  /* 0xffffc007ff287984 */ /* 0x000ee80008000c00 */
[----:B------:R-:W4:Y:S04]  /*5690*/  LDS.128 R8, [UR7+-0x30] ;  /* 0xffffd007ff087984 */ /* 0x000f280008000c00 */
[----:B------:R-:W5:Y:S04]  /*56a0*/  LDS.128 R12, [UR7+-0x20] ;  /* 0xffffe007ff0c7984 */ /* 0x000f680008000c00 */
[----:B------:R-:W5:Y:S04]  /*56b0*/  LDS.128 R16, [UR6] ;  /* 0x00000006ff107984 */ /* 0x000f680008000c00 */
[----:B------:R-:W5:Y:S04]  /*56c0*/  LDS.128 R20, [UR7+-0x10] ;  /* 0xfffff007ff147984 */ /* 0x000f680008000c00 */
[----:B------:R-:W5:Y:S01]  /*56d0*/  LDS.128 R24, [UR7] ;  /* 0x00000007ff187984 */ /* 0x000f620008000c00 */
[----:B-1----:R-:W-:-:S02]  /*56e0*/  DFMA R46, R28, R44, R32 ;  /* 0x0000002c1c2e722b */ /* 0x002fc40000000020 */
[C---:B------:R-:W-:Y:S01]  /*56f0*/  DFMA R56, R44.reuse, R30, R54 ;  /* 0x0000001e2c38722b */ /* 0x040fe20000000036 */
[----:B------:R-:W1:Y:S01]  /*5700*/  LDS.128 R28, [UR7+0x10] ;  /* 0x00001007ff1c7984 */ /* 0x000e620008000c00 */
[----:B--2---:R-:W-:-:S04]  /*5710*/  DFMA R44, R44, R36, R34 ;  /* 0x000000242c2c722b */ /* 0x004fc80000000022 */
[C---:B0-----:R-:W-:Y:S01]  /*5720*/  DFMA R54, R4.reuse, R38, R46 ;  /* 0x000000260436722b */ /* 0x041fe2000000002e */
[----:B------:R-:W0:Y:S01]  /*5730*/  LDS.128 R32, [UR6+0x10] ;  /* 0x00001006ff207984 */ /* 0x000e220008000c00 */
[----:B---3--:R-:W-:-:S03]  /*5740*/  DFMA R56, R4, R40, R56 ;  /* 0x000000280438722b */ /* 0x008fc60000000038 */
[----:B------:R-:W2:Y:S01]  /*5750*/  LDS.128 R36, [UR7+0x20] ;  /* 0x00002007ff247984 */ /* 0x000ea20008000c00 */
[----:B------:R-:W-:Y:S02]  /*5760*/  DFMA R4, R4, R42, R44 ;  /* 0x0000002a0404722b */ /* 0x000fe4000000002c */
[----:B----4-:R-:W-:Y:S01]  /*5770*/  DFMA R54, R8, R6, R54 ;  /* 0x000000060836722b */ /* 0x010fe20000000036 */
[----:B------:R-:W3:Y:S01]  /*5780*/  LDS.128 R40, [UR7+0x30] ;  /* 0x00003007ff287984 */ /* 0x000ee20008000c00 */
[----:B------:R-:W-:-:S03]  /*5790*/  DFMA R10, R6, R10, R56 ;  /* 0x0000000a060a722b */ /* 0x000fc60000000038 */
[----:B------:R-:W4:Y:S01]  /*57a0*/  LDS.128 R44, [UR7+0x40] ;  /* 0x00004007ff2c7984 */ /* 0x000f220008000c00 */
[----:B-----5:R-:W-:Y:S02]  /*57b0*/  DFMA R12, R12, R6, R4 ;  /* 0x000000060c0c722b */ /* 0x020fe40000000004 */
[C---:B------:R-:W-:Y:S01]  /*57c0*/  DFMA R14, R16.reuse, R14, R54 ;  /* 0x0000000e100e722b */ /* 0x040fe20000000036 */
[----:B------:R-:W5:Y:S01]  /*57d0*/  LDS.64 R8, [UR6+0x20] ;  /* 0x00002006ff087984 */ /* 0x000f620008000a00 */
[----:B------:R-:W-:Y:S01]  /*57e0*/  UIADD3 UR6, UPT, UPT, UR6, 0x40, URZ ;  /* 0x0000004006067890 */ /* 0x000fe2000fffe0ff */
[C---:B------:R-:W-:Y:S02]  /*57f0*/  DFMA R10, R16.reuse, R20, R10 ;  /* 0x00000014100a722b */ /* 0x040fe4000000000a */
[----:B------:R-:W5:Y:S01]  /*5800*/  LDS.128 R4, [UR7+0x50] ;  /* 0x00005007ff047984 */ /* 0x000f620008000c00 */
[----:B------:R-:W-:Y:S01]  /*5810*/  DFMA R12, R16, R22, R12 ;  /* 0x00000016100c722b */ /* 0x000fe2000000000c */
[----:B------:R-:W-:Y:S01]  /*5820*/  UIADD3 UR7, UPT, UPT, UR7, 0xc0, URZ ;  /* 0x000000c007077890 */ /* 0x000fe2000fffe0ff */
[----:B------:R-:W-:-:S03]  /*5830*/  DFMA R14, R24, R18, R14 ;  /* 0x00000012180e722b */ /* 0x000fc6000000000e */
[----:B------:R-:W-:-:S03]  /*5840*/  DFMA R10, R18, R26, R10 ;  /* 0x0000001a120a722b */ /* 0x000fc6000000000a */
[----:B-1----:R-:W-:Y:S02]  /*5850*/  DFMA R12, R28, R18, R12 ;  /* 0x000000121c0c722b */ /* 0x002fe4000000000c */
[----:B0-----:R-:W-:-:S03]  /*5860*/  DFMA R14, R32, R30, R14 ;  /* 0x0000001e200e722b */ /* 0x001fc6000000000e */
[----:B--2---:R-:W-:-:S03]  /*5870*/  DFMA R10, R32, R36, R10 ;  /* 0x00000024200a722b */ /* 0x004fc6000000000a */
[----:B------:R-:W-:Y:S02]  /*5880*/  DFMA R12, R32, R38, R12 ;  /* 0x00000026200c722b */ /* 0x000fe4000000000c */
[----:B---3--:R-:W-:-:S03]  /*5890*/  DFMA R14, R40, R34, R14 ;  /* 0x00000022280e722b */ /* 0x008fc6000000000e */
[----:B------:R-:W-:-:S03]  /*58a0*/  DFMA R10, R34, R42, R10 ;  /* 0x0000002a220a722b */ /* 0x000fc6000000000a */
[----:B----4-:R-:W-:Y:S02]  /*58b0*/  DFMA R12, R44, R34, R12 ;  /* 0x000000222c0c722b */ /* 0x010fe4000000000c */
[----:B-----5:R-:W-:-:S03]  /*58c0*/  DFMA R32, R8, R46, R14 ;  /* 0x0000002e0820722b */ /* 0x020fc6000000000e */
[----:B------:R-:W-:-:S03]  /*58d0*/  DFMA R54, R8, R4, R10 ;  /* 0x000000040836722b */ /* 0x000fc6000000000a */
[----:B------:R-:W-:Y:S01]  /*58e0*/  DFMA R34, R8, R6, R12 ;  /* 0x000000060822722b */ /* 0x000fe2000000000c */
[----:B------:R-:W-:Y:S10]  /*58f0*/  BRA.U UP0, `(.L_x_69) ;  /* 0xfffffffd00447547 */ /* 0x000ff4000b83ffff */
[----:B------:R-:W-:-:S12]  /*5900*/  UIADD3 UR5, UPT, UPT, UR5, 0x1, URZ ;  /* 0x0000000105057890 */ /* 0x000fd8000fffe0ff */
.L_x_68:
[----:B------:R-:W-:-:S09]  /*5910*/  ULOP3.LUT UP0, UR6, UR13, 0x7, URZ, 0xc0, !UPT ;  /* 0x000000070d067892 */ /* 0x000fd2000f80c0ff */
[----:B------:R-:W-:Y:S05]  /*5920*/  BRA.U !UP0, `(.L_x_70) ;  /* 0x0000000508547547 */ /* 0x000fea000b800000 */
[----:B------:R-:W-:Y:S02]  /*5930*/  UIADD3 UR6, UPT, UPT, UR6, -0x1, URZ ;  /* 0xffffffff06067890 */ /* 0x000fe4000fffe0ff */
[----:B------:R-:W-:Y:S02]  /*5940*/  UISETP.NE.AND UP1, UPT, UR12, URZ, UPT ;  /* 0x000000ff0c00728c */ /* 0x000fe4000bf25270 */
[----:B------:R-:W-:-:S09]  /*5950*/  UISETP.GE.U32.AND UP0, UPT, UR6, 0x3, UPT ;  /* 0x000000030600788c */ /* 0x000fd2000bf06070 */
[----:B------:R-:W-:Y:S05]  /*5960*/  BRA.U !UP0, `(.L_x_71) ;  /* 0x0000000108947547 */ /* 0x000fea000b800000 */
[----:B------:R-:W1:Y:S01]  /*5970*/  S2UR UR8, SR_CgaCtaId ;  /* 0x00000000000879c3 */ /* 0x000e620000008800 */
[----:B------:R-:W-:Y:S02]  /*5980*/  UMOV UR6, 0x400 ;  /* 0x0000040000067882 */ /* 0x000fe40000000000 */
[----:B------:R-:W-:Y:S02]  /*5990*/  UIADD3 UR7, UPT, UPT, UR6, 0x30, URZ ;  /* 0x0000003006077890 */ /* 0x000fe4000fffe0ff */
[----:B------:R-:W-:Y:S02]  /*59a0*/  UIADD3 UR9, UPT, UPT, UR6, 0x60, URZ ;  /* 0x0000006006097890 */ /* 0x000fe4000fffe0ff */
[----:B-1----:R-:W-:Y:S02]  /*59b0*/  ULEA UR6, UR8, UR7, 0x18 ;  /* 0x0000000708067291 */ /* 0x002fe4000f8ec0ff */
[----:B------:R-:W-:Y:S02]  /*59c0*/  ULEA UR7, UR8, UR9, 0x18 ;  /* 0x0000000908077291 */ /* 0x000fe4000f8ec0ff */
[----:B------:R-:W-:-:S02]  /*59d0*/  UIMAD UR6, UR5, 0x18, UR6 ;  /* 0x00000018050678a4 */ /* 0x000fc4000f8e0206 */
[----:B------:R-:W-:Y:S02]  /*59e0*/  ULEA UR7, UR5, UR7, 0x3 ;  /* 0x0000000705077291 */ /* 0x000fe4000f8e18ff */
[----:B------:R-:W-:-:S05]  /*59f0*/  UIADD3 UR5, UPT, UPT, UR5, 0x4, URZ ;  /* 0x0000000405057890 */ /* 0x000fca000fffe0ff */
[----:B------:R-:W-:Y:S04]  /*5a00*/  LDS.64 R28, [UR6+-0x18] ;  /* 0xffffe806ff1c7984 */ /* 0x000fe80008000a00 */
[----:B------:R-:W1:Y:S04]  /*5a10*/  LDS.64 R30, [UR7] ;  /* 0x00000007ff1e7984 */ /* 0x000e680008000a00 */
[----:B------:R-:W2:Y:S04]  /*5a20*/  LDS.64 R36, [UR6+-0x10] ;  /* 0xfffff006ff247984 */ /* 0x000ea80008000a00 */
[----:B------:R-:W3:Y:S04]  /*5a30*/  LDS.64 R38, [UR6+-0x8] ;  /* 0xfffff806ff267984 */ /* 0x000ee80008000a00 */
[----:B------:R-:W-:Y:S04]  /*5a40*/  LDS.64 R26, [UR6] ;  /* 0x00000006ff1a7984 */ /* 0x000fe80008000a00 */
[----:B------:R-:W4:Y:S04]  /*5a50*/  LDS.64 R20, [UR7+0x8] ;  /* 0x00000807ff147984 */ /* 0x000f280008000a00 */
[----:B------:R-:W5:Y:S04]  /*5a60*/  LDS.64 R24, [UR6+0x8] ;  /* 0x00000806ff187984 */ /* 0x000f680008000a00 */
[----:B------:R-:W5:Y:S04]  /*5a70*/  LDS.64 R22, [UR6+0x10] ;  /* 0x00001006ff167984 */ /* 0x000f680008000a00 */
[----:B------:R-:W-:Y:S04]  /*5a80*/  LDS.64 R18, [UR6+0x18] ;  /* 0x00001806ff127984 */ /* 0x000fe80008000a00 */
[----:B------:R-:W5:Y:S04]  /*5a90*/  LDS.64 R12, [UR7+0x10] ;  /* 0x00001007ff0c7984 */ /* 0x000f680008000a00 */
[----:B------:R-:W5:Y:S04]  /*5aa0*/  LDS.64 R16, [UR6+0x20] ;  /* 0x00002006ff107984 */ /* 0x000f680008000a00 */
[----:B------:R-:W5:Y:S01]  /*5ab0*/  LDS.64 R14, [UR6+0x28] ;  /* 0x00002806ff0e7984 */ /* 0x000f620008000a00 */
[----:B-1----:R-:W-:-:S03]  /*5ac0*/  DFMA R28, R28, R30, R32 ;  /* 0x0000001e1c1c722b */ /* 0x002fc60000000020 */
[----:B------:R-:W-:Y:S01]  /*5ad0*/  LDS.64 R10, [UR6+0x30] ;  /* 0x00003006ff0a7984 */ /* 0x000fe20008000a00 */
[----:B--2---:R-:W-:-:S03]  /*5ae0*/  DFMA R36, R30, R36, R54 ;  /* 0x000000241e24722b */ /* 0x004fc60000000036 */
[----:B0-----:R-:W0:Y:S01]  /*5af0*/  LDS.64 R4, [UR7+0x18] ;  /* 0x00001807ff047984 */ /* 0x001e220008000a00 */
[----:B---3--:R-:W-:-:S03]  /*5b00*/  DFMA R38, R30, R38, R34 ;  /* 0x000000261e26722b */ /* 0x008fc60000000022 */
[----:B------:R-:W1:Y:S04]  /*5b10*/  LDS.64 R8, [UR6+0x38] ;  /* 0x00003806ff087984 */ /* 0x000e680008000a00 */
[----:B------:R-:W2:Y:S01]  /*5b20*/  LDS.64 R6, [UR6+0x40] ;  /* 0x00004006ff067984 */ /* 0x000ea20008000a00 */
[----:B----4-:R-:W-:Y:S02]  /*5b30*/  DFMA R26, R26, R20, R28 ;  /* 0x000000141a1a722b */ /* 0x010fe4000000001c */
[C---:B-----5:R-:W-:Y:S02]  /*5b40*/  DFMA R24, R20.reuse, R24, R36 ;  /* 0x000000181418722b */ /* 0x060fe40000000024 */
[----:B------:R-:W-:-:S04]  /*5b50*/  DFMA R22, R20, R22, R38 ;  /* 0x000000161416722b */ /* 0x000fc80000000026 */
[----:B------:R-:W-:Y:S02]  /*5b60*/  DFMA R18, R18, R12, R26 ;  /* 0x0000000c1212722b */ /* 0x000fe4000000001a */
[C---:B------:R-:W-:Y:S02]  /*5b70*/  DFMA R16, R12.reuse, R16, R24 ;  /* 0x000000100c10722b */ /* 0x040fe40000000018 */
[----:B------:R-:W-:-:S04]  /*5b80*/  DFMA R14, R12, R14, R22 ;  /* 0x0000000e0c0e722b */ /* 0x000fc80000000016 */
[----:B0-----:R-:W-:Y:S02]  /*5b90*/  DFMA R32, R10, R4, R18 ;  /* 0x000000040a20722b */ /* 0x001fe40000000012 */
[C---:B-1----:R-:W-:Y:S02]  /*5ba0*/  DFMA R54, R4.reuse, R8, R16 ;  /* 0x000000080436722b */ /* 0x042fe40000000010 */
[----:B--2---:R-:W-:-:S11]  /*5bb0*/  DFMA R34, R4, R6, R14 ;  /* 0x000000060422722b */ /* 0x004fd6000000000e */
.L_x_71:
[----:B------:R-:W-:Y:S05]  /*5bc0*/  BRA.U !UP1, `(.L_x_70) ;  /* 0x0000000109ac7547 */ /* 0x000fea000b800000 */
[----:B------:R-:W-:Y:S02]  /*5bd0*/  UISETP.NE.AND UP0, UPT, UR12, 0x1, UPT ;  /* 0x000000010c00788c */ /* 0x000fe4000bf05270 */
[----:B------:R-:W-:-:S04]  /*5be0*/  ULOP3.LUT UR6, UR13, 0x1, URZ, 0xc0, !UPT ;  /* 0x000000010d067892 */ /* 0x000fc8000f8ec0ff */
[----:B------:R-:W-:-:S03]  /*5bf0*/  UISETP.NE.U32.AND UP1, UPT, UR6, 0x1, UPT ;  /* 0x000000010600788c */ /* 0x000fc6000bf25070 */
[----:B------:R-:W-:Y:S08]  /*5c00*/  BRA.U !UP0, `(.L_x_72) ;  /* 0x00000001085c7547 */ /* 0x000ff0000b800000 */
        /* <DEDUP_REMOVED lines=9> */
[----:B0-----:R-:W-:Y:S04]  /*5ca0*/  LDS.64 R4, [UR7+-0x18] ;  /* 0xffffe807ff047984 */ /* 0x001fe80008000a00 */
[----:B------:R-:W0:Y:S04]  /*5cb0*/  LDS.64 R6, [UR6] ;  /* 0x00000006ff067984 */ /* 0x000e280008000a00 */
[----:B------:R-:W1:Y:S04]  /*5cc0*/  LDS.64 R8, [UR7+-0x10] ;  /* 0xfffff007ff087984 */ /* 0x000e680008000a00 */
[----:B------:R-:W2:Y:S04]  /*5cd0*/  LDS.64 R10, [UR7+-0x8] ;  /* 0xfffff807ff0a7984 */ /* 0x000ea80008000a00 */
[----:B------:R-:W-:Y:S04]  /*5ce0*/  LDS.64 R12, [UR7] ;  /* 0x00000007ff0c7984 */ /* 0x000fe80008000a00 */
[----:B------:R-:W3:Y:S04]  /*5cf0*/  LDS.64 R14, [UR6+0x8] ;  /* 0x00000806ff0e7984 */ /* 0x000ee80008000a00 */
[----:B------:R-:W4:Y:S04]  /*5d00*/  LDS.64 R16, [UR7+0x8] ;  /* 0x00000807ff107984 */ /* 0x000f280008000a00 */
[----:B------:R-:W5:Y:S01]  /*5d10*/  LDS.64 R18, [UR7+0x10] ;  /* 0x00001007ff127984 */ /* 0x000f620008000a00 */
[----:B0-----:R-:W-:-:S02]  /*5d20*/  DFMA R4, R4, R6, R32 ;  /* 0x000000060404722b */ /* 0x001fc40000000020 */
[C---:B-1----:R-:W-:Y:S02]  /*5d30*/  DFMA R8, R6.reuse, R8, R54 ;  /* 0x000000080608722b */ /* 0x042fe40000000036 */
[----:B--2---:R-:W-:-:S04]  /*5d40*/  DFMA R10, R6, R10, R34 ;  /* 0x0000000a060a722b */ /* 0x004fc80000000022 */
[----:B---3--:R-:W-:Y:S02]  /*5d50*/  DFMA R32, R12, R14, R4 ;  /* 0x0000000e0c20722b */ /* 0x008fe40000000004 */
[C---:B----4-:R-:W-:Y:S02]  /*5d60*/  DFMA R54, R14.reuse, R16, R8 ;  /* 0x000000100e36722b */ /* 0x050fe40000000008 */
[----:B-----5:R-:W-:-:S11]  /*5d70*/  DFMA R34, R14, R18, R10 ;  /* 0x000000120e22722b */ /* 0x020fd6000000000a */
.L_x_72:
[----:B------:R-:W-:Y:S05]  /*5d80*/  BRA.U UP1, `(.L_x_70) ;  /* 0x00000001013c7547 */ /* 0x000fea000b800000 */
[----:B------:R-:W1:Y:S01]  /*5d90*/  S2UR UR8, SR_CgaCtaId ;  /* 0x00000000000879c3 */ /* 0x000e620000008800 */
[----:B------:R-:W-:Y:S02]  /*5da0*/  UMOV UR6, 0x400 ;  /* 0x0000040000067882 */ /* 0x000fe40000000000 */
[----:B------:R-:W-:Y:S02]  /*5db0*/  UIADD3 UR7, UPT, UPT, UR6, 0x30, URZ ;  /* 0x0000003006077890 */ /* 0x000fe4000fffe0ff */
[----:B------:R-:W-:Y:S02]  /*5dc0*/  UIADD3 UR9, UPT, UPT, UR6, 0x60, URZ ;  /* 0x0000006006097890 */ /* 0x000fe4000fffe0ff */
[----:B-1----:R-:W-:Y:S02]  /*5dd0*/  ULEA UR6, UR8, UR7, 0x18 ;  /* 0x0000000708067291 */ /* 0x002fe4000f8ec0ff */
[----:B------:R-:W-:Y:S02]  /*5de0*/  ULEA UR9, UR8, UR9, 0x18 ;  /* 0x0000000908097291 */ /* 0x000fe4000f8ec0ff */
[----:B------:R-:W-:-:S02]  /*5df0*/  UIMAD UR6, UR5, 0x18, UR6 ;  /* 0x00000018050678a4 */ /* 0x000fc4000f8e0206 */
[----:B------:R-:W-:-:S07]  /*5e00*/  ULEA UR5, UR5, UR9, 0x3 ;  /* 0x0000000905057291 */ /* 0x000fce000f8e18ff */
[----:B0-----:R-:W-:Y:S04]  /*5e10*/  LDS.64 R4, [UR6+-0x18] ;  /* 0xffffe806ff047984 */ /* 0x001fe80008000a00 */
[----:B------:R-:W0:Y:S04]  /*5e20*/  LDS.64 R6, [UR5] ;  /* 0x00000005ff067984 */ /* 0x000e280008000a00 */
[----:B------:R-:W1:Y:S04]  /*5e30*/  LDS.64 R8, [UR6+-0x10] ;  /* 0xfffff006ff087984 */ /* 0x000e680008000a00 */
[----:B------:R-:W2:Y:S01]  /*5e40*/  LDS.64 R10, [UR6+-0x8] ;  /* 0xfffff806ff0a7984 */ /* 0x000ea20008000a00 */
[----:B0-----:R-:W-:-:S02]  /*5e50*/  DFMA R32, R4, R6, R32 ;  /* 0x000000060420722b */ /* 0x001fc40000000020 */
[C---:B-1----:R-:W-:Y:S02]  /*5e60*/  DFMA R54, R6.reuse, R8, R54 ;  /* 0x000000080636722b */ /* 0x042fe40000000036 */
[----:B--2---:R-:W-:-:S11]  /*5e70*/  DFMA R34, R6, R10, R34 ;  /* 0x0000000a0622722b */ /* 0x004fd60000000022 */
.L_x_70:
[----:B------:R-:W1:Y:S01]  /*5e80*/  S2UR UR6, SR_CgaCtaId ;  /* 0x00000000000679c3 */ /* 0x000e620000008800 */
[----:B------:R-:W-:Y:S01]  /*5e90*/  UMOV UR5, 0x400 ;  /* 0x0000040000057882 */ /* 0x000fe20000000000 */
[----:B0-----:R-:W-:Y:S01]  /*5ea0*/  IMAD.MOV.U32 R4, RZ, RZ, 0x1 ;  /* 0x00000001ff047424 */ /* 0x001fe200078e00ff */
[----:B-1----:R-:W-:-:S09]  /*5eb0*/  ULEA UR5, UR6, UR5, 0x18 ;  /* 0x0000000506057291 */ /* 0x002fd2000f8ec0ff */
[----:B------:R-:W0:Y:S02]  /*5ec0*/  LDS.64 R6, [UR5+0x60] ;  /* 0x00006005ff067984 */ /* 0x000e240008000a00 */
[----:B0-----:R-:W0:Y:S02]  /*5ed0*/  MUFU.RCP64H R5, R7 ;  /* 0x0000000700057308 */ /* 0x001e240000001800 */
[----:B0-----:R-:W-:-:S08]  /*5ee0*/  DFMA R8, -R6, R4, 1 ;  /* 0x3ff000000608742b */ /* 0x001fd00000000104 */
[----:B------:R-:W-:-:S08]  /*5ef0*/  DFMA R8, R8, R8, R8 ;  /* 0x000000080808722b */ /* 0x000fd00000000008 */
[----:B------:R-:W-:-:S08]  /*5f00*/  DFMA R8, R4, R8, R4 ;  /* 0x000000080408722b */ /* 0x000fd00000000004 */
[----:B------:R-:W-:-:S08]  /*5f10*/  DFMA R4, -R6, R8, 1 ;  /* 0x3ff000000604742b */ /* 0x000fd00000000108 */
[----:B------:R-:W-:-:S08]  /*5f20*/  DFMA R4, R8, R4, R8 ;  /* 0x000000040804722b */ /* 0x000fd00000000008 */
[----:B------:R-:W-:-:S08]  /*5f30*/  DMUL R8, R4, UR10 ;  /* 0x0000000a04087c28 */ /* 0x000fd00008000000 */
[----:B------:R-:W-:-:S08]  /*5f40*/  DFMA R10, -R6, R8, UR10 ;  /* 0x0000000a060a7e2b */ /* 0x000fd00008000108 */
[----:B------:R-:W-:Y:S01]  /*5f50*/  DFMA R4, R4, R10, R8 ;  /* 0x0000000a0404722b */ /* 0x000fe20000000008 */
[----:B------:R-:W-:-:S04]  /*5f60*/  MOV R8, UR11 ;  /* 0x0000000b00087c02 */ /* 0x000fc80008000f00 */
[----:B------:R-:W-:-:S05]  /*5f70*/  FSETP.GEU.AND P1, PT, |R8|, 6.5827683646048100446e-37, PT ;  /* 0x036000000800780b */ /* 0x000fca0003f2e200 */
[----:B------:R-:W-:-:S05]  /*5f80*/  FFMA R9, RZ, R7, R5 ;  /* 0x00000007ff097223 */ /* 0x000fca0000000005 */
[----:B------:R-:W-:-:S13]  /*5f90*/  FSETP.GT.AND P0, PT, |R9|, 1.469367938527859385e-39, PT ;  /* 0x001000000900780b */ /* 0x000fda0003f04200 */
[----:B------:R-:W-:Y:S05]  /*5fa0*/  @P0 BRA P1, `(.L_x_73) ;  /* 0x0000000000300947 */ /* 0x000fea0000800000 */
[----:B------:R-:W-:Y:S02]  /*5fb0*/  IMAD.U32 R11, RZ, RZ, UR11 ;  /* 0x0000000bff0b7e24 */ /* 0x000fe4000f8e00ff */
[----:B------:R-:W-:Y:S01]  /*5fc0*/  IMAD.MOV.U32 R4, RZ, RZ, R6 ;  /* 0x000000ffff047224 */ /* 0x000fe200078e0006 */
[----:B------:R-:W-:Y:S01]  /*5fd0*/  MOV R6, 0x6040 ;  /* 0x0000604000067802 */ /* 0x000fe20000000f00 */
[----:B------:R-:W-:Y:S02]  /*5fe0*/  IMAD.MOV.U32 R5, RZ, RZ, R7 ;  /* 0x000000ffff057224 */ /* 0x000fe400078e0007 */
[----:B------:R-:W-:Y:S02]  /*5ff0*/  IMAD.U32 R8, RZ, RZ, UR10 ;  /* 0x0000000aff087e24 */ /* 0x000fe4000f8e00ff */
[----:B------:R-:W-:Y:S02]  /*6000*/  IMAD.U32 R9, RZ, RZ, UR11 ;  /* 0x0000000bff097e24 */ /* 0x000fe4000f8e00ff */
[----:B------:R-:W-:-:S02]  /*6010*/  IMAD.U32 R10, RZ, RZ, UR10 ;  /* 0x0000000aff0a7e24 */ /* 0x000fc4000f8e00ff */
[----:B------:R-:W-:-:S07]  /*6020*/  IMAD.MOV.U32 R7, RZ, RZ, R11 ;  /* 0x000000ffff077224 */ /* 0x000fce00078e000b */
[----:B------:R-:W-:Y:S05]  /*6030*/  CALL.REL.NOINC `($__internal_1_$__cuda_sm20_div_rn_f64_full) ;  /* 0x0000009c00dc7944 */ /* 0x000fea0003c00000 */
[----:B------:R-:W-:-:S04]  /*6040*/  LOP3.LUT R5, R5, R4, RZ, 0x3c, !PT ;  /* 0x0000000405057212 */ /* 0x000fc800078e3cff */
[----:B------:R-:W-:-:S04]  /*6050*/  LOP3.LUT R4, R5, R4, RZ, 0x3c, !PT ;  /* 0x0000000405047212 */ /* 0x000fc800078e3cff */
[----:B------:R-:W-:-:S07]  /*6060*/  LOP3.LUT R5, R5, R4, RZ, 0x3c, !PT ;  /* 0x0000000405057212 */ /* 0x000fce00078e3cff */
.L_x_73:
[----:B------:R-:W0:Y:S01]  /*6070*/  LDS.64 R6, [R48] ;  /* 0x0000000030067984 */ /* 0x000e220000000a00 */
[----:B------:R-:W-:Y:S01]  /*6080*/  UMOV UR6, 0xe2308c3a ;  /* 0xe2308c3a00067882 */ /* 0x000fe20000000000 */
[----:B------:R-:W-:Y:S01]  /*6090*/  UMOV UR7, 0x3e45798e ;  /* 0x3e45798e00077882 */ /* 0x000fe20000000000 */
[----:B------:R-:W-:Y:S01]  /*60a0*/  BSSY.RECONVERGENT B1, `(.L_x_74) ;  /* 0x0000039000017945 */ /* 0x000fe20003800200 */
[----:B------:R-:W1:Y:S04]  /*60b0*/  LDS.64 R8, [R48+0x8] ;  /* 0x0000080030087984 */ /* 0x000e680000000a00 */
[----:B------:R-:W2:Y:S01]  /*60c0*/  LDS.64 R10, [R48+0x10] ;  /* 0x00001000300a7984 */ /* 0x000ea20000000a00 */
[C---:B0-----:R-:W-:Y:S02]  /*60d0*/  DFMA R6, R4.reuse, R32, R6 ;  /* 0x000000200406722b */ /* 0x041fe40000000006 */
[----:B-1----:R-:W-:-:S05]  /*60e0*/  DFMA R8, R4, R54, R8 ;  /* 0x000000360408722b */ /* 0x002fca0000000008 */
[----:B------:R-:W-:Y:S01]  /*60f0*/  STS.64 [R48], R6 ;  /* 0x0000000630007388 */ /* 0x000fe20000000a00 */
[----:B--2---:R-:W-:-:S03]  /*6100*/  DFMA R10, R4, R34, R10 ;  /* 0x00000022040a722b */ /* 0x004fc6000000000a */
[----:B------:R0:W-:Y:S04]  /*6110*/  STS.64 [R48+0x8], R8 ;  /* 0x0000080830007388 */ /* 0x0001e80000000a00 */
[----:B------:R-:W-:Y:S04]  /*6120*/  STS.64 [R48+0x10], R10 ;  /* 0x0000100a30007388 */ /* 0x000fe80000000a00 */
[----:B------:R-:W-:Y:S01]  /*6130*/  LDS.64 R26, [R0] ;  /* 0x00000000001a7984 */ /* 0x000fe20000000a00 */
[----:B------:R-:W-:Y:S01]  /*6140*/  BAR.SYNC.DEFER_BLOCKING 0x0 ;  /* 0x0000000000007b1d */ /* 0x000fe20000010000 */
[----:B0-----:R-:W-:-:S02]  /*6150*/  IMAD.MOV.U32 R8, RZ, RZ, 0x0 ;  /* 0x00000000ff087424 */ /* 0x001fc400078e00ff */
[----:B------:R-:W-:-:S03]  /*6160*/  IMAD.MOV.U32 R9, RZ, RZ, 0x3fd80000 ;  /* 0x3fd80000ff097424 */ /* 0x000fc600078e00ff */
[----:B------:R-:W-:Y:S04]  /*6170*/  LDS.64 R34, [R49+0x10] ;  /* 0x0000100031227984 */ /* 0x000fe80000000a00 */
[----:B------:R-:W0:Y:S04]  /*6180*/  LDS.64 R16, [R48] ;  /* 0x0000000030107984 */ /* 0x000e280000000a00 */
[----:B------:R-:W-:Y:S04]  /*6190*/  LDS.64 R32, [R48+0x10] ;  /* 0x0000100030207984 */ /* 0x000fe80000000a00 */
[----:B------:R-:W1:Y:S04]  /*61a0*/  LDS.64 R14, [R49+0x8] ;  /* 0x00000800310e7984 */ /* 0x000e680000000a00 */
[----:B------:R-:W2:Y:S04]  /*61b0*/  LDS.64 R30, [R49] ;  /* 0x00000000311e7984 */ /* 0x000ea80000000a00 */
[----:B------:R-:W3:Y:S01]  /*61c0*/  LDS.64 R18, [R48+0x8] ;  /* 0x0000080030127984 */ /* 0x000ee20000000a00 */
[----:B0-----:R-:W-:-:S02]  /*61d0*/  DMUL R20, R16, R34 ;  /* 0x0000002210147228 */ /* 0x001fc40000000000 */
[----:B-1----:R-:W-:-:S06]  /*61e0*/  DMUL R22, R32, R14 ;  /* 0x0000000e20167228 */ /* 0x002fcc0000000000 */
[-C--:B--2---:R-:W-:Y:S02]  /*61f0*/  DFMA R20, R32, R30.reuse, -R20 ;  /* 0x0000001e2014722b */ /* 0x084fe40000000814 */
[C---:B---3--:R-:W-:Y:S02]  /*6200*/  DMUL R28, R18.reuse, R30 ;  /* 0x0000001e121c7228 */ /* 0x048fe40000000000 */
[----:B------:R-:W-:-:S04]  /*6210*/  DFMA R22, R18, R34, -R22 ;  /* 0x000000221216722b */ /* 0x000fc80000000816 */
[----:B------:R-:W-:Y:S02]  /*6220*/  DMUL R4, R20, R20 ;  /* 0x0000001414047228 */ /* 0x000fe40000000000 */
[----:B------:R-:W-:-:S06]  /*6230*/  DFMA R28, R16, R14, -R28 ;  /* 0x0000000e101c722b */ /* 0x000fcc000000081c */
[----:B------:R-:W-:-:S08]  /*6240*/  DFMA R4, R22, R22, R4 ;  /* 0x000000161604722b */ /* 0x000fd00000000004 */
[----:B------:R-:W-:-:S08]  /*6250*/  DFMA R4, R28, R28, R4 ;  /* 0x0000001c1c04722b */ /* 0x000fd00000000004 */
[----:B------:R-:W-:-:S06]  /*6260*/  DADD R24, R4, UR6 ;  /* 0x0000000604187e29 */ /* 0x000fcc0008000000 */
[----:B------:R-:W0:Y:S04]  /*6270*/  MUFU.RSQ64H R5, R25 ;  /* 0x0000001900057308 */ /* 0x000e280000001c00 */
[----:B------:R-:W-:-:S05]  /*6280*/  VIADD R4, R25, 0xfcb00000 ;  /* 0xfcb0000019047836 */ /* 0x000fca0000000000 */
[----:B------:R-:W-:Y:S01]  /*6290*/  ISETP.GE.U32.AND P0, PT, R4, 0x7ca00000, PT ;  /* 0x7ca000000400780c */ /* 0x000fe20003f06070 */
[----:B0-----:R-:W-:-:S08]  /*62a0*/  DMUL R6, R4, R4 ;  /* 0x0000000404067228 */ /* 0x001fd00000000000 */
[----:B------:R-:W-:-:S08]  /*62b0*/  DFMA R6, R24, -R6, 1 ;  /* 0x3ff000001806742b */ /* 0x000fd00000000806 */
[----:B------:R-:W-:Y:S02]  /*62c0*/  DFMA R8, R6, R8, 0.5 ;  /* 0x3fe000000608742b */ /* 0x000fe40000000008 */
[----:B------:R-:W-:-:S08]  /*62d0*/  DMUL R6, R4, R6 ;  /* 0x0000000604067228 */ /* 0x000fd00000000000 */
[----:B------:R-:W-:Y:S02]  /*62e0*/  DFMA R36, R8, R6, R4 ;  /* 0x000000060824722b */ /* 0x000fe40000000004 */
[----:B------:R-:W-:-:S06]  /*62f0*/  DMUL R8, R26, R26 ;  /* 0x0000001a1a087228 */ /* 0x000fcc0000000000 */
[----:B------:R-:W-:Y:S02]  /*6300*/  DMUL R12, R24, R36 ;  /* 0x00000024180c7228 */ /* 0x000fe40000000000 */
[----:B------:R-:W-:Y:S01]  /*6310*/  VIADD R7, R37, 0xfff00000 ;  /* 0xfff0000025077836 */ /* 0x000fe20000000000 */
[----:B------:R-:W-:Y:S01]  /*6320*/  DMUL R26, R26, R8 ;  /* 0x000000081a1a7228 */ /* 0x000fe20000000000 */
[----:B------:R-:W-:-:S04]  /*6330*/  IMAD.MOV.U32 R6, RZ, RZ, R36 ;  /* 0x000000ffff067224 */ /* 0x000fc800078e0024 */
[----:B------:R-:W-:-:S08]  /*6340*/  DFMA R38, R12, -R12, R24 ;  /* 0x8000000c0c26722b */ /* 0x000fd00000000018 */
[----:B------:R-:W-:Y:S01]  /*6350*/  DFMA R10, R38, R6, R12 ;  /* 0x00000006260a722b */ /* 0x000fe2000000000c */
[----:B------:R-:W-:Y:S10]  /*6360*/  @!P0 BRA `(.L_x_75) ;  /* 0x0000000000308947 */ /* 0x000ff40003800000 */
        /* <DEDUP_REMOVED lines=12> */
.L_x_75:
[----:B------:R-:W-:Y:S05]  /*6430*/  BSYNC.RECONVERGENT B1 ;  /* 0x0000000000017941 */ /* 0x000fea0003800200 */
.L_x_74:
[----:B------:R-:W0:Y:S01]  /*6440*/  MUFU.RCP64H R5, R11 ;  /* 0x0000000b00057308 */ /* 0x000e220000001800 */
[----:B------:R-:W-:Y:S01]  /*6450*/  IMAD.MOV.U32 R4, RZ, RZ, 0x1 ;  /* 0x00000001ff047424 */ /* 0x000fe200078e00ff */
[----:B------:R-:W-:Y:S01]  /*6460*/  FSETP.GEU.AND P1, PT, |R29|, 6.5827683646048100446e-37, PT ;  /* 0x036000001d00780b */ /* 0x000fe20003f2e200 */
[----:B------:R-:W-:Y:S04]  /*6470*/  BSSY.RECONVERGENT B0, `(.L_x_76) ;  /* 0x0000015000007945 */ /* 0x000fe80003800200 */
        /* <DEDUP_REMOVED lines=20> */
.L_x_77:
[----:B------:R-:W-:Y:S05]  /*65c0*/  BSYNC.RECONVERGENT B0 ;  /* 0x0000000000007941 */ /* 0x000fea0003800200 */
.L_x_76:
[----:B------:R-:W-:Y:S01]  /*65d0*/  DADD R6, -RZ, |R4| ;  /* 0x00000000ff067229 */ /* 0x000fe20000000504 */
[----:B------:R-:W-:Y:S09]  /*65e0*/  BSSY.RECONVERGENT B0, `(.L_x_78) ;  /* 0x0000080000007945 */ /* 0x000ff20003800200 */
[----:B------:R-:W-:-:S13]  /*65f0*/  ISETP.GT.AND P0, PT, R7, 0x3fe26665, PT ;  /* 0x3fe266650700780c */ /* 0x000fda0003f04270 */
[----:B------:R-:W-:Y:S05]  /*6600*/  @P0 BRA `(.L_x_79) ;  /* 0x0000000000d40947 */ /* 0x000fea0003800000 */
[----:B------:R-:W-:Y:S01]  /*6610*/  DMUL R6, R4, R4 ;  /* 0x0000000404067228 */ /* 0x000fe20000000000 */
[----:B------:R-:W-:Y:S01]  /*6620*/  IMAD.MOV.U32 R8, RZ, RZ, 0x180754af ;  /* 0x180754afff087424 */ /* 0x000fe200078e00ff */
[----:B------:R-:W-:Y:S01]  /*6630*/  UMOV UR6, 0xdc1895e9 ;  /* 0xdc1895e900067882 */ /* 0x000fe20000000000 */
[----:B------:R-:W-:Y:S01]  /*6640*/  IMAD.MOV.U32 R9, RZ, RZ, 0x3fb3823b ;  /* 0x3fb3823bff097424 */ /* 0x000fe200078e00ff */
[----:B------:R-:W-:Y:S01]  /*6650*/  UMOV UR7, 0x3fb0066b ;  /* 0x3fb0066b00077882 */ /* 0x000fe20000000000 */
[----:B------:R-:W-:-:S04]  /*6660*/  ISETP.GT.AND P0, PT, R5, -0x1, PT ;  /* 0xffffffff0500780c */ /* 0x000fc80003f04270 */
[----:B------:R-:W-:Y:S01]  /*6670*/  DFMA R8, R6, UR6, -R8 ;  /* 0x0000000606087c2b */ /* 0x000fe20008000808 */
[----:B------:R-:W-:Y:S01]  /*6680*/  UMOV UR6, 0xcc2f79ae ;  /* 0xcc2f79ae00067882 */ /* 0x000fe20000000000 */
[----:B------:R-:W-:-:S06]  /*6690*/  UMOV UR7, 0x3fb11e52 ;  /* 0x3fb11e5200077882 */ /* 0x000fcc0000000000 */
[----:B------:R-:W-:Y:S01]  /*66a0*/  DFMA R8, R6, R8, UR6 ;  /* 0x0000000606087e2b */ /* 0x000fe20008000008 */
[----:B------:R-:W-:Y:S01]  /*66b0*/  UMOV UR6, 0x3526861b ;  /* 0x3526861b00067882 */ /* 0x000fe20000000000 */
[----:B------:R-:W-:Y:S01]  /*66c0*/  UMOV UR7, 0x3f924eaf ;  /* 0x3f924eaf00077882 */ /* 0x000fe20000000000 */
[----:B------:R-:W-:Y:S02]  /*66d0*/  @!P0 IMAD.MOV.U32 R28, RZ, RZ, 0x33145c07 ;  /* 0x33145c07ff1c8424 */ /* 0x000fe400078e00ff */
[----:B------:R-:W-:-:S03]  /*66e0*/  @!P0 IMAD.MOV.U32 R29, RZ, RZ, 0x3c91a626 ;  /* 0x3c91a626ff1d8424 */ /* 0x000fc600078e00ff */
[----:B------:R-:W-:Y:S01]  /*66f0*/  DFMA R8, R6, R8, -UR6 ;  /* 0x8000000606087e2b */ /* 0x000fe20008000008 */
[----:B------:R-:W-:Y:S01]  /*6700*/  UMOV UR6, 0xa31e6cb7 ;  /* 0xa31e6cb700067882 */ /* 0x000fe20000000000 */
[----:B------:R-:W-:-:S06]  /*6710*/  UMOV UR7, 0x3f91df02 ;  /* 0x3f91df0200077882 */ /* 0x000fcc0000000000 */
[----:B------:R-:W-:Y:S01]  /*6720*/  DFMA R8, R6, R8, UR6 ;  /* 0x0000000606087e2b */ /* 0x000fe20008000008 */
        /* <DEDUP_REMOVED lines=26> */
[----:B------:R-:W-:-:S08]  /*68d0*/  DMUL R8, R6, R8 ;  /* 0x0000000806087228 */ /* 0x000fd00000000000 */
[----:B------:R-:W-:Y:S01]  /*68e0*/  DFMA R8, R8, |R4|, |R4| ;  /* 0x400000040808722b */ /* 0x000fe20000000404 */
[----:B------:R-:W-:Y:S02]  /*68f0*/  @P0 IMAD.MOV.U32 R4, RZ, RZ, 0x33145c07 ;  /* 0x33145c07ff040424 */ /* 0x000fe400078e00ff */
[----:B------:R-:W-:-:S05]  /*6900*/  @P0 IMAD.MOV.U32 R5, RZ, RZ, 0x3c91a626 ;  /* 0x3c91a626ff050424 */ /* 0x000fca00078e00ff */
[C---:B------:R-:W-:Y:S02]  /*6910*/  @!P0 DADD R28, R8.reuse, R28 ;  /* 0x00000000081c8229 */ /* 0x040fe4000000001c */
[----:B------:R-:W-:-:S06]  /*6920*/  @P0 DADD R4, R8, -R4 ;  /* 0x0000000008040229 */ /* 0x000fcc0000000804 */
[----:B------:R-:W-:Y:S02]  /*6930*/  @!P0 DADD R28, R28, UR6 ;  /* 0x000000061c1c8e29 */ /* 0x000fe40008000000 */
[----:B------:R-:W-:Y:S01]  /*6940*/  @P0 DADD R28, -R4, UR6 ;  /* 0x00000006041c0e29 */ /* 0x000fe20008000100 */
[----:B------:R-:W-:Y:S10]  /*6950*/  BRA `(.L_x_80) ;  /* 0x0000000400207947 */ /* 0x000ff40003800000 */
.L_x_79:
[----:B------:R-:W-:Y:S01]  /*6960*/  DADD R6, -|R4|, 1 ;  /* 0x3ff0000004067429 */ /* 0x000fe20000000300 */
[----:B------:R-:W-:Y:S01]  /*6970*/  IMAD.MOV.U32 R8, RZ, RZ, 0x66faac4b ;  /* 0x66faac4bff087424 */ /* 0x000fe200078e00ff */
[----:B------:R-:W-:Y:S01]  /*6980*/  UMOV UR6, 0x71155f70 ;  /* 0x71155f7000067882 */ /* 0x000fe20000000000 */
[----:B------:R-:W-:Y:S01]  /*6990*/  IMAD.MOV.U32 R9, RZ, RZ, 0x3ebac2fe ;  /* 0x3ebac2feff097424 */ /* 0x000fe200078e00ff */
[----:B------:R-:W-:-:S05]  /*69a0*/  UMOV UR7, 0x3ec715b3 ;  /* 0x3ec715b300077882 */ /* 0x000fca0000000000 */
[----:B------:R-:W-:Y:S01]  /*69b0*/  DFMA R8, R6, UR6, -R8 ;  /* 0x0000000606087c2b */ /* 0x000fe20008000808 */
[----:B------:R-:W-:Y:S01]  /*69c0*/  UMOV UR6, 0x8efcd9b8 ;  /* 0x8efcd9b800067882 */ /* 0x000fe20000000000 */
[----:B------:R-:W-:Y:S01]  /*69d0*/  UMOV UR7, 0x3ed9a9b8 ;  /* 0x3ed9a9b800077882 */ /* 0x000fe20000000000 */
[----:B------:R-:W-:-:S05]  /*69e0*/  ISETP.GE.AND P0, PT, R7, 0x1, PT ;  /* 0x000000010700780c */ /* 0x000fca0003f06270 */
[----:B------:R-:W-:Y:S01]  /*69f0*/  DFMA R8, R6, R8, UR6 ;  /* 0x0000000606087e2b */ /* 0x000fe20008000008 */
[----:B------:R-:W-:Y:S01]  /*6a00*/  UMOV UR6, 0xa8a0c4c3 ;  /* 0xa8a0c4c300067882 */ /* 0x000fe20000000000 */
[----:B------:R-:W-:-:S06]  /*6a10*/  UMOV UR7, 0x3edd0f40 ;  /* 0x3edd0f4000077882 */ /* 0x000fcc0000000000 */
[----:B------:R-:W-:Y:S01]  /*6a20*/  DFMA R10, R6, R8, UR6 ;  /* 0x00000006060a7e2b */ /* 0x000fe20008000008 */
[----:B------:R-:W-:Y:S01]  /*6a30*/  UMOV UR6, 0xfa9e0e1f ;  /* 0xfa9e0e1f00067882 */ /* 0x000fe20000000000 */
[----:B------:R-:W-:Y:S01]  /*6a40*/  UMOV UR7, 0x3ef46d4c ;  /* 0x3ef46d4c00077882 */ /* 0x000fe20000000000 */
[----:B------:R-:W-:Y:S02]  /*6a50*/  VIADD R9, R7, 0xfff00000 ;  /* 0xfff0000007097836 */ /* 0x000fe40000000000 */
[----:B------:R-:W-:-:S03]  /*6a60*/  IMAD.MOV.U32 R8, RZ, RZ, R6 ;  /* 0x000000ffff087224 */ /* 0x000fc600078e0006 */
[----:B------:R-:W-:Y:S01]  /*6a70*/  DFMA R12, R6, R10, UR6 ;  /* 0x00000006060c7e2b */ /* 0x000fe2000800000a */
[----:B------:R-:W-:Y:S01]  /*6a80*/  UMOV UR6, 0x8d1e2422 ;  /* 0x8d1e242200067882 */ /* 0x000fe20000000000 */
[----:B------:R-:W-:Y:S01]  /*6a90*/  UMOV UR7, 0x3f079c16 ;  /* 0x3f079c1600077882 */ /* 0x000fe20000000000 */
[----:B------:R-:W0:Y:S01]  /*6aa0*/  MUFU.RSQ64H R11, R9 ;  /* 0x00000009000b7308 */ /* 0x000e220000001c00 */
[----:B------:R-:W-:-:S04]  /*6ab0*/  IMAD.MOV.U32 R10, RZ, RZ, RZ ;  /* 0x000000ffff0a7224 */ /* 0x000fc800078e00ff */
[----:B------:R-:W-:Y:S01]  /*6ac0*/  DFMA R12, R6, R12, UR6 ;  /* 0x00000006060c7e2b */ /* 0x000fe2000800000c */
[----:B------:R-:W-:Y:S01]  /*6ad0*/  UMOV UR6, 0xc3bca540 ;  /* 0xc3bca54000067882 */ /* 0x000fe20000000000 */
[----:B------:R-:W-:-:S06]  /*6ae0*/  UMOV UR7, 0x3f1c9a88 ;  /* 0x3f1c9a8800077882 */ /* 0x000fcc0000000000 */
[----:B------:R-:W-:Y:S01]  /*6af0*/  DFMA R12, R6, R12, UR6 ;  /* 0x00000006060c7e2b */ /* 0x000fe2000800000c */
[----:B------:R-:W-:Y:S01]  /*6b00*/  UMOV UR6, 0x4bd476df ;  /* 0x4bd476df00067882 */ /* 0x000fe20000000000 */
[----:B------:R-:W-:Y:S01]  /*6b10*/  UMOV UR7, 0x3f31c4e6 ;  /* 0x3f31c4e600077882 */ /* 0x000fe20000000000 */
[----:B0-----:R-:W-:-:S05]  /*6b20*/  DMUL R28, R8, R10 ;  /* 0x0000000a081c7228 */ /* 0x001fca0000000000 */
[----:B------:R-:W-:Y:S01]  /*6b30*/  DFMA R38, R6, R12, UR6 ;  /* 0x0000000606267e2b */ /* 0x000fe2000800000c */
[----:B------:R-:W-:Y:S01]  /*6b40*/  UMOV UR6, 0x60009c8f ;  /* 0x60009c8f00067882 */ /* 0x000fe20000000000 */
[----:B------:R-:W-:Y:S01]  /*6b50*/  UMOV UR7, 0x3f46e8ba ;  /* 0x3f46e8ba00077882 */ /* 0x000fe20000000000 */
[----:B------:R-:W-:Y:S01]  /*6b60*/  VIADD R13, R11, 0xfff00000 ;  /* 0xfff000000b0d7836 */ /* 0x000fe20000000000 */
[----:B------:R-:W-:Y:S01]  /*6b70*/  DFMA R36, R28, -R28, R8 ;  /* 0x8000001c1c24722b */ /* 0x000fe20000000008 */
[----:B------:R-:W-:-:S03]  /*6b80*/  MOV R12, RZ ;  /* 0x000000ff000c7202 */ /* 0x000fc60000000f00 */
[----:B------:R-:W-:Y:S01]  /*6b90*/  DFMA R38, R6, R38, UR6 ;  /* 0x0000000606267e2b */ /* 0x000fe20008000026 */
[----:B------:R-:W-:Y:S01]  /*6ba0*/  UMOV UR6, 0xc62b05a2 ;  /* 0xc62b05a200067882 */ /* 0x000fe20000000000 */
[----:B------:R-:W-:Y:S02]  /*6bb0*/  UMOV UR7, 0x3f5f1c71 ;  /* 0x3f5f1c7100077882 */ /* 0x000fe40000000000 */
[----:B------:R-:W-:-:S04]  /*6bc0*/  DFMA R28, R12, R36, R28 ;  /* 0x000000240c1c722b */ /* 0x000fc8000000001c */
[----:B------:R-:W-:Y:S01]  /*6bd0*/  DFMA R38, R6, R38, UR6 ;  /* 0x0000000606267e2b */ /* 0x000fe20008000026 */
[----:B------:R-:W-:Y:S01]  /*6be0*/  UMOV UR6, 0xb6dc9f2c ;  /* 0xb6dc9f2c00067882 */ /* 0x000fe20000000000 */
[----:B------:R-:W-:Y:S02]  /*6bf0*/  UMOV UR7, 0x3f76db6d ;  /* 0x3f76db6d00077882 */ /* 0x000fe40000000000 */
[-C--:B------:R-:W-:Y:S02]  /*6c00*/  DFMA R10, R10, -R28.reuse, 1 ;  /* 0x3ff000000a0a742b */ /* 0x080fe4000000081c */
[----:B------:R-:W-:Y:S02]  /*6c10*/  DFMA R8, R28, -R28, R8 ;  /* 0x8000001c1c08722b */ /* 0x000fe40000000008 */
[----:B------:R-:W-:Y:S01]  /*6c20*/  DFMA R38, R6, R38, UR6 ;  /* 0x0000000606267e2b */ /* 0x000fe20008000026 */
[----:B------:R-:W-:Y:S01]  /*6c30*/  UMOV UR6, 0x3333329c ;  /* 0x3333329c00067882 */ /* 0x000fe20000000000 */
[----:B------:R-:W-:-:S02]  /*6c40*/  UMOV UR7, 0x3f933333 ;  /* 0x3f93333300077882 */ /* 0x000fc40000000000 */
[----:B------:R-:W-:-:S04]  /*6c50*/  DFMA R10, R12, R10, R12 ;  /* 0x0000000a0c0a722b */ /* 0x000fc8000000000c */
[----:B------:R-:W-:Y:S01]  /*6c60*/  DFMA R38, R6, R38, UR6 ;  /* 0x0000000606267e2b */ /* 0x000fe20008000026 */
[----:B------:R-:W-:Y:S01]  /*6c70*/  UMOV UR6, 0x55555555 ;  /* 0x5555555500067882 */ /* 0x000fe20000000000 */
[----:B------:R-:W-:Y:S02]  /*6c80*/  UMOV UR7, 0x3fb55555 ;  /* 0x3fb5555500077882 */ /* 0x000fe40000000000 */
[----:B------:R-:W-:Y:S02]  /*6c90*/  DFMA R8, R10, R8, R28 ;  /* 0x000000080a08722b */ /* 0x000fe4000000001c */
[----:B------:R-:W-:Y:S02]  /*6ca0*/  DMUL R10, RZ, |R4| ;  /* 0x40000004ff0a7228 */ /* 0x000fe40000000000 */
[----:B------:R-:W-:Y:S01]  /*6cb0*/  DFMA R38, R6, R38, UR6 ;  /* 0x0000000606267e2b */ /* 0x000fe20008000026 */
[----:B------:R-:W-:Y:S01]  /*6cc0*/  UMOV UR6, 0x33145c07 ;  /* 0x33145c0700067882 */ /* 0x000fe20000000000 */
[----:B------:R-:W-:-:S04]  /*6cd0*/  UMOV UR7, 0x3ca1a626 ;  /* 0x3ca1a62600077882 */ /* 0x000fc80000000000 */
[----:B------:R-:W-:Y:S02]  /*6ce0*/  VIADD R9, R9, 0x100000 ;  /* 0x0010000009097836 */ /* 0x000fe40000000000 */
[----:B------:R-:W-:-:S08]  /*6cf0*/  DMUL R38, R6, R38 ;  /* 0x0000002606267228 */ /* 0x000fd00000000000 */
[----:B------:R-:W-:-:S10]  /*6d00*/  DFMA R38, R8, R38, R8 ;  /* 0x000000260826722b */ /* 0x000fd40000000008 */
[----:B------:R-:W-:Y:S02]  /*6d10*/  FSEL R10, R10, R38, !P0 ;  /* 0x000000260a0a7208 */ /* 0x000fe40004000000 */
[----:B------:R-:W-:Y:S02]  /*6d20*/  FSEL R11, R11, R39, !P0 ;  /* 0x000000270b0b7208 */ /* 0x000fe40004000000 */
[----:B------:R-:W-:-:S04]  /*6d30*/  ISETP.GE.AND P0, PT, R7, RZ, PT ;  /* 0x000000ff0700720c */ /* 0x000fc80003f06270 */
[----:B------:R-:W-:-:S10]  /*6d40*/  DMUL R8, R10, +INF ;  /* 0x7ff000000a087828 */ /* 0x000fd40000000000 */
[----:B------:R-:W-:Y:S02]  /*6d50*/  FSEL R8, R8, R10, !P0 ;  /* 0x0000000a08087208 */ /* 0x000fe40004000000 */
[----:B------:R-:W-:Y:S02]  /*6d60*/  FSEL R9, R9, R11, !P0 ;  /* 0x0000000b09097208 */ /* 0x000fe40004000000 */
[----:B------:R-:W-:-:S04]  /*6d70*/  ISETP.GE.AND P0, PT, R5, RZ, PT ;  /* 0x000000ff0500720c */ /* 0x000fc80003f06270 */
[----:B------:R-:W-:Y:S01]  /*6d80*/  DADD R6, R8, -UR6 ;  /* 0x8000000608067e29 */ /* 0x000fe20008000000 */
[----:B------:R-:W-:Y:S01]  /*6d90*/  UMOV UR6, 0x54442d18 ;  /* 0x54442d1800067882 */ /* 0x000fe20000000000 */
[----:B------:R-:W-:-:S06]  /*6da0*/  UMOV UR7, 0x400921fb ;  /* 0x400921fb00077882 */ /* 0x000fcc0000000000 */
[----:B------:R-:W-:-:S10]  /*6db0*/  DADD R6, -R6, UR6 ;  /* 0x0000000606067e29 */ /* 0x000fd40008000100 */
[----:B------:R-:W-:Y:S02]  /*6dc0*/  FSEL R28, R6, R8, !P0 ;  /* 0x00000008061c7208 */ /* 0x000fe40004000000 */
[----:B------:R-:W-:-:S07]  /*6dd0*/  FSEL R29, R7, R9, !P0 ;  /* 0x00000009071d7208 */ /* 0x000fce0004000000 */
.L_x_80:
[----:B------:R-:W-:Y:S05]  /*6de0*/  BSYNC.RECONVERGENT B0 ;  /* 0x0000000000007941 */ /* 0x000fea0003800200 */
.L_x_78:
[----:B------:R-:W-:Y:S01]  /*6df0*/  DADD R4, -RZ, -R20 ;  /* 0x00000000ff047229 */ /* 0x000fe20000000914 */
[----:B------:R-:W-:Y:S01]  /*6e00*/  BSSY.RECONVERGENT B0, `(.L_x_81) ;  /* 0x0000021000007945 */ /* 0x000fe20003800200 */
[----:B------:R-:W-:Y:S02]  /*6e10*/  DSETP.NEU.AND P0, PT, R20, RZ, PT ;  /* 0x000000ff1400722a */ /* 0x000fe40003f0d000 */
[----:B------:R-:W-:-:S06]  /*6e20*/  DADD R8, -RZ, |R22| ;  /* 0x00000000ff087229 */ /* 0x000fcc0000000516 */
[----:B------:R-:W-:Y:S01]  /*6e30*/  FSEL R36, R4, RZ, P0 ;  /* 0x000000ff04247208 */ /* 0x000fe20000000000 */
[----:B------:R-:W-:Y:S01]  /*6e40*/  IMAD.MOV.U32 R4, RZ, RZ, 0x1 ;  /* 0x00000001ff047424 */ /* 0x000fe200078e00ff */
[----:B------:R-:W-:-:S06]  /*6e50*/  FSEL R37, R5, RZ, P0 ;  /* 0x000000ff05257208 */ /* 0x000fcc0000000000 */
[--C-:B------:R-:W-:Y:S02]  /*6e60*/  DADD R10, -RZ, |R36|.reuse ;  /* 0x00000000ff0a7229 */ /* 0x100fe40000000524 */
[----:B------:R-:W-:-:S08]  /*6e70*/  DSETP.GT.AND P1, PT, |R22|, |R36|, PT ;  /* 0x400000241600722a */ /* 0x000fd00003f24200 */
[----:B------:R-:W-:Y:S02]  /*6e80*/  FSEL R39, R9, R11, P1 ;  /* 0x0000000b09277208 */ /* 0x000fe40000800000 */
[----:B------:R-:W-:Y:S02]  /*6e90*/  FSEL R38, R8, R10, P1 ;  /* 0x0000000a08267208 */ /* 0x000fe40000800000 */
[----:B------:R-:W0:Y:S01]  /*6ea0*/  MUFU.RCP64H R5, R39 ;  /* 0x0000002700057308 */ /* 0x000e220000001800 */
[----:B------:R-:W-:Y:S02]  /*6eb0*/  FSEL R10, R10, R8, P1 ;  /* 0x000000080a0a7208 */ /* 0x000fe40000800000 */
[----:B------:R-:W-:-:S04]  /*6ec0*/  FSEL R11, R11, R9, P1 ;  /* 0x000000090b0b7208 */ /* 0x000fc80000800000 */
[----:B------:R-:W-:Y:S01]  /*6ed0*/  FSETP.GEU.AND P2, PT, |R11|, 6.5827683646048100446e-37, PT ;  /* 0x036000000b00780b */ /* 0x000fe20003f4e200 */
        /* <DEDUP_REMOVED lines=17> */
[----:B------:R-:W-:Y:S02]  /*6ff0*/  IMAD.MOV.U32 R6, RZ, RZ, R5 ;  /* 0x000000ffff067224 */ /* 0x000fe400078e0005 */
[----:B------:R-:W-:-:S07]  /*7000*/  IMAD.MOV.U32 R7, RZ, RZ, R4 ;  /* 0x000000ffff077224 */ /* 0x000fce00078e0004 */
.L_x_82:
[----:B------:R-:W-:Y:S05]  /*7010*/  BSYNC.RECONVERGENT B0 ;  /* 0x0000000000007941 */ /* 0x000fea0003800200 */
.L_x_81:
[----:B------:R-:W-:Y:S01]  /*7020*/  DMUL R8, R6, R6 ;  /* 0x0000000606087228 */ /* 0x000fe20000000000 */
[----:B------:R-:W-:Y:S01]  /*7030*/  IMAD.MOV.U32 R4, RZ, RZ, -0x2449a4b7 ;  /* 0xdbb65b49ff047424 */ /* 0x000fe200078e00ff */
[----:B------:R-:W-:Y:S01]  /*7040*/  UMOV UR6, 0x2a25ff7e ;  /* 0x2a25ff7e00067882 */ /* 0x000fe20000000000 */
[----:B------:R-:W-:Y:S01]  /*7050*/  IMAD.MOV.U32 R5, RZ, RZ, 0x3f2d3b63 ;  /* 0x3f2d3b63ff057424 */ /* 0x000fe200078e00ff */
[----:B------:R-:W-:Y:S01]  /*7060*/  UMOV UR7, 0x3ef53e1d ;  /* 0x3ef53e1d00077882 */ /* 0x000fe20000000000 */
[----:B------:R-:W-:Y:S01]  /*7070*/  DMUL R10, R18, R18 ;  /* 0x00000012120a7228 */ /* 0x000fe20000000000 */
[----:B------:R-:W-:Y:S01]  /*7080*/  ISETP.GE.AND P2, PT, R37, RZ, PT ;  /* 0x000000ff2500720c */ /* 0x000fe20003f46270 */
[----:B------:R-:W-:Y:S01]  /*7090*/  DMUL R12, R14, R14 ;  /* 0x0000000e0e0c7228 */ /* 0x000fe20000000000 */
[----:B------:R-:W-:Y:S01]  /*70a0*/  IMAD.MOV.U32 R40, RZ, RZ, 0x0 ;  /* 0x00000000ff287424 */ /* 0x000fe200078e00ff */
[----:B------:R-:W-:Y:S01]  /*70b0*/  DFMA R4, R8, -UR6, R4 ;  /* 0x8000000608047c2b */ /* 0x000fe20008000004 */
[----:B------:R-:W-:Y:S01]  /*70c0*/  UMOV UR6, 0x8dde082e ;  /* 0x8dde082e00067882 */ /* 0x000fe20000000000 */
[----:B------:R-:W-:Y:S01]  /*70d0*/  UMOV UR7, 0x3f531278 ;  /* 0x3f53127800077882 */ /* 0x000fe20000000000 */
[----:B------:R-:W-:Y:S01]  /*70e0*/  @P1 PLOP3.LUT P0, PT, P2, PT, PT, 0x80, 0x8 ;  /* 0x000000000008181c */ /* 0x000fe2000170f070 */
[----:B------:R-:W-:Y:S01]  /*70f0*/  DFMA R10, R16, R16, R10 ;  /* 0x00000010100a722b */ /* 0x000fe2000000000a */
[----:B------:R-:W-:Y:S01]  /*7100*/  @!P1 IMAD.MOV.U32 R14, RZ, RZ, 0x54442d18 ;  /* 0x54442d18ff0e9424 */ /* 0x000fe200078e00ff */
[----:B------:R-:W-:Y:S01]  /*7110*/  DSETP.NEU.AND P3, PT, R38, RZ, PT ;  /* 0x000000ff2600722a */ /* 0x000fe20003f6d000 */
[----:B------:R-:W-:Y:S01]  /*7120*/  @!P1 IMAD.MOV.U32 R15, RZ, RZ, 0x400921fb ;  /* 0x400921fbff0f9424 */ /* 0x000fe200078e00ff */
[----:B------:R-:W-:Y:S01]  /*7130*/  DFMA R4, R8, R4, -UR6 ;  /* 0x8000000608047e2b */ /* 0x000fe20008000004 */
[----:B------:R-:W-:Y:S01]  /*7140*/  UMOV UR6, 0xc8249315 ;  /* 0xc824931500067882 */ /* 0x000fe20000000000 */
[----:B------:R-:W-:Y:S01]  /*7150*/  UMOV UR7, 0x3f6f9690 ;  /* 0x3f6f969000077882 */ /* 0x000fe20000000000 */
[----:B------:R-:W-:Y:S01]  /*7160*/  IMAD.MOV.U32 R41, RZ, RZ, 0x3fd80000 ;  /* 0x3fd80000ff297424 */ /* 0x000fe200078e00ff */
[----:B------:R-:W-:Y:S01]  /*7170*/  DFMA R32, R32, R32, R10 ;  /* 0x000000202020722b */ /* 0x000fe2000000000a */
[----:B------:R-:W-:Y:S01]  /*7180*/  @P1 IMAD.MOV.U32 R38, RZ, RZ, 0x54442d18 ;  /* 0x54442d18ff261424 */ /* 0x000fe200078e00ff */
[----:B------:R-:W-:Y:S01]  /*7190*/  DFMA R30, R30, R30, R12 ;  /* 0x0000001e1e1e722b */ /* 0x000fe2000000000c */
[----:B------:R-:W-:Y:S01]  /*71a0*/  @P1 IMAD.MOV.U32 R39, RZ, RZ, 0x3ff921fb ;  /* 0x3ff921fbff271424 */ /* 0x000fe200078e00ff */
[----:B------:R-:W-:Y:S01]  /*71b0*/  DFMA R4, R8, R4, UR6 ;  /* 0x0000000608047e2b */ /* 0x000fe20008000004 */
[----:B------:R-:W-:Y:S01]  /*71c0*/  UMOV UR6, 0xabc7cf0d ;  /* 0xabc7cf0d00067882 */ /* 0x000fe20000000000 */
[----:B------:R-:W-:Y:S01]  /*71d0*/  UMOV UR7, 0x3f82cf5a ;  /* 0x3f82cf5a00077882 */ /* 0x000fe20000000000 */
[----:B------:R-:W-:Y:S03]  /*71e0*/  BSSY.RECONVERGENT B1, `(.L_x_83) ;  /* 0x000005f000017945 */ /* 0x000fe60003800200 */
[----:B------:R-:W-:-:S02]  /*71f0*/  DFMA R34, R34, R34, R30 ;  /* 0x000000222222722b */ /* 0x000fc4000000001e */
[----:B------:R-:W-:Y:S01]  /*7200*/  DFMA R4, R8, R4, -UR6 ;  /* 0x8000000608047e2b */ /* 0x000fe20008000004 */
[----:B------:R-:W-:Y:S01]  /*7210*/  UMOV UR6, 0xb2a3bfde ;  /* 0xb2a3bfde00067882 */ /* 0x000fe20000000000 */
[----:B------:R-:W-:-:S06]  /*7220*/  UMOV UR7, 0x3f9162b0 ;  /* 0x3f9162b000077882 */ /* 0x000fcc0000000000 */
[----:B------:R-:W-:Y:S01]  /*7230*/  DFMA R4, R8, R4, UR6 ;  /* 0x0000000608047e2b */ /* 0x000fe20008000004 */
[----:B------:R-:W-:Y:S01]  /*7240*/  UMOV UR6, 0xfeb6fc6b ;  /* 0xfeb6fc6b00067882 */ /* 0x000fe20000000000 */
[----:B------:R-:W-:-:S06]  /*7250*/  UMOV UR7, 0x3f9a7256 ;  /* 0x3f9a725600077882 */ /* 0x000fcc0000000000 */
        /* <DEDUP_REMOVED lines=36> */
[----:B------:R-:W-:Y:S02]  /*74a0*/  DFMA R10, R8, R4, -UR6 ;  /* 0x80000006080a7e2b */ /* 0x000fe40008000004 */
[----:B------:R-:W0:Y:S01]  /*74b0*/  MUFU.RSQ64H R5, R33 ;  /* 0x0000002100057308 */ /* 0x000e220000001c00 */
[----:B------:R-:W-:-:S05]  /*74c0*/  VIADD R4, R33, 0xfcb00000 ;  /* 0xfcb0000021047836 */ /* 0x000fca0000000000 */
[----:B------:R-:W-:-:S08]  /*74d0*/  DMUL R10, R8, R10 ;  /* 0x0000000a080a7228 */ /* 0x000fd00000000000 */
[----:B------:R-:W-:Y:S02]  /*74e0*/  DFMA R6, R10, R6, R6 ;  /* 0x000000060a06722b */ /* 0x000fe40000000006 */
[----:B0-----:R-:W-:-:S06]  /*74f0*/  DMUL R8, R4, R4 ;  /* 0x0000000404087228 */ /* 0x001fcc0000000000 */
[----:B------:R-:W-:Y:S02]  /*7500*/  @P1 DADD R10, -RZ, -R6 ;  /* 0x00000000ff0a1229 */ /* 0x000fe40000000906 */
[----:B------:R-:W-:Y:S02]  /*7510*/  @!P1 DADD R14, -R6, R14 ;  /* 0x00000000060e9229 */ /* 0x000fe4000000010e */
[----:B------:R-:W-:-:S06]  /*7520*/  DFMA R8, R32, -R8, 1 ;  /* 0x3ff000002008742b */ /* 0x000fcc0000000808 */
[----:B------:R-:W-:Y:S02]  /*7530*/  @P1 FSEL R10, R6, R10, !P0 ;  /* 0x0000000a060a1208 */ /* 0x000fe40004000000 */
[----:B------:R-:W-:Y:S01]  /*7540*/  @P1 FSEL R11, R7, R11, !P0 ;  /* 0x0000000b070b1208 */ /* 0x000fe20004000000 */
[----:B------:R-:W-:Y:S01]  /*7550*/  DFMA R12, R8, R40, 0.5 ;  /* 0x3fe00000080c742b */ /* 0x000fe20000000028 */
[----:B------:R-:W-:Y:S01]  /*7560*/  @!P1 PLOP3.LUT P0, PT, P2, PT, PT, 0x80, 0x8 ;  /* 0x000000000008981c */ /* 0x000fe2000170f070 */
[----:B------:R-:W-:-:S03]  /*7570*/  DMUL R8, R4, R8 ;  /* 0x0000000804087228 */ /* 0x000fc60000000000 */
[----:B------:R-:W-:Y:S01]  /*7580*/  @P1 DADD R10, R10, R38 ;  /* 0x000000000a0a1229 */ /* 0x000fe20000000026 */
[----:B------:R-:W-:Y:S02]  /*7590*/  @!P3 FSEL R30, RZ, 3.37028055040000000000e+12, P0 ;  /* 0x54442d18ff1eb808 */ /* 0x000fe40000000000 */
[----:B------:R-:W-:Y:S02]  /*75a0*/  @!P3 FSEL R31, RZ, 2.1426990032196044922, P0 ;  /* 0x400921fbff1fb808 */ /* 0x000fe40000000000 */
[----:B------:R-:W-:Y:S01]  /*75b0*/  DFMA R8, R12, R8, R4 ;  /* 0x000000080c08722b */ /* 0x000fe20000000004 */
[----:B------:R-:W-:Y:S01]  /*75c0*/  @!P1 FSEL R11, R15, R7, !P0 ;  /* 0x000000070f0b9208 */ /* 0x000fe20004000000 */
[----:B------:R-:W-:Y:S01]  /*75d0*/  @P3 IMAD.MOV.U32 R7, RZ, RZ, 0x7f3321d2 ;  /* 0x7f3321d2ff073424 */ /* 0x000fe200078e00ff */
[----:B------:R-:W-:Y:S01]  /*75e0*/  @!P1 FSEL R10, R14, R6, !P0 ;  /* 0x000000060e0a9208 */ /* 0x000fe20004000000 */
[----:B------:R-:W-:Y:S01]  /*75f0*/  @P3 IMAD.MOV.U32 R15, RZ, RZ, 0x4002d97c ;  /* 0x4002d97cff0f3424 */ /* 0x000fe200078e00ff */
[----:B------:R-:W-:-:S02]  /*7600*/  @P3 DSETP.NEU.AND P1, PT, |R36|, |R22|, PT ;  /* 0x400000162400322a */ /* 0x000fc40003f2d200 */
[----:B------:R-:W-:Y:S01]  /*7610*/  @P3 FSEL R7, R7, 3.37028055040000000000e+12, !P0 ;  /* 0x54442d1807073808 */ /* 0x000fe20004000000 */
[----:B------:R-:W-:Y:S01]  /*7620*/  DADD R12, |R22|, |R36| ;  /* 0x00000000160c7229 */ /* 0x000fe20000000624 */
[----:B------:R-:W-:Y:S01]  /*7630*/  @P3 FSEL R15, R15, 1.8213495016098022461, !P0 ;  /* 0x3fe921fb0f0f3808 */ /* 0x000fe20004000000 */
[----:B------:R-:W-:Y:S01]  /*7640*/  DMUL R36, R32, R8 ;  /* 0x0000000820247228 */ /* 0x000fe20000000000 */
[----:B------:R-:W-:Y:S02]  /*7650*/  @P3 FSEL R6, R7, R10, !P1 ;  /* 0x0000000a07063208 */ /* 0x000fe40004800000 */
[----:B------:R-:W-:Y:S02]  /*7660*/  @P3 FSEL R15, R15, R11, !P1 ;  /* 0x0000000b0f0f3208 */ /* 0x000fe40004800000 */
[----:B------:R-:W-:Y:S01]  /*7670*/  ISETP.GE.U32.AND P1, PT, R4, 0x7ca00000, PT ;  /* 0x7ca000000400780c */ /* 0x000fe20003f26070 */
[----:B------:R-:W-:Y:S01]  /*7680*/  @P3 IMAD.MOV.U32 R30, RZ, RZ, R6 ;  /* 0x000000ffff1e3224 */ /* 0x000fe200078e0006 */
[----:B------:R-:W-:Y:S01]  /*7690*/  IADD3 R7, PT, PT, R9, -0x100000, RZ ;  /* 0xfff0000009077810 */ /* 0x000fe20007ffe0ff */
[----:B------:R-:W-:Y:S01]  /*76a0*/  DFMA R10, R36, -R36, R32 ;  /* 0x80000024240a722b */ /* 0x000fe20000000020 */
[----:B------:R-:W-:Y:S01]  /*76b0*/  @P3 IMAD.MOV.U32 R31, RZ, RZ, R15 ;  /* 0x000000ffff1f3224 */ /* 0x000fe200078e000f */
[----:B------:R-:W-:Y:S01]  /*76c0*/  DSETP.NAN.AND P0, PT, R12, R12, PT ;  /* 0x0000000c0c00722a */ /* 0x000fe20003f08000 */
[----:B------:R-:W-:-:S03]  /*76d0*/  IMAD.MOV.U32 R6, RZ, RZ, R8 ;  /* 0x000000ffff067224 */ /* 0x000fc600078e0008 */
[----:B------:R-:W-:Y:S02]  /*76e0*/  LOP3.LUT R31, R31, 0x80000000, R23, 0xb8, !PT ;  /* 0x800000001f1f7812 */ /* 0x000fe400078eb817 */
[----:B------:R-:W-:Y:S01]  /*76f0*/  FSEL R30, R12, R30, P0 ;  /* 0x0000001e0c1e7208 */ /* 0x000fe20000000000 */
[----:B------:R-:W-:Y:S01]  /*7700*/  DFMA R14, R10, R6, R36 ;  /* 0x000000060a0e722b */ /* 0x000fe20000000024 */
[----:B------:R-:W-:Y:S01]  /*7710*/  FSEL R31, R13, R31, P0 ;  /* 0x0000001f0d1f7208 */ /* 0x000fe20000000000 */
[----:B------:R-:W-:Y:S09]  /*7720*/  @!P1 BRA `(.L_x_84) ;  /* 0x0000000000289947 */ /* 0x000ff20003800000 */
[----:B------:R-:W-:Y:S02]  /*7730*/  IMAD.MOV.U32 R9, RZ, RZ, R11 ;  /* 0x000000ffff097224 */ /* 0x000fe400078e000b */
[----:B------:R-:W-:Y:S01]  /*7740*/  IMAD.MOV.U32 R11, RZ, RZ, R4 ;  /* 0x000000ffff0b7224 */ /* 0x000fe200078e0004 */
[----:B------:R-:W-:Y:S01]  /*7750*/  MOV R4, 0x77b0 ;  /* 0x000077b000047802 */ /* 0x000fe20000000f00 */
[----:B------:R-:W-:Y:S02]  /*7760*/  IMAD.MOV.U32 R13, RZ, RZ, R32 ;  /* 0x000000ffff0d7224 */ /* 0x000fe400078e0020 */
[----:B------:R-:W-:Y:S02]  /*7770*/  IMAD.MOV.U32 R12, RZ, RZ, R33 ;  /* 0x000000ffff0c7224 */ /* 0x000fe400078e0021 */
[----:B------:R-:W-:Y:S02]  /*7780*/  IMAD.MOV.U32 R5, RZ, RZ, R36 ;  /* 0x000000ffff057224 */ /* 0x000fe400078e0024 */
[----:B------:R-:W-:-:S07]  /*7790*/  IMAD.MOV.U32 R6, RZ, RZ, R37 ;  /* 0x000000ffff067224 */ /* 0x000fce00078e0025 */
[----:B------:R-:W-:Y:S05]  /*77a0*/  CALL.REL.NOINC `($__internal_2_$__cuda_sm20_dsqrt_rn_f64_mediumpath_v1) ;  /* 0x0000008c00947944 */ /* 0x000fea0003c00000 */
[----:B------:R-:W-:Y:S02]  /*77b0*/  IMAD.MOV.U32 R14, RZ, RZ, R6 ;  /* 0x000000ffff0e7224 */ /* 0x000fe400078e0006 */
[----:B------:R-:W-:-:S07]  /*77c0*/  IMAD.MOV.U32 R15, RZ, RZ, R5 ;  /* 0x000000ffff0f7224 */ /* 0x000fce00078e0005 */
.L_x_84:
[----:B------:R-:W-:Y:S05]  /*77d0*/  BSYNC.RECONVERGENT B1 ;  /* 0x0000000000017941 */ /* 0x000fea0003800200 */
.L_x_83:
[----:B------:R-:W0:Y:S01]  /*77e0*/  MUFU.RCP64H R5, R15 ;  /* 0x0000000f00057308 */ /* 0x000e220000001800 */
[----:B------:R-:W-:Y:S01]  /*77f0*/  IMAD.MOV.U32 R4, RZ, RZ, 0x1 ;  /* 0x00000001ff047424 */ /* 0x000fe200078e00ff */
[----:B------:R-:W-:Y:S05]  /*7800*/  BSSY.RECONVERGENT B0, `(.L_x_85) ;  /* 0x0000015000007945 */ /* 0x000fea0003800200 */
[----:B0-----:R-:W-:-:S08]  /*7810*/  DFMA R6, R4, -R14, 1 ;  /* 0x3ff000000406742b */ /* 0x001fd0000000080e */
[----:B------:R-:W-:-:S08]  /*7820*/  DFMA R6, R6, R6, R6 ;  /* 0x000000060606722b */ /* 0x000fd00000000006 */
[----:B------:R-:W-:-:S08]  /*7830*/  DFMA R6, R4, R6, R4 ;  /* 0x000000060406722b */ /* 0x000fd00000000004 */
[----:B------:R-:W-:-:S08]  /*7840*/  DFMA R4, R6, -R14, 1 ;  /* 0x3ff000000604742b */ /* 0x000fd0000000080e */
[----:B------:R-:W-:-:S08]  /*7850*/  DFMA R4, R6, R4, R6 ;  /* 0x000000040604722b */ /* 0x000fd00000000006 */
[----:B------:R-:W-:-:S08]  /*7860*/  DMUL R6, R4, -2 ;  /* 0xc000000004067828 */ /* 0x000fd00000000000 */
[----:B------:R-:W-:-:S08]  /*7870*/  DFMA R8, R6, -R14, -2 ;  /* 0xc00000000608742b */ /* 0x000fd0000000080e */
[----:B------:R-:W-:-:S10]  /*7880*/  DFMA R4, R4, R8, R6 ;  /* 0x000000080404722b */ /* 0x000fd40000000006 */
[----:B------:R-:W-:-:S05]  /*7890*/  FFMA R6, RZ, R15, R5 ;  /* 0x0000000fff067223 */ /* 0x000fca0000000005 */
[----:B------:R-:W-:-:S13]  /*78a0*/  FSETP.GT.AND P0, PT, |R6|, 1.469367938527859385e-39, PT ;  /* 0x001000000600780b */ /* 0x000fda0003f04200 */
[----:B------:R-:W-:Y:S05]  /*78b0*/  @P0 BRA `(.L_x_86) ;  /* 0x0000000000240947 */ /* 0x000fea0003800000 */
[----:B------:R-:W-:Y:S01]  /*78c0*/  IMAD.MOV.U32 R8, RZ, RZ, RZ ;  /* 0x000000ffff087224 */ /* 0x000fe200078e00ff */
[----:B------:R-:W-:Y:S01]  /*78d0*/  MOV R6, 0x7920 ;  /* 0x0000792000067802 */ /* 0x000fe20000000f00 */
[----:B------:R-:W-:Y:S02]  /*78e0*/  IMAD.MOV.U32 R7, RZ, RZ, -0x40000000 ;  /* 0xc0000000ff077424 */ /* 0x000fe400078e00ff */
[----:B------:R-:W-:Y:S02]  /*78f0*/  IMAD.MOV.U32 R4, RZ, RZ, R14 ;  /* 0x000000ffff047224 */ /* 0x000fe400078e000e */
[----:B------:R-:W-:-:S07]  /*7900*/  IMAD.MOV.U32 R5, RZ, RZ, R15 ;  /* 0x000000ffff057224 */ /* 0x000fce00078e000f */
[----:B------:R-:W-:Y:S05]  /*7910*/  CALL.REL.NOINC `($__internal_1_$__cuda_sm20_div_rn_f64_full) ;  /* 0x0000008400a47944 */ /* 0x000fea0003c00000 */
[----:B------:R-:W-:-:S04]  /*7920*/  LOP3.LUT R5, R5, R4, RZ, 0x3c, !PT ;  /* 0x0000000405057212 */ /* 0x000fc800078e3cff */
[----:B------:R-:W-:-:S04]  /*7930*/  LOP3.LUT R4, R5, R4, RZ, 0x3c, !PT ;  /* 0x0000000405047212 */ /* 0x000fc800078e3cff */
[----:B------:R-:W-:-:S07]  /*7940*/  LOP3.LUT R5, R5, R4, RZ, 0x3c, !PT ;  /* 0x0000000405057212 */ /* 0x000fce00078e3cff */
.L_x_86:
[----:B------:R-:W-:Y:S05]  /*7950*/  BSYNC.RECONVERGENT B0 ;  /* 0x0000000000007941 */ /* 0x000fea0003800200 */
.L_x_85:
[----:B------:R-:W-:Y:S01]  /*7960*/  DADD R10, R34, R4 ;  /* 0x00000000220a7229 */ /* 0x000fe20000000004 */
[----:B------:R-:W-:Y:S01]  /*7970*/  IMAD.MOV.U32 R8, RZ, RZ, 0x0 ;  /* 0x00000000ff087424 */ /* 0x000fe200078e00ff */
[----:B------:R-:W-:Y:S01]  /*7980*/  BSSY.RECONVERGENT B1, `(.L_x_87) ;  /* 0x000001c000017945 */ /* 0x000fe20003800200 */
[----:B------:R-:W-:-:S05]  /*7990*/  IMAD.MOV.U32 R9, RZ, RZ, 0x3fd80000 ;  /* 0x3fd80000ff097424 */ /* 0x000fca00078e00ff */
[----:B------:R-:W-:-:S06]  /*79a0*/  DFMA R10, R24, R10, 1 ;  /* 0x3ff00000180a742b */ /* 0x000fcc000000000a */
        /* <DEDUP_REMOVED lines=9> */
[----:B------:R-:W-:Y:S01]  /*7a40*/  IADD3 R7, PT, PT, R9, -0x100000, RZ ;  /* 0xfff0000009077810 */ /* 0x000fe20007ffe0ff */
[----:B------:R-:W-:-:S05]  /*7a50*/  IMAD.MOV.U32 R6, RZ, RZ, R8 ;  /* 0x000000ffff067224 */ /* 0x000fca00078e0008 */
[----:B------:R-:W-:-:S08]  /*7a60*/  DFMA R38, R36, -R36, R10 ;  /* 0x800000242426722b */ /* 0x000fd0000000000a */
[----:B------:R-:W-:Y:S01]  /*7a70*/  DFMA R32, R38, R6, R36 ;  /* 0x000000062620722b */ /* 0x000fe20000000024 */
[----:B------:R-:W-:Y:S10]  /*7a80*/  @!P0 BRA `(.L_x_88) ;  /* 0x00000000002c8947 */ /* 0x000ff40003800000 */
[----:B------:R-:W-:Y:S02]  /*7a90*/  IMAD.MOV.U32 R12, RZ, RZ, R11 ;  /* 0x000000ffff0c7224 */ /* 0x000fe400078e000b */
        /* <DEDUP_REMOVED lines=10> */
.L_x_88:
[----:B------:R-:W-:Y:S05]  /*7b40*/  BSYNC.RECONVERGENT B1 ;  /* 0x0000000000017941 */ /* 0x000fea0003800200 */
.L_x_87:
[----:B------:R-:W0:Y:S01]  /*7b50*/  MUFU.RCP64H R5, R33 ;  /* 0x0000002100057308 */ /* 0x000e220000001800 */
[----:B------:R-:W-:Y:S01]  /*7b60*/  IMAD.MOV.U32 R4, RZ, RZ, 0x1 ;  /* 0x00000001ff047424 */ /* 0x000fe200078e00ff */
[----:B------:R-:W-:Y:S01]  /*7b70*/  DFMA R34, R34, R14, -1 ;  /* 0xbff000002222742b */ /* 0x000fe2000000000e */
        /* <DEDUP_REMOVED lines=22> */
.L_x_90:
[----:B------:R-:W-:Y:S05]  /*7ce0*/  BSYNC.RECONVERGENT B0 ;  /* 0x0000000000007941 */ /* 0x000fea0003800200 */
.L_x_89:
        /* <DEDUP_REMOVED lines=48> */
[----:B------:R-:W-:Y:S01]  /*7ff0*/  DMUL R8, R6, R8 ;  /* 0x0000000806087228 */ /* 0x000fe20000000000 */
[----:B------:R-:W-:Y:S01]  /*8000*/  @P0 MOV R6, 0x33145c07 ;  /* 0x33145c0700060802 */ /* 0x000fe20000000f00 */
[----:B------:R-:W-:-:S06]  /*8010*/  @P0 IMAD.MOV.U32 R7, RZ, RZ, 0x3c91a626 ;  /* 0x3c91a626ff070424 */ /* 0x000fcc00078e00ff */
[----:B------:R-:W-:-:S08]  /*8020*/  DFMA R8, R8, |R4|, |R4| ;  /* 0x400000040808722b */ /* 0x000fd00000000404 */
[C---:B------:R-:W-:Y:S02]  /*8030*/  @!P0 DADD R34, R8.reuse, R34 ;  /* 0x0000000008228229 */ /* 0x040fe40000000022 */
[----:B------:R-:W-:-:S06]  /*8040*/  @P0 DADD R6, R8, -R6 ;  /* 0x0000000008060229 */ /* 0x000fcc0000000806 */
[----:B------:R-:W-:Y:S02]  /*8050*/  @!P0 DADD R34, R34, UR6 ;  /* 0x0000000622228e29 */ /* 0x000fe40008000000 */
[----:B------:R-:W-:Y:S01]  /*8060*/  @P0 DADD R34, -R6, UR6 ;  /* 0x0000000606220e29 */ /* 0x000fe20008000100 */
[----:B------:R-:W-:Y:S10]  /*8070*/  BRA `(.L_x_93) ;  /* 0x0000000400207947 */ /* 0x000ff40003800000 */
.L_x_92:
        /* <DEDUP_REMOVED lines=34> */
[----:B------:R-:W-:-:S03]  /*82a0*/  IMAD.MOV.U32 R12, RZ, RZ, RZ ;  /* 0x000000ffff0c7224 */ /* 0x000fc600078e00ff */
        /* <DEDUP_REMOVED lines=37> */
.L_x_93:
[----:B------:R-:W-:Y:S05]  /*8500*/  BSYNC.RECONVERGENT B0 ;  /* 0x0000000000007941 */ /* 0x000fea0003800200 */
.L_x_91:
[----:B------:R-:W-:Y:S01]  /*8510*/  DMUL R10, R32, R14 ;  /* 0x0000000e200a7228 */ /* 0x000fe20000000000 */
[----:B------:R-:W-:Y:S01]  /*8520*/  IMAD.MOV.U32 R6, RZ, RZ, 0x1 ;  /* 0x00000001ff067424 */ /* 0x000fe200078e00ff */
[----:B------:R-:W-:Y:S01]  /*8530*/  DFMA R4, -R4, R4, 1 ;  /* 0x3ff000000404742b */ /* 0x000fe20000000104 */
[----:B------:R-:W-:Y:S03]  /*8540*/  BSSY.RECONVERGENT B0, `(.L_x_94) ;  /* 0x0000017000007945 */ /* 0x000fe60003800200 */
[----:B------:R-:W0:Y:S04]  /*8550*/  MUFU.RCP64H R7, R11 ;  /* 0x0000000b00077308 */ /* 0x000e280000001800 */
[----:B------:R-:W-:-:S02]  /*8560*/  DFMA R34, R4, -R32, R34 ;  /* 0x800000200422722b */ /* 0x000fc40000000022 */
[----:B0-----:R-:W-:-:S08]  /*8570*/  DFMA R8, -R10, R6, 1 ;  /* 0x3ff000000a08742b */ /* 0x001fd00000000106 */
[----:B------:R-:W-:-:S08]  /*8580*/  DFMA R8, R8, R8, R8 ;  /* 0x000000080808722b */ /* 0x000fd00000000008 */
[----:B------:R-:W-:Y:S02]  /*8590*/  DFMA R6, R6, R8, R6 ;  /* 0x000000080606722b */ /* 0x000fe40000000006 */
[----:B------:R-:W-:-:S06]  /*85a0*/  DADD R8, R24, -R14 ;  /* 0x0000000018087229 */ /* 0x000fcc000000080e */
[----:B------:R-:W-:-:S04]  /*85b0*/  DFMA R12, -R10, R6, 1 ;  /* 0x3ff000000a0c742b */ /* 0x000fc80000000106 */
[----:B------:R-:W-:-:S04]  /*85c0*/  FSETP.GEU.AND P1, PT, |R9|, 6.5827683646048100446e-37, PT ;  /* 0x036000000900780b */ /* 0x000fc80003f2e200 */
        /* <DEDUP_REMOVED lines=12> */
[----:B------:R-:W-:Y:S02]  /*8690*/  IMAD.MOV.U32 R6, RZ, RZ, R5 ;  /* 0x000000ffff067224 */ /* 0x000fe400078e0005 */
[----:B------:R-:W-:-:S07]  /*86a0*/  IMAD.MOV.U32 R7, RZ, RZ, R4 ;  /* 0x000000ffff077224 */ /* 0x000fce00078e0004 */
.L_x_95:
[----:B------:R-:W-:Y:S05]  /*86b0*/  BSYNC.RECONVERGENT B0 ;  /* 0x0000000000007941 */ /* 0x000fea0003800200 */
.L_x_94:
        /* <DEDUP_REMOVED lines=57> */
.L_x_97:
        /* <DEDUP_REMOVED lines=72> */
.L_x_98:
[----:B------:R-:W-:Y:S05]  /*8ed0*/  BSYNC.RECONVERGENT B0 ;  /* 0x0000000000007941 */ /* 0x000fea0003800200 */
.L_x_96:
[----:B------:R-:W-:Y:S01]  /*8ee0*/  DSETP.NEU.AND P0, PT, |R28|, +INF , PT ;  /* 0x7ff000001c00742a */ /* 0x000fe20003f0d200 */
[----:B------:R-:W-:-:S13]  /*8ef0*/  BSSY.RECONVERGENT B0, `(.L_x_99) ;  /* 0x000001e000007945 */ /* 0x000fda0003800200 */
[----:B------:R-:W-:Y:S01]  /*8f00*/  @!P0 DMUL R40, RZ, R28 ;  /* 0x0000001cff288228 */ /* 0x000fe20000000000 */
[----:B------:R-:W-:Y:S01]  /*8f10*/  @!P0 IMAD.MOV.U32 R46, RZ, RZ, 0x1 ;  /* 0x00000001ff2e8424 */ /* 0x000fe200078e00ff */
[----:B------:R-:W-:Y:S09]  /*8f20*/  @!P0 BRA `(.L_x_100) ;  /* 0x0000000000688947 */ /* 0x000ff20003800000 */
[----:B------:R-:W-:Y:S01]  /*8f30*/  UMOV UR6, 0x6dc9c883 ;  /* 0x6dc9c88300067882 */ /* 0x000fe20000000000 */
[----:B------:R-:W-:Y:S01]  /*8f40*/  UMOV UR7, 0x3fe45f30 ;  /* 0x3fe45f3000077882 */ /* 0x000fe20000000000 */
[C---:B------:R-:W-:Y:S01]  /*8f50*/  DSETP.GE.AND P0, PT, |R28|.reuse, 2.14748364800000000000e+09, PT ;  /* 0x41e000001c00742a */ /* 0x040fe20003f06200 */
[----:B------:R-:W-:Y:S01]  /*8f60*/  BSSY.RECONVERGENT B3, `(.L_x_101) ;  /* 0x0000015000037945 */ /* 0x000fe20003800200 */
        /* <DEDUP_REMOVED lines=17> */
[----:B------:R-:W-:Y:S02]  /*9080*/  IMAD.MOV.U32 R4, RZ, RZ, R7 ;  /* 0x000000ffff047224 */ /* 0x000fe400078e0007 */
[----:B------:R-:W-:Y:S02]  /*9090*/  IMAD.MOV.U32 R40, RZ, RZ, R8 ;  /* 0x000000ffff287224 */ /* 0x000fe400078e0008 */
[----:B------:R-:W-:-:S07]  /*90a0*/  IMAD.MOV.U32 R41, RZ, RZ, R9 ;  /* 0x000000ffff297224 */ /* 0x000fce00078e0009 */
.L_x_102:
[----:B------:R-:W-:Y:S05]  /*90b0*/  BSYNC.RECONVERGENT B3 ;  /* 0x0000000000037941 */ /* 0x000fea0003800200 */
.L_x_101:
[----:B------:R-:W-:-:S07]  /*90c0*/  VIADD R46, R4, 0x1 ;  /* 0x00000001042e7836 */ /* 0x000fce0000000000 */
.L_x_100:
[----:B------:R-:W-:Y:S05]  /*90d0*/  BSYNC.RECONVERGENT B0 ;  /* 0x0000000000007941 */ /* 0x000fea0003800200 */
.L_x_99:
[----:B------:R-:W0:Y:S01]  /*90e0*/  LDCU.64 UR6, c[0x4][0x8] ;  /* 0x01000100ff0677ac */ /* 0x000e220008000a00 */
[----:B------:R-:W-:-:S05]  /*90f0*/  IMAD.SHL.U32 R4, R46, 0x40, RZ ;  /* 0x000000402e047824 */ /* 0x000fca00078e00ff */
[----:B------:R-:W-:-:S04]  /*9100*/  LOP3.LUT R4, R4, 0x40, RZ, 0xc0, !PT ;  /* 0x0000004004047812 */ /* 0x000fc800078ec0ff */
[----:B0-----:R-:W-:-:S05]  /*9110*/  IADD3 R54, P0, PT, R4, UR6, RZ ;  /* 0x0000000604367c10 */ /* 0x001fca000ff1e0ff */
[----:B------:R-:W-:-:S05]  /*9120*/  IMAD.X R55, RZ, RZ, UR7, P0 ;  /* 0x00000007ff377e24 */ /* 0x000fca00080e06ff */
[----:B------:R-:W2:Y:S04]  /*9130*/  LDG.E.128.CONSTANT R4, desc[UR14][R54.64] ;  /* 0x0000000e36047981 */ /* 0x000ea8000c1e9d00 */
[----:B------:R-:W3:Y:S04]  /*9140*/  LDG.E.128.CONSTANT R8, desc[UR14][R54.64+0x10] ;  /* 0x0000100e36087981 */ /* 0x000ee8000c1e9d00 */
[----:B------:R-:W4:Y:S01]  /*9150*/  LDG.E.128.CONSTANT R12, desc[UR14][R54.64+0x20] ;  /* 0x0000200e360c7981 */ /* 0x000f22000c1e9d00 */
[----:B------:R-:W0:Y:S01]  /*9160*/  MUFU.RCP64H R39, R21 ;  /* 0x0000001500277308 */ /* 0x000e220000001800 */
[----:B------:R-:W-:Y:S01]  /*9170*/  LOP3.LUT R38, R46, 0x1, RZ, 0xc0, !PT ;  /* 0x000000012e267812 */ /* 0x000fe200078ec0ff */
[----:B------:R-:W-:Y:S01]  /*9180*/  IMAD.MOV.U32 R44, RZ, RZ, 0x20fd8164 ;  /* 0x20fd8164ff2c7424 */ /* 0x000fe200078e00ff */
[----:B------:R-:W-:Y:S01]  /*9190*/  DMUL R42, R40, R40 ;  /* 0x00000028282a7228 */ /* 0x000fe20000000000 */
[----:B------:R-:W-:Y:S01]  /*91a0*/  BSSY.RECONVERGENT B0, `(.L_x_103) ;  /* 0x000002a000007945 */ /* 0x000fe20003800200 */
[----:B------:R-:W-:-:S02]  /*91b0*/  ISETP.NE.U32.AND P0, PT, R38, 0x1, PT ;  /* 0x000000012600780c */ /* 0x000fc40003f05070 */
[----:B------:R-:W-:Y:S02]  /*91c0*/  MOV R38, 0x3da8ff83 ;  /* 0x3da8ff8300267802 */ /* 0x000fe40000000f00 */
[----:B------:R-:W-:Y:S02]  /*91d0*/  FSEL R44, R44, -8.06006814911005101289e+34, !P0 ;  /* 0xf9785eba2c2c7808 */ /* 0x000fe40004000000 */
[----:B------:R-:W-:Y:S01]  /*91e0*/  FSEL R45, -R38, 0.11223486810922622681, !P0 ;  /* 0x3de5db65262d7808 */ /* 0x000fe20004000100 */
[----:B------:R-:W-:-:S05]  /*91f0*/  IMAD.MOV.U32 R38, RZ, RZ, 0x1 ;  /* 0x00000001ff267424 */ /* 0x000fca00078e00ff */
[----:B--2---:R-:W-:Y:S02]  /*9200*/  DFMA R4, R42, R44, R4 ;  /* 0x0000002c2a04722b */ /* 0x004fe40000000004 */
[----:B0-----:R-:W-:-:S06]  /*9210*/  DFMA R44, -R20, R38, 1 ;  /* 0x3ff00000142c742b */ /* 0x001fcc0000000126 */
[----:B------:R-:W-:Y:S02]  /*9220*/  DFMA R4, R42, R4, R6 ;  /* 0x000000042a04722b */ /* 0x000fe40000000006 */
[----:B------:R-:W-:-:S06]  /*9230*/  DFMA R44, R44, R44, R44 ;  /* 0x0000002c2c2c722b */ /* 0x000fcc000000002c */
[----:B---3--:R-:W-:Y:S02]  /*9240*/  DFMA R4, R42, R4, R8 ;  /* 0x000000042a04722b */ /* 0x008fe40000000008 */
[----:B------:R-:W-:-:S06]  /*9250*/  DFMA R44, R38, R44, R38 ;  /* 0x0000002c262c722b */ /* 0x000fcc0000000026 */
[----:B------:R-:W-:Y:S02]  /*9260*/  DFMA R4, R42, R4, R10 ;  /* 0x000000042a04722b */ /* 0x000fe4000000000a */
[----:B------:R-:W-:-:S06]  /*9270*/  DFMA R6, -R20, R44, 1 ;  /* 0x3ff000001406742b */ /* 0x000fcc000000012c */
[----:B----4-:R-:W-:Y:S02]  /*9280*/  DFMA R12, R42, R4, R12 ;  /* 0x000000042a0c722b */ /* 0x010fe4000000000c */
[----:B------:R-:W-:-:S06]  /*9290*/  DFMA R4, R44, R6, R44 ;  /* 0x000000062c04722b */ /* 0x000fcc000000002c */
[----:B------:R-:W-:Y:S02]  /*92a0*/  DFMA R12, R42, R12, R14 ;  /* 0x0000000c2a0c722b */ /* 0x000fe4000000000e */
[----:B------:R-:W-:-:S06]  /*92b0*/  DMUL R6, R22, -R4 ;  /* 0x8000000416067228 */ /* 0x000fcc0000000000 */
[----:B------:R-:W-:Y:S02]  /*92c0*/  DFMA R40, R12, R40, R40 ;  /* 0x000000280c28722b */ /* 0x000fe40000000028 */
[--C-:B------:R-:W-:Y:S02]  /*92d0*/  DFMA R8, -R20, R6, -R22.reuse ;  /* 0x000000061408722b */ /* 0x100fe40000000916 */
[----:B------:R-:W-:Y:S02]  /*92e0*/  DFMA R12, R42, R12, 1 ;  /* 0x3ff000002a0c742b */ /* 0x000fe4000000000c */
[----:B------:R-:W-:-:S04]  /*92f0*/  DADD R22, -RZ, -R22 ;  /* 0x00000000ff167229 */ /* 0x000fc80000000916 */
[----:B------:R-:W-:-:S04]  /*9300*/  DFMA R4, R4, R8, R6 ;  /* 0x000000080404722b */ /* 0x000fc80000000006 */
[----:B------:R-:W-:Y:S02]  /*9310*/  FSEL R8, R12, R40, !P0 ;  /* 0x000000280c087208 */ /* 0x000fe40004000000 */
[----:B------:R-:W-:Y:S02]  /*9320*/  FSEL R9, R13, R41, !P0 ;  /* 0x000000290d097208 */ /* 0x000fe40004000000 */
[----:B------:R-:W-:Y:S02]  /*9330*/  FSETP.GEU.AND P2, PT, |R23|, 6.5827683646048100446e-37, PT ;  /* 0x036000001700780b */ /* 0x000fe40003f4e200 */
[----:B------:R-:W-:Y:S01]  /*9340*/  FFMA R10, RZ, R21, R5 ;  /* 0x00000015ff0a7223 */ /* 0x000fe20000000005 */
[----:B------:R-:W-:Y:S01]  /*9350*/  LOP3.LUT P0, RZ, R46, 0x2, RZ, 0xc0, !PT ;  /* 0x000000022eff7812 */ /* 0x000fe2000780c0ff */
[----:B------:R-:W-:-:S03]  /*9360*/  DADD R6, RZ, -R8 ;  /* 0x00000000ff067229 */ /* 0x000fc60000000808 */
[----:B------:R-:W-:-:S07]  /*9370*/  FSETP.GT.AND P1, PT, |R10|, 1.469367938527859385e-39, PT ;  /* 0x001000000a00780b */ /* 0x000fce0003f24200 */
[----:B------:R-:W-:Y:S02]  /*9380*/  FSEL R14, R8, R6, !P0 ;  /* 0x00000006080e7208 */ /* 0x000fe40004000000 */
[----:B------:R-:W-:-:S04]  /*9390*/  FSEL R15, R9, R7, !P0 ;  /* 0x00000007090f7208 */ /* 0x000fc80004000000 */
        /* <DEDUP_REMOVED lines=10> */
.L_x_104:
[----:B------:R-:W-:Y:S05]  /*9440*/  BSYNC.RECONVERGENT B0 ;  /* 0x0000000000007941 */ /* 0x000fea0003800200 */
.L_x_103:
[----:B------:R-:W-:Y:S01]  /*9450*/  DADD R6, -R14, 1 ;  /* 0x3ff000000e067429 */ /* 0x000fe20000000100 */
[----:B------:R-:W-:Y:S01]  /*9460*/  BSSY.RECONVERGENT B0, `(.L_x_105) ;  /* 0x0000027000007945 */ /* 0x000fe20003800200 */
[----:B------:R-:W-:-:S06]  /*9470*/  DMUL R8, R4, R4 ;  /* 0x0000000404087228 */ /* 0x000fcc0000000000 */
[----:B------:R-:W-:Y:S02]  /*9480*/  DMUL R6, R6, R4 ;  /* 0x0000000406067228 */ /* 0x000fe40000000000 */
[C---:B------:R-:W-:Y:S02]  /*9490*/  DFMA R4, R14.reuse, R8, 1 ;  /* 0x3ff000000e04742b */ /* 0x040fe40000000008 */
[----:B------:R-:W-:-:S04]  /*94a0*/  DADD R14, R14, R8 ;  /* 0x000000000e0e7229 */ /* 0x000fc80000000008 */
[-C--:B------:R-:W-:Y:S02]  /*94b0*/  DMUL R8, R16, R6.reuse ;  /* 0x0000000610087228 */ /* 0x080fe40000000000 */
[----:B------:R-:W-:-:S06]  /*94c0*/  DMUL R6, R18, R6 ;  /* 0x0000000612067228 */ /* 0x000fcc0000000000 */
[----:B------:R-:W-:Y:S02]  /*94d0*/  DFMA R18, R18, R4, -R8 ;  /* 0x000000041212722b */ /* 0x000fe40000000808 */
[----:B------:R-:W-:Y:S01]  /*94e0*/  DFMA R16, R16, R14, -R6 ;  /* 0x0000000e1010722b */ /* 0x000fe20000000806 */
[----:B------:R-:W-:-:S05]  /*94f0*/  IMAD.MOV.U32 R4, RZ, RZ, 0x1 ;  /* 0x00000001ff047424 */ /* 0x000fca00078e00ff */
[----:B------:R-:W-:Y:S02]  /*9500*/  DADD R8, -RZ, |R18| ;  /* 0x00000000ff087229 */ /* 0x000fe40000000512 */
        /* <DEDUP_REMOVED lines=28> */
.L_x_106:
[----:B------:R-:W-:Y:S05]  /*96d0*/  BSYNC.RECONVERGENT B0 ;  /* 0x0000000000007941 */ /* 0x000fea0003800200 */
.L_x_105:
[----:B------:R-:W-:Y:S01]  /*96e0*/  DMUL R6, R4, R4 ;  /* 0x0000000404067228 */ /* 0x000fe20000000000 */
[----:B------:R-:W-:Y:S01]  /*96f0*/  IMAD.MOV.U32 R8, RZ, RZ, -0x2449a4b7 ;  /* 0xdbb65b49ff087424 */ /* 0x000fe200078e00ff */
[----:B------:R-:W-:Y:S01]  /*9700*/  UMOV UR6, 0x2a25ff7e ;  /* 0x2a25ff7e00067882 */ /* 0x000fe20000000000 */
[----:B------:R-:W-:Y:S01]  /*9710*/  IMAD.MOV.U32 R9, RZ, RZ, 0x3f2d3b63 ;  /* 0x3f2d3b63ff097424 */ /* 0x000fe200078e00ff */
[----:B------:R-:W-:Y:S01]  /*9720*/  UMOV UR7, 0x3ef53e1d ;  /* 0x3ef53e1d00077882 */ /* 0x000fe20000000000 */
[----:B------:R-:W-:Y:S01]  /*9730*/  ISETP.GE.AND P2, PT, R17, RZ, PT ;  /* 0x000000ff1100720c */ /* 0x000fe20003f46270 */
[----:B------:R-:W-:Y:S01]  /*9740*/  DSETP.NEU.AND P3, PT, R14, RZ, PT ;  /* 0x000000ff0e00722a */ /* 0x000fe20003f6d000 */
[----:B------:R-:W-:Y:S01]  /*9750*/  @P1 IMAD.MOV.U32 R10, RZ, RZ, 0x54442d18 ;  /* 0x54442d18ff0a1424 */ /* 0x000fe200078e00ff */
[----:B------:R-:W-:Y:S01]  /*9760*/  BSSY.RECONVERGENT B0, `(.L_x_107) ;  /* 0x0000091000007945 */ /* 0x000fe20003800200 */
[----:B------:R-:W-:Y:S01]  /*9770*/  DFMA R8, R6, -UR6, R8 ;  /* 0x8000000606087c2b */ /* 0x000fe20008000008 */
[----:B------:R-:W-:Y:S01]  /*9780*/  UMOV UR6, 0x8dde082e ;  /* 0x8dde082e00067882 */ /* 0x000fe20000000000 */
[----:B------:R-:W-:Y:S01]  /*9790*/  UMOV UR7, 0x3f531278 ;  /* 0x3f53127800077882 */ /* 0x000fe20000000000 */
[----:B------:R-:W-:Y:S01]  /*97a0*/  @P1 PLOP3.LUT P0, PT, P2, PT, PT, 0x80, 0x8 ;  /* 0x000000000008181c */ /* 0x000fe2000170f070 */
[----:B------:R-:W-:-:S04]  /*97b0*/  @P1 IMAD.MOV.U32 R11, RZ, RZ, 0x3ff921fb ;  /* 0x3ff921fbff0b1424 */ /* 0x000fc800078e00ff */
        /* <DEDUP_REMOVED lines=51> */
[----:B------:R-:W-:Y:S01]  /*9af0*/  DMUL R8, R6, R8 ;  /* 0x0000000806087228 */ /* 0x000fe20000000000 */
[----:B------:R-:W-:Y:S02]  /*9b00*/  @!P1 IMAD.MOV.U32 R6, RZ, RZ, 0x54442d18 ;  /* 0x54442d18ff069424 */ /* 0x000fe400078e00ff */
[----:B------:R-:W-:-:S05]  /*9b10*/  @!P1 IMAD.MOV.U32 R7, RZ, RZ, 0x400921fb ;  /* 0x400921fbff079424 */ /* 0x000fca00078e00ff */
[----:B------:R-:W-:-:S08]  /*9b20*/  DFMA R8, R8, R4, R4 ;  /* 0x000000040808722b */ /* 0x000fd00000000004 */
[----:B------:R-:W-:Y:S02]  /*9b30*/  @P1 DADD R4, -RZ, -R8 ;  /* 0x00000000ff041229 */ /* 0x000fe40000000908 */
[----:B------:R-:W-:-:S08]  /*9b40*/  @!P1 DADD R6, -R8, R6 ;  /* 0x0000000008069229 */ /* 0x000fd00000000106 */
[----:B------:R-:W-:Y:S02]  /*9b50*/  @P1 FSEL R4, R8, R4, !P0 ;  /* 0x0000000408041208 */ /* 0x000fe40004000000 */
[----:B------:R-:W-:Y:S02]  /*9b60*/  @P1 FSEL R5, R9, R5, !P0 ;  /* 0x0000000509051208 */ /* 0x000fe40004000000 */
[----:B------:R-:W-:-:S04]  /*9b70*/  @!P1 PLOP3.LUT P0, PT, P2, PT, PT, 0x80, 0x8 ;  /* 0x000000000008981c */ /* 0x000fc8000170f070 */
[----:B------:R-:W-:Y:S01]  /*9b80*/  @P1 DADD R4, R4, R10 ;  /* 0x0000000004041229 */ /* 0x000fe2000000000a */
[----:B------:R-:W-:-:S05]  /*9b90*/  @P3 IMAD.MOV.U32 R11, RZ, RZ, 0x4002d97c ;  /* 0x4002d97cff0b3424 */ /* 0x000fca00078e00ff */
[----:B------:R-:W-:Y:S01]  /*9ba0*/  @!P1 FSEL R5, R7, R9, !P0 ;  /* 0x0000000907059208 */ /* 0x000fe20004000000 */
[----:B------:R-:W-:Y:S01]  /*9bb0*/  @P3 IMAD.MOV.U32 R9, RZ, RZ, 0x7f3321d2 ;  /* 0x7f3321d2ff093424 */ /* 0x000fe200078e00ff */
[----:B------:R-:W-:Y:S01]  /*9bc0*/  @!P1 FSEL R4, R6, R8, !P0 ;  /* 0x0000000806049208 */ /* 0x000fe20004000000 */
[----:B------:R-:W-:Y:S01]  /*9bd0*/  @P3 DSETP.NEU.AND P1, PT, |R16|, |R18|, PT ;  /* 0x400000121000322a */ /* 0x000fe20003f2d200 */
[----:B------:R-:W-:Y:S01]  /*9be0*/  @P3 FSEL R11, R11, 1.8213495016098022461, !P0 ;  /* 0x3fe921fb0b0b3808 */ /* 0x000fe20004000000 */
[----:B------:R-:W-:Y:S01]  /*9bf0*/  DADD R16, |R18|, |R16| ;  /* 0x0000000012107229 */ /* 0x000fe20000000610 */
[----:B------:R-:W-:Y:S02]  /*9c00*/  @P3 FSEL R9, R9, 3.37028055040000000000e+12, !P0 ;  /* 0x54442d1809093808 */ /* 0x000fe40004000000 */
[----:B------:R-:W-:Y:S02]  /*9c10*/  @!P3 FSEL R7, RZ, 2.1426990032196044922, P0 ;  /* 0x400921fbff07b808 */ /* 0x000fe40000000000 */
[----:B------:R-:W-:-:S02]  /*9c20*/  @P3 FSEL R5, R11, R5, !P1 ;  /* 0x000000050b053208 */ /* 0x000fc40004800000 */
[----:B------:R-:W-:Y:S02]  /*9c30*/  @P3 FSEL R4, R9, R4, !P1 ;  /* 0x0000000409043208 */ /* 0x000fe40004800000 */
[----:B------:R-:W-:Y:S02]  /*9c40*/  @P3 MOV R7, R5 ;  /* 0x0000000500073202 */ /* 0x000fe40000000f00 */
[----:B------:R-:W-:Y:S01]  /*9c50*/  @!P3 FSEL R6, RZ, 3.37028055040000000000e+12, P0 ;  /* 0x54442d18ff06b808 */ /* 0x000fe20000000000 */
[----:B------:R-:W-:Y:S01]  /*9c60*/  DSETP.NAN.AND P0, PT, R16, R16, PT ;  /* 0x000000101000722a */ /* 0x000fe20003f08000 */
[----:B------:R-:W-:Y:S01]  /*9c70*/  @P3 IMAD.MOV.U32 R6, RZ, RZ, R4 ;  /* 0x000000ffff063224 */ /* 0x000fe200078e0004 */
[----:B------:R-:W-:-:S04]  /*9c80*/  LOP3.LUT R19, R7, 0x80000000, R19, 0xb8, !PT ;  /* 0x8000000007137812 */ /* 0x000fc800078eb813 */
[----:B------:R-:W-:Y:S02]  /*9c90*/  FSEL R6, R16, R6, P0 ;  /* 0x0000000610067208 */ /* 0x000fe40000000000 */
[----:B------:R-:W-:-:S06]  /*9ca0*/  FSEL R7, R17, R19, P0 ;  /* 0x0000001311077208 */ /* 0x000fcc0000000000 */
[----:B------:R-:W-:-:S08]  /*9cb0*/  DADD R36, -R36, R6 ;  /* 0x0000000024247229 */ /* 0x000fd00000000106 */
[----:B------:R-:W-:-:S08]  /*9cc0*/  DADD R4, R36, UR6 ;  /* 0x0000000624047e29 */ /* 0x000fd00008000000 */
[----:B------:R-:W-:-:S10]  /*9cd0*/  DADD R4, R4, UR6 ;  /* 0x0000000604047e29 */ /* 0x000fd40008000000 */
[----:B------:R-:W-:-:S04]  /*9ce0*/  LOP3.LUT R7, R5, 0x7fffffff, RZ, 0xc0, !PT ;  /* 0x7fffffff05077812 */ /* 0x000fc800078ec0ff */
[----:B------:R-:W-:-:S04]  /*9cf0*/  VIMNMX.U32 R6, PT, PT, R7, 0x401921fb, !PT ;  /* 0x401921fb07067848 */ /* 0x000fc80007fe0000 */
[----:B------:R-:W-:Y:S01]  /*9d00*/  ISETP.GE.U32.AND P0, PT, R6, 0x7ff00000, PT ;  /* 0x7ff000000600780c */ /* 0x000fe20003f06070 */
[----:B------:R-:W-:-:S12]  /*9d10*/  IMAD.MOV.U32 R6, RZ, RZ, R4 ;  /* 0x000000ffff067224 */ /* 0x000fd800078e0004 */
[----:B------:R-:W-:Y:S05]  /*9d20*/  @!P0 BRA `(.L_x_108) ;  /* 0x0000000000188947 */ /* 0x000fea0003800000 */
[----:B------:R-:W-:-:S14]  /*9d30*/  DSETP.NAN.AND P0, PT, R6, R6, PT ;  /* 0x000000060600722a */ /* 0x000fdc0003f08000 */
[----:B------:R-:W-:Y:S02]  /*9d40*/  @!P0 DSETP.NEU.AND P1, PT, R6, +INF , PT ;  /* 0x7ff000000600842a */ /* 0x000fe40003f2d000 */
[----:B------:R-:W-:-:S06]  /*9d50*/  @P0 DADD R16, R4, UR6 ;  /* 0x0000000604100e29 */ /* 0x000fcc0008000000 */
[----:B------:R-:W-:Y:S02]  /*9d60*/  @!P0 FSEL R16, R4, RZ, P1 ;  /* 0x000000ff04108208 */ /* 0x000fe40000800000 */
[----:B------:R-:W-:Y:S01]  /*9d70*/  @!P0 FSEL R17, R5, -QNAN , P1 ;  /* 0xfff8000005118808 */ /* 0x000fe20000800000 */
[----:B------:R-:W-:Y:S06]  /*9d80*/  BRA `(.L_x_109) ;  /* 0x0000000000b87947 */ /* 0x000fec0003800000 */
.L_x_108:
[----:B------:R-:W-:Y:S01]  /*9d90*/  DSETP.GE.AND P0, PT, R6, UR6, PT ;  /* 0x0000000606007e2a */ /* 0x000fe2000bf06000 */
[----:B------:R-:W-:Y:S02]  /*9da0*/  IMAD.MOV.U32 R16, RZ, RZ, R4 ;  /* 0x000000ffff107224 */ /* 0x000fe400078e0004 */
[----:B------:R-:W-:-:S11]  /*9db0*/  IMAD.MOV.U32 R17, RZ, RZ, R5 ;  /* 0x000000ffff117224 */ /* 0x000fd600078e0005 */
[----:B------:R-:W-:Y:S05]  /*9dc0*/  @!P0 BRA `(.L_x_109) ;  /* 0x0000000000a88947 */ /* 0x000fea0003800000 */
[----:B------:R-:W-:Y:S01]  /*9dd0*/  ISETP.GT.U32.AND P0, PT, R7, 0xfffff, PT ;  /* 0x000fffff0700780c */ /* 0x000fe20003f04070 */
[----:B------:R-:W-:Y:S01]  /*9de0*/  BSSY.RECONVERGENT B1, `(.L_x_110) ;  /* 0x0000013000017945 */ /* 0x000fe20003800200 */
[----:B------:R-:W-:-:S11]  /*9df0*/  SHF.R.U32.HI R9, RZ, 0x14, R7 ;  /* 0x00000014ff097819 */ /* 0x000fd60000011607 */
[----:B------:R-:W-:-:S10]  /*9e00*/  @!P0 DMUL R6, R6, 1.80143985094819840000e+16 ;  /* 0x4350000006068828 */ /* 0x000fd40000000000 */
[C---:B------:R-:W-:Y:S01]  /*9e10*/  @!P0 LEA.HI R8, R7.reuse, R9, RZ, 0xc ;  /* 0x0000000907088211 */ /* 0x040fe200078f60ff */
[----:B------:R-:W-:Y:S01]  /*9e20*/  IMAD.MOV.U32 R11, RZ, RZ, R6 ;  /* 0x000000ffff0b7224 */ /* 0x000fe200078e0006 */
[----:B------:R-:W-:-:S03]  /*9e30*/  LOP3.LUT R10, R7, 0xfffff, RZ, 0xc0, !PT ;  /* 0x000fffff070a7812 */ /* 0x000fc600078ec0ff */
[----:B------:R-:W-:Y:S01]  /*9e40*/  @!P0 VIADD R9, R8, 0xffffffca ;  /* 0xffffffca08098836 */ /* 0x000fe20000000000 */
[----:B------:R-:W-:-:S03]  /*9e50*/  LOP3.LUT R10, R10, 0x100000, RZ, 0xfc, !PT ;  /* 0x001000000a0a7812 */ /* 0x000fc600078efcff */
[----:B------:R-:W-:-:S07]  /*9e60*/  VIADD R6, R9, 0xfffffbff ;  /* 0xfffffbff09067836 */ /* 0x000fce0000000000 */
.L_x_111:
[----:B------:R-:W-:Y:S02]  /*9e70*/  IADD3 R8, P0, PT, R11, -0x54442d18, RZ ;  /* 0xabbbd2e80b087810 */ /* 0x000fe40007f1e0ff */
[C---:B------:R-:W-:Y:S01]  /*9e80*/  ISETP.GT.AND P1, PT, R6.reuse, RZ, PT ;  /* 0x000000ff0600720c */ /* 0x040fe20003f24270 */
[----:B------:R-:W-:Y:S01]  /*9e90*/  VIADD R6, R6, 0xffffffff ;  /* 0xffffffff06067836 */ /* 0x000fe20000000000 */
[----:B------:R-:W-:-:S04]  /*9ea0*/  IADD3.X R7, PT, PT, R10, -0x1921fc, RZ, P0, !PT ;  /* 0xffe6de040a077810 */ /* 0x000fc800007fe4ff */
[----:B------:R-:W-:-:S04]  /*9eb0*/  ISETP.GE.AND P0, PT, R7, RZ, PT ;  /* 0x000000ff0700720c */ /* 0x000fc80003f06270 */
[----:B------:R-:W-:Y:S02]  /*9ec0*/  SEL R8, R11, R8, !P0 ;  /* 0x000000080b087207 */ /* 0x000fe40004000000 */
[----:B------:R-:W-:-:S03]  /*9ed0*/  SEL R7, R10, R7, !P0 ;  /* 0x000000070a077207 */ /* 0x000fc60004000000 */
[C---:B------:R-:W-:Y:S01]  /*9ee0*/  IMAD.SHL.U32 R11, R8.reuse, 0x2, RZ ;  /* 0x00000002080b7824 */ /* 0x040fe200078e00ff */
[----:B------:R-:W-:Y:S01]  /*9ef0*/  SHF.L.U64.HI R10, R8, 0x1, R7 ;  /* 0x00000001080a7819 */ /* 0x000fe20000010207 */
[----:B------:R-:W-:Y:S06]  /*9f00*/  @P1 BRA `(.L_x_111) ;  /* 0xfffffffc00d81947 */ /* 0x000fec000383ffff */
[----:B------:R-:W-:Y:S05]  /*9f10*/  BSYNC.RECONVERGENT B1 ;  /* 0x0000000000017941 */ /* 0x000fea0003800200 */
.L_x_110:
[----:B------:R-:W-:Y:S01]  /*9f20*/  LOP3.LUT R9, R7, 0x7fffffff, RZ, 0xc0, !PT ;  /* 0x7fffffff07097812 */ /* 0x000fe200078ec0ff */
[----:B------:R-:W-:Y:S01]  /*9f30*/  BSSY.RECONVERGENT B1, `(.L_x_112) ;  /* 0x0000012000017945 */ /* 0x000fe20003800200 */
[----:B------:R-:W-:Y:S02]  /*9f40*/  ISETP.NE.U32.AND P0, PT, R8, RZ, PT ;  /* 0x000000ff0800720c */ /* 0x000fe40003f05070 */
[----:B------:R-:W-:Y:S02]  /*9f50*/  CS2R R16, SRZ ;  /* 0x0000000000107805 */ /* 0x000fe4000001ff00 */
[----:B------:R-:W-:-:S13]  /*9f60*/  ISETP.NE.AND.EX P0, PT, R9, RZ, PT, P0 ;  /* 0x000000ff0900720c */ /* 0x000fda0003f05300 */
[----:B------:R-:W-:Y:S05]  /*9f70*/  @!P0 BRA `(.L_x_113) ;  /* 0x0000000000348947 */ /* 0x000fea0003800000 */
[----:B------:R-:W-:-:S10]  /*9f80*/  DMUL R6, R8, 1.80143985094819840000e+16 ;  /* 0x4350000008067828 */ /* 0x000fd40000000000 */
[----:B------:R-:W-:-:S04]  /*9f90*/  SHF.R.U32.HI R6, RZ, 0x14, R7 ;  /* 0x00000014ff067819 */ /* 0x000fc80000011607 */
[----:B------:R-:W-:-:S04]  /*9fa0*/  IADD3 R7, PT, PT, -R6, 0x37, RZ ;  /* 0x0000003706077810 */ /* 0x000fc80007ffe1ff */
[----:B------:R-:W-:Y:S02]  /*9fb0*/  IADD3 R10, PT, PT, -R7, 0x401, RZ ;  /* 0x00000401070a7810 */ /* 0x000fe40007ffe1ff */
[-C--:B------:R-:W-:Y:S02]  /*9fc0*/  SHF.L.U64.HI R9, R8, R7.reuse, R9 ;  /* 0x0000000708097219 */ /* 0x080fe40000010209 */
[----:B------:R-:W-:Y:S02]  /*9fd0*/  ISETP.GT.AND P0, PT, R10, RZ, PT ;  /* 0x000000ff0a00720c */ /* 0x000fe40003f04270 */
[----:B------:R-:W-:-:S11]  /*9fe0*/  SHF.L.U32 R7, R8, R7, RZ ;  /* 0x0000000708077219 */ /* 0x000fd600000006ff */
[----:B------:R-:W-:-:S04]  /*9ff0*/  @!P0 IADD3 R6, PT, PT, -R10, 0x1, RZ ;  /* 0x000000010a068810 */ /* 0x000fc80007ffe1ff */
[-CC-:B------:R-:W-:Y:S02]  /*a000*/  @!P0 SHF.R.U64 R16, R7, R6.reuse, R9.reuse ;  /* 0x0000000607108219 */ /* 0x180fe40000001209 */
[----:B------:R-:W-:Y:S01]  /*a010*/  @P0 IADD3 R16, P1, PT, RZ, R7, RZ ;  /* 0x00000007ff100210 */ /* 0x000fe20007f3e0ff */
[----:B------:R-:W-:Y:S01]  /*a020*/  @P0 VIADD R7, R10, 0xffffffff ;  /* 0xffffffff0a070836 */ /* 0x000fe20000000000 */
[----:B------:R-:W-:-:S03]  /*a030*/  @!P0 SHF.R.U32.HI R17, RZ, R6, R9 ;  /* 0x00000006ff118219 */ /* 0x000fc60000011609 */
[----:B------:R-:W-:-:S08]  /*a040*/  @P0 IMAD.U32.X R17, R7, 0x100000, R9, P1 ;  /* 0x0010000007110824 */ /* 0x000fd000008e0409 */
.L_x_113:
[----:B------:R-:W-:Y:S05]  /*a050*/  BSYNC.RECONVERGENT B1 ;  /* 0x0000000000017941 */ /* 0x000fea0003800200 */
.L_x_112:
[----:B------:R-:W-:-:S07]  /*a060*/  LOP3.LUT R17, R17, 0x80000000, R5, 0xb8, !PT ;  /* 0x8000000011117812 */ /* 0x000fce00078eb805 */
.L_x_109:
[----:B------:R-:W-:Y:S05]  /*a070*/  BSYNC.RECONVERGENT B0 ;  /* 0x0000000000007941 */ /* 0x000fea0003800200 */
.L_x_107:
[----:B------:R-:W-:Y:S01]  /*a080*/  DADD R4, R32, 1 ;  /* 0x3ff0000020047429 */ /* 0x000fe20000000000 */
[----:B------:R-:W-:Y:S01]  /*a090*/  IMAD.MOV.U32 R6, RZ, RZ, 0x1 ;  /* 0x00000001ff067424 */ /* 0x000fe200078e00ff */
[----:B------:R-:W-:Y:S01]  /*a0a0*/  FSETP.GEU.AND P1, PT, |R25|, 6.5827683646048100446e-37, PT ;  /* 0x036000001900780b */ /* 0x000fe20003f2e200 */
[----:B------:R-:W-:Y:S01]  /*a0b0*/  BSSY.RECONVERGENT B0, `(.L_x_114) ;  /* 0x0000015000007945 */ /* 0x000fe20003800200 */
[----:B------:R-:W-:Y:S02]  /*a0c0*/  DADD R16, -R30, R16 ;  /* 0x000000001e107229 */ /* 0x000fe40000000110 */
[----:B------:R-:W0:Y:S01]  /*a0d0*/  MUFU.RCP64H R7, R5 ;  /* 0x0000000500077308 */ /* 0x000e220000001800 */
[----:B------:R-:W-:Y:S02]  /*a0e0*/  DADD R14, -R32, 1 ;  /* 0x3ff00000200e7429 */ /* 0x000fe40000000100 */
        /* <DEDUP_REMOVED lines=13> */
[----:B------:R-:W-:-:S07]  /*a1c0*/  IMAD.MOV.U32 R7, RZ, RZ, R25 ;  /* 0x000000ffff077224 */ /* 0x000fce00078e0019 */
[----:B------:R-:W-:Y:S05]  /*a1d0*/  CALL.REL.NOINC `($__internal_1_$__cuda_sm20_div_rn_f64_full) ;  /* 0x0000005c00747944 */ /* 0x000fea0003c00000 */
[----:B------:R-:W-:Y:S02]  /*a1e0*/  IMAD.MOV.U32 R6, RZ, RZ, R5 ;  /* 0x000000ffff067224 */ /* 0x000fe400078e0005 */
[----:B------:R-:W-:-:S07]  /*a1f0*/  IMAD.MOV.U32 R7, RZ, RZ, R4 ;  /* 0x000000ffff077224 */ /* 0x000fce00078e0004 */
.L_x_115:
[----:B------:R-:W-:Y:S05]  /*a200*/  BSYNC.RECONVERGENT B0 ;  /* 0x0000000000007941 */ /* 0x000fea0003800200 */
.L_x_114:
[----:B------:R-:W0:Y:S01]  /*a210*/  MUFU.RCP64H R5, R15 ;  /* 0x0000000f00057308 */ /* 0x000e220000001800 */
[----:B------:R-:W-:Y:S01]  /*a220*/  IMAD.MOV.U32 R4, RZ, RZ, 0x1 ;  /* 0x00000001ff047424 */ /* 0x000fe200078e00ff */
[----:B------:R-:W-:Y:S01]  /*a230*/  FSETP.GEU.AND P1, PT, |R7|, 6.5827683646048100446e-37, PT ;  /* 0x036000000700780b */ /* 0x000fe20003f2e200 */
[----:B------:R-:W-:Y:S04]  /*a240*/  BSSY.RECONVERGENT B0, `(.L_x_116) ;  /* 0x0000014000007945 */ /* 0x000fe80003800200 */
        /* <DEDUP_REMOVED lines=19> */
.L_x_117:
[----:B------:R-:W-:Y:S05]  /*a380*/  BSYNC.RECONVERGENT B0 ;  /* 0x0000000000007941 */ /* 0x000fea0003800200 */
.L_x_116:
[----:B------:R-:W0:Y:S01]  /*a390*/  MUFU.RCP64H R7, R27 ;  /* 0x0000001b00077308 */ /* 0x000e220000001800 */
[----:B------:R-:W-:Y:S01]  /*a3a0*/  IADD3 R6, PT, PT, R27, 0x300402, RZ ;  /* 0x003004021b067810 */ /* 0x000fe20007ffe0ff */
[----:B------:R1:W-:Y:S01]  /*a3b0*/  STS.64 [R2], R28 ;  /* 0x0000001c02007388 */ /* 0x0003e20000000a00 */
[----:B------:R-:W-:Y:S02]  /*a3c0*/  BSSY.RECONVERGENT B0, `(.L_x_118) ;  /* 0x0000016000007945 */ /* 0x000fe40003800200 */
[----:B------:R-:W-:Y:S01]  /*a3d0*/  FSETP.GEU.AND P0, PT, |R6|, 5.8789094863358348022e-39, PT ;  /* 0x004004020600780b */ /* 0x000fe20003f0e200 */
[----:B------:R1:W-:Y:S04]  /*a3e0*/  STS.64 [R3], R30 ;  /* 0x0000001e03007388 */ /* 0x0003e80000000a00 */
[----:B------:R1:W-:Y:S04]  /*a3f0*/  STS.64 [R52], R16 ;  /* 0x0000001034007388 */ /* 0x0003e80000000a00 */
[----:B------:R1:W-:Y:S01]  /*a400*/  STS.64 [R51], R34 ;  /* 0x0000002233007388 */ /* 0x0003e20000000a00 */
[----:B0-----:R-:W-:-:S03]  /*a410*/  DFMA R8, -R26, R6, 1 ;  /* 0x3ff000001a08742b */ /* 0x001fc60000000106 */
[----:B------:R1:W-:Y:S04]  /*a420*/  STS.64 [R50], R32 ;  /* 0x0000002032007388 */ /* 0x0003e80000000a00 */
[----:B------:R1:W-:Y:S01]  /*a430*/  STS.64 [R0], R4 ;  /* 0x0000000400007388 */ /* 0x0003e20000000a00 */
[----:B------:R-:W-:-:S08]  /*a440*/  DFMA R8, R8, R8, R8 ;  /* 0x000000080808722b */ /* 0x000fd00000000008 */
[----:B------:R-:W-:-:S08]  /*a450*/  DFMA R8, R6, R8, R6 ;  /* 0x000000080608722b */ /* 0x000fd00000000006 */
[----:B------:R-:W-:-:S08]  /*a460*/  DFMA R10, -R26, R8, 1 ;  /* 0x3ff000001a0a742b */ /* 0x000fd00000000108 */
[----:B------:R-:W-:Y:S01]  /*a470*/  DFMA R8, R8, R10, R8 ;  /* 0x0000000a0808722b */ /* 0x000fe20000000008 */
[----:B------:R-:W-:Y:S06]  /*a480*/  BAR.SYNC.DEFER_BLOCKING 0x0 ;  /* 0x0000000000007b1d */ /* 0x000fec0000010000 */
[----:B-1----:R-:W-:Y:S05]  /*a490*/  @P0 BRA `(.L_x_119) ;  /* 0x0000000000200947 */ /* 0x002fea0003800000 */
        /* <DEDUP_REMOVED lines=8> */
.L_x_119:
[----:B------:R-:W-:Y:S05]  /*a520*/  BSYNC.RECONVERGENT B0 ;  /* 0x0000000000007941 */ /* 0x000fea0003800200 */
.L_x_118:
[----:B------:R-:W0:Y:S01]  /*a530*/  LDS.64 R4, [R51] ;  /* 0x0000000033047984 */ /* 0x000e220000000a00 */
[----:B------:R-:W0:Y:S01]  /*a540*/  LDCU.64 UR6, c[0x0][0x3b8] ;  /* 0x00007700ff0677ac */ /* 0x000e220008000a00 */
[----:B------:R-:W-:Y:S01]  /*a550*/  BSSY.RECONVERGENT B0, `(.L_x_120) ;  /* 0x000003f000007945 */ /* 0x000fe20003800200 */
[----:B0-----:R-:W-:-:S10]  /*a560*/  DFMA R4, R8, UR6, R4 ;  /* 0x0000000608047c2b */ /* 0x001fd40008000004 */
[----:B------:R-:W-:-:S04]  /*a570*/  LOP3.LUT R7, R5, 0x7fffffff, RZ, 0xc0, !PT ;  /* 0x7fffffff05077812 */ /* 0x000fc800078ec0ff */
[----:B------:R-:W-:-:S04]  /*a580*/  VIMNMX.U32 R6, PT, PT, R7, 0x401921fb, !PT ;  /* 0x401921fb07067848 */ /* 0x000fc80007fe0000 */
[----:B------:R-:W-:Y:S01]  /*a590*/  ISETP.GE.U32.AND P0, PT, R6, 0x7ff00000, PT ;  /* 0x7ff000000600780c */ /* 0x000fe20003f06070 */
[----:B------:R-:W-:-:S12]  /*a5a0*/  IMAD.MOV.U32 R6, RZ, RZ, R4 ;  /* 0x000000ffff067224 */ /* 0x000fd800078e0004 */
[----:B------:R-:W-:Y:S05]  /*a5b0*/  @!P0 BRA `(.L_x_121) ;  /* 0x0000000000208947 */ /* 0x000fea0003800000 */
[----:B------:R-:W-:-:S14]  /*a5c0*/  DSETP.NAN.AND P0, PT, R6, R6, PT ;  /* 0x000000060600722a */ /* 0x000fdc0003f08000 */
[----:B------:R-:W-:Y:S01]  /*a5d0*/  @P0 IMAD.MOV.U32 R10, RZ, RZ, 0x54442d18 ;  /* 0x54442d18ff0a0424 */ /* 0x000fe200078e00ff */
[----:B------:R-:W-:Y:S01]  /*a5e0*/  @!P0 DSETP.NEU.AND P1, PT, R6, +INF , PT ;  /* 0x7ff000000600842a */ /* 0x000fe20003f2d000 */
[----:B------:R-:W-:-:S06]  /*a5f0*/  @P0 IMAD.MOV.U32 R11, RZ, RZ, 0x401921fb ;  /* 0x401921fbff0b0424 */ /* 0x000fcc00078e00ff */
[----:B------:R-:W-:-:S06]  /*a600*/  @P0 DADD R10, R4, R10 ;  /* 0x00000000040a0229 */ /* 0x000fcc000000000a */
[----:B------:R-:W-:Y:S02]  /*a610*/  @!P0 FSEL R10, R4, RZ, P1 ;  /* 0x000000ff040a8208 */ /* 0x000fe40000800000 */
[----:B------:R-:W-:Y:S01]  /*a620*/  @!P0 FSEL R11, R5, -QNAN , P1 ;  /* 0xfff80000050b8808 */ /* 0x000fe20000800000 */
[----:B------:R-:W-:Y:S06]  /*a630*/  BRA `(.L_x_122) ;  /* 0x0000000000c07947 */ /* 0x000fec0003800000 */
.L_x_121:
[----:B------:R-:W-:Y:S01]  /*a640*/  UMOV UR6, 0x54442d18 ;  /* 0x54442d1800067882 */ /* 0x000fe20000000000 */
[----:B------:R-:W-:Y:S01]  /*a650*/  UMOV UR7, 0x401921fb ;  /* 0x401921fb00077882 */ /* 0x000fe20000000000 */
[----:B------:R-:W-:Y:S01]  /*a660*/  IMAD.MOV.U32 R10, RZ, RZ, R4 ;  /* 0x000000ffff0a7224 */ /* 0x000fe200078e0004 */
[----:B------:R-:W-:Y:S01]  /*a670*/  DSETP.GE.AND P0, PT, R6, UR6, PT ;  /* 0x0000000606007e2a */ /* 0x000fe2000bf06000 */
[----:B------:R-:W-:-:S13]  /*a680*/  IMAD.MOV.U32 R11, RZ, RZ, R5 ;  /* 0x000000ffff0b7224 */ /* 0x000fda00078e0005 */
        /* <DEDUP_REMOVED lines=11> */
.L_x_124:
        /* <DEDUP_REMOVED lines=11> */
.L_x_123:
        /* <DEDUP_REMOVED lines=10> */
[CC--:B------:R-:W-:Y:S02]  /*a890*/  SHF.L.U64.HI R9, R8.reuse, R7.reuse, R9 ;  /* 0x0000000708097219 */ /* 0x0c0fe40000010209 */
        /* <DEDUP_REMOVED lines=8> */
.L_x_126:
[----:B------:R-:W-:Y:S05]  /*a920*/  BSYNC.RECONVERGENT B1 ;  /* 0x0000000000017941 */ /* 0x000fea0003800200 */
.L_x_125:
[----:B------:R-:W-:-:S07]  /*a930*/  LOP3.LUT R11, R11, 0x80000000, R5, 0xb8, !PT ;  /* 0x800000000b0b7812 */ /* 0x000fce00078eb805 */
.L_x_122:
[----:B------:R-:W-:Y:S05]  /*a940*/  BSYNC.RECONVERGENT B0 ;  /* 0x0000000000007941 */ /* 0x000fea0003800200 */
.L_x_120:
[----:B------:R-:W-:Y:S01]  /*a950*/  STS.64 [R51], R10 ;  /* 0x0000000a33007388 */ /* 0x000fe20000000a00 */
[----:B------:R-:W-:Y:S01]  /*a960*/  BSSY.RECONVERGENT B0, `(.L_x_127) ;  /* 0x0000020000007945 */ /* 0x000fe20003800200 */
        /* <DEDUP_REMOVED lines=28> */
[----:B------:R-:W-:Y:S02]  /*ab30*/  MOV R38, R5 ;  /* 0x0000000500267202 */ /* 0x000fe40000000f00 */
[----:B------:R-:W-:-:S07]  /*ab40*/  MOV R39, 0xab60 ;  /* 0x0000ab6000277802 */ /* 0x000fce0000000f00 */
[----:B-1----:R-:W-:Y:S05]  /*ab50*/  CALL.REL.NOINC `($_Z26mercurius_keplerian_solverPdS_S_S_S_S_S_dP7double3$__internal_trig_reduction_slowpathd) ;  /* 0x00000068000c7944 */ /* 0x002fea0003c00000 */
.L_x_128:
[----:B------:R-:W-:Y:S05]  /*ab60*/  BSYNC.RECONVERGENT B0 ;  /* 0x0000000000007941 */ /* 0x000fea0003800200 */
.L_x_127:
        /* <DEDUP_REMOVED lines=76> */
.L_x_130:
[----:B------:R-:W-:Y:S05]  /*b030*/  BSYNC.RECONVERGENT B0 ;  /* 0x0000000000007941 */ /* 0x000fea0003800200 */
.L_x_129:
        /* <DEDUP_REMOVED lines=76> */
.L_x_132:
[----:B------:R-:W-:Y:S05]  /*b500*/  BSYNC.RECONVERGENT B0 ;  /* 0x0000000000007941 */ /* 0x000fea0003800200 */
.L_x_131:
[----:B------:R-:W-:Y:S01]  /*b510*/  DMUL R4, R8, R8 ;  /* 0x0000000808047228 */ /* 0x000fe20000000000 */
[----:B------:R-:W-:Y:S01]  /*b520*/  IMAD.MOV.U32 R12, RZ, RZ, 0x2cb0d246 ;  /* 0x2cb0d246ff0c7424 */ /* 0x000fe200078e00ff */
[----:B------:R-:W-:Y:S01]  /*b530*/  MOV R13, 0x3e5ae5f1 ;  /* 0x3e5ae5f1000d7802 */ /* 0x000fe20000000f00 */
[----:B------:R-:W-:Y:S01]  /*b540*/  IMAD.MOV.U32 R10, RZ, RZ, -0x3e107ad8 ;  /* 0xc1ef8528ff0a7424 */ /* 0x000fe200078e00ff */
[----:B------:R-:W-:Y:S01]  /*b550*/  UMOV UR8, 0xf9785eba ;  /* 0xf9785eba00087882 */ /* 0x000fe20000000000 */
[----:B------:R-:W-:Y:S01]  /*b560*/  IMAD.MOV.U32 R11, RZ, RZ, 0x3e21eea7 ;  /* 0x3e21eea7ff0b7424 */ /* 0x000fe200078e00ff */
[----:B------:R-:W-:Y:S01]  /*b570*/  UMOV UR9, 0x3de5db65 ;  /* 0x3de5db6500097882 */ /* 0x000fe20000000000 */
[----:B------:R-:W-:Y:S01]  /*b580*/  UMOV UR6, 0x20fd8164 ;  /* 0x20fd816400067882 */ /* 0x000fe20000000000 */
[C---:B------:R-:W-:Y:S01]  /*b590*/  DFMA R12, R4.reuse, UR8, -R12 ;  /* 0x00000008040c7c2b */ /* 0x040fe2000800080c */
[----:B------:R-:W-:Y:S01]  /*b5a0*/  UMOV UR7, 0x3da8ff83 ;  /* 0x3da8ff8300077882 */ /* 0x000fe20000000000 */
[----:B------:R-:W-:Y:S01]  /*b5b0*/  UMOV UR8, 0x69ace392 ;  /* 0x69ace39200087882 */ /* 0x000fe20000000000 */
[C---:B------:R-:W-:Y:S01]  /*b5c0*/  DFMA R10, R4.reuse, -UR6, R10 ;  /* 0x80000006040a7c2b */ /* 0x040fe2000800000a */
[----:B------:R-:W-:Y:S01]  /*b5d0*/  UMOV UR9, 0x3ec71de3 ;  /* 0x3ec71de300097882 */ /* 0x000fe20000000000 */
[----:B------:R-:W-:Y:S01]  /*b5e0*/  UMOV UR6, 0x8e06e6d9 ;  /* 0x8e06e6d900067882 */ /* 0x000fe20000000000 */
[----:B------:R-:W-:Y:S01]  /*b5f0*/  UMOV UR7, 0x3e927e4f ;  /* 0x3e927e4f00077882 */ /* 0x000fe20000000000 */
[----:B------:R-:W-:Y:S01]  /*b600*/  LOP3.LUT P1, RZ, R7, 0x2, RZ, 0xc0, !PT ;  /* 0x0000000207ff7812 */ /* 0x000fe2000782c0ff */
[C---:B------:R-:W-:Y:S01]  /*b610*/  DFMA R12, R4.reuse, R12, UR8 ;  /* 0x00000008040c7e2b */ /* 0x040fe2000800000c */
[----:B------:R-:W-:Y:S01]  /*b620*/  UMOV UR8, 0x19db62a1 ;  /* 0x19db62a100087882 */ /* 0x000fe20000000000 */
[----:B------:R-:W-:Y:S01]  /*b630*/  UMOV UR9, 0x3f2a01a0 ;  /* 0x3f2a01a000097882 */ /* 0x000fe20000000000 */
[C---:B------:R-:W-:Y:S01]  /*b640*/  DFMA R10, R4.reuse, R10, -UR6 ;  /* 0x80000006040a7e2b */ /* 0x040fe2000800000a */
[----:B------:R-:W-:Y:S01]  /*b650*/  UMOV UR6, 0x19ddbce9 ;  /* 0x19ddbce900067882 */ /* 0x000fe20000000000 */
[----:B------:R-:W-:Y:S01]  /*b660*/  UMOV UR7, 0x3efa01a0 ;  /* 0x3efa01a000077882 */ /* 0x000fe20000000000 */
[----:B------:R-:W-:Y:S01]  /*b670*/  BSSY.RECONVERGENT B0, `(.L_x_133) ;  /* 0x0000143000007945 */ /* 0x000fe20003800200 */
[----:B------:R-:W-:Y:S01]  /*b680*/  IMAD.MOV.U32 R32, RZ, RZ, RZ ;  /* 0x000000ffff207224 */ /* 0x000fe200078e00ff */
[C---:B------:R-:W-:Y:S01]  /*b690*/  DFMA R12, R4.reuse, R12, -UR8 ;  /* 0x80000008040c7e2b */ /* 0x040fe2000800000c */
[----:B------:R-:W-:Y:S01]  /*b6a0*/  UMOV UR8, 0x11110818 ;  /* 0x1111081800087882 */ /* 0x000fe20000000000 */
[----:B------:R-:W-:Y:S01]  /*b6b0*/  UMOV UR9, 0x3f811111 ;  /* 0x3f81111100097882 */ /* 0x000fe20000000000 */
[----:B------:R-:W-:Y:S01]  /*b6c0*/  DFMA R10, R4, R10, UR6 ;  /* 0x00000006040a7e2b */ /* 0x000fe2000800000a */
[----:B------:R-:W-:Y:S01]  /*b6d0*/  UMOV UR6, 0x16c15d47 ;  /* 0x16c15d4700067882 */ /* 0x000fe20000000000 */
[----:B------:R-:W-:Y:S01]  /*b6e0*/  UMOV UR7, 0x3f56c16c ;  /* 0x3f56c16c00077882 */ /* 0x000fe20000000000 */
[----:B------:R-:W-:-:S02]  /*b6f0*/  IMAD.MOV.U32 R28, RZ, RZ, R36 ;  /* 0x000000ffff1c7224 */ /* 0x000fc400078e0024 */
[C---:B------:R-:W-:Y:S01]  /*b700*/  DFMA R12, R4.reuse, R12, UR8 ;  /* 0x00000008040c7e2b */ /* 0x040fe2000800000c */
[----:B------:R-:W-:Y:S01]  /*b710*/  UMOV UR8, 0x55555554 ;  /* 0x5555555400087882 */ /* 0x000fe20000000000 */
[----:B------:R-:W-:Y:S01]  /*b720*/  UMOV UR9, 0x3fc55555 ;  /* 0x3fc5555500097882 */ /* 0x000fe20000000000 */
[C---:B------:R-:W-:Y:S01]  /*b730*/  DFMA R10, R4.reuse, R10, -UR6 ;  /* 0x80000006040a7e2b */ /* 0x040fe2000800000a */
[----:B------:R-:W-:Y:S01]  /*b740*/  UMOV UR6, 0x55555551 ;  /* 0x5555555100067882 */ /* 0x000fe20000000000 */
[----:B------:R-:W-:Y:S01]  /*b750*/  UMOV UR7, 0x3fa55555 ;  /* 0x3fa5555500077882 */ /* 0x000fe20000000000 */
[----:B------:R-:W-:Y:S02]  /*b760*/  IMAD.MOV.U32 R29, RZ, RZ, R37 ;  /* 0x000000ffff1d7224 */ /* 0x000fe400078e0025 */
[----:B------:R-:W-:-:S03]  /*b770*/  DFMA R12, R4, R12, -UR8 ;  /* 0x80000008040c7e2b */ /* 0x000fc6000800000c */
[----:B------:R-:W-:-:S05]  /*b780*/  DFMA R10, R4, R10, UR6 ;  /* 0x00000006040a7e2b */ /* 0x000fca000800000a */
[----:B------:R-:W-:-:S03]  /*b790*/  DFMA R12, R4, R12, RZ ;  /* 0x0000000c040c722b */ /* 0x000fc600000000ff */
[----:B------:R-:W-:-:S05]  /*b7a0*/  DFMA R10, R4, R10, -0.5 ;  /* 0xbfe00000040a742b */ /* 0x000fca000000000a */
[----:B------:R-:W-:-:S03]  /*b7b0*/  DFMA R12, R12, R8, R8 ;  /* 0x000000080c0c722b */ /* 0x000fc60000000008 */
        /* <DEDUP_REMOVED lines=12> */
[----:B------:R-:W-:Y:S02]  /*b880*/  DMUL R8, R4, R16 ;  /* 0x0000001004087228 */ /* 0x000fe40000000000 */
[-C--:B------:R-:W-:Y:S02]  /*b890*/  DMUL R22, R12, R20.reuse ;  /* 0x000000140c167228 */ /* 0x080fe40000000000 */
[----:B------:R-:W-:Y:S02]  /*b8a0*/  DMUL R10, R4, R20 ;  /* 0x00000014040a7228 */ /* 0x000fe40000000000 */
[----:B------:R-:W-:Y:S02]  /*b8b0*/  DMUL R6, R12, R16 ;  /* 0x000000100c067228 */ /* 0x000fe40000000000 */
[----:B------:R-:W-:Y:S02]  /*b8c0*/  DMUL R16, R4, R18 ;  /* 0x0000001204107228 */ /* 0x000fe40000000000 */
[----:B------:R-:W-:-:S02]  /*b8d0*/  DFMA R20, R8, R26, R22 ;  /* 0x0000001a0814722b */ /* 0x000fc40000000016 */
[-C--:B------:R-:W-:Y:S02]  /*b8e0*/  DFMA R22, R22, -R26.reuse, -R8 ;  /* 0x8000001a1616722b */ /* 0x080fe40000000808 */
[----:B------:R-:W-:Y:S02]  /*b8f0*/  DFMA R24, R10, -R26, R6 ;  /* 0x8000001a0a18722b */ /* 0x000fe40000000006 */
[----:B------:R-:W-:Y:S02]  /*b900*/  DMUL R18, R12, R18 ;  /* 0x000000120c127228 */ /* 0x000fe40000000000 */
[----:B------:R-:W-:-:S11]  /*b910*/  DFMA R26, R6, R26, -R10 ;  /* 0x0000001a061a722b */ /* 0x000fd6000000080a */
.L_x_151:
        /* <DEDUP_REMOVED lines=25> */
.L_x_135:
[----:B------:R-:W-:Y:S05]  /*bab0*/  BSYNC.RECONVERGENT B3 ;  /* 0x0000000000037941 */ /* 0x000fea0003800200 */
.L_x_134:
        /* <DEDUP_REMOVED lines=12> */
[C---:B------:R-:W-:Y:S01]  /*bb80*/  LOP3.LUT P1, RZ, R7.reuse, 0x2, RZ, 0xc0, !PT ;  /* 0x0000000207ff7812 */ /* 0x040fe2000782c0ff */
[C---:B------:R-:W-:Y:S01]  /*bb90*/  DFMA R12, R4.reuse, UR8, -R12 ;  /* 0x00000008040c7c2b */ /* 0x040fe2000800080c */
[----:B------:R-:W-:Y:S01]  /*bba0*/  UMOV UR8, 0x69ace392 ;  /* 0x69ace39200087882 */ /* 0x000fe20000000000 */
[----:B------:R-:W-:Y:S01]  /*bbb0*/  UMOV UR9, 0x3ec71de3 ;  /* 0x3ec71de300097882 */ /* 0x000fe20000000000 */
[----:B------:R-:W-:Y:S01]  /*bbc0*/  LOP3.LUT R6, R7, 0x1, RZ, 0xc0, !PT ;  /* 0x0000000107067812 */ /* 0x000fe200078ec0ff */
[C---:B------:R-:W-:Y:S01]  /*bbd0*/  DFMA R10, R4.reuse, R10, -UR6 ;  /* 0x80000006040a7e2b */ /* 0x040fe2000800000a */
[----:B------:R-:W-:Y:S01]  /*bbe0*/  UMOV UR6, 0x19ddbce9 ;  /* 0x19ddbce900067882 */ /* 0x000fe20000000000 */
[----:B------:R-:W-:Y:S01]  /*bbf0*/  UMOV UR7, 0x3efa01a0 ;  /* 0x3efa01a000077882 */ /* 0x000fe20000000000 */
[----:B------:R-:W-:Y:S01]  /*bc00*/  ISETP.NE.U32.AND P0, PT, R6, 0x1, PT ;  /* 0x000000010600780c */ /* 0x000fe20003f05070 */
[----:B------:R-:W-:Y:S01]  /*bc10*/  DFMA R12, R4, R12, UR8 ;  /* 0x00000008040c7e2b */ /* 0x000fe2000800000c */
[----:B------:R-:W-:Y:S01]  /*bc20*/  UMOV UR8, 0x19db62a1 ;  /* 0x19db62a100087882 */ /* 0x000fe20000000000 */
[----:B------:R-:W-:-:S02]  /*bc30*/  UMOV UR9, 0x3f2a01a0 ;  /* 0x3f2a01a000097882 */ /* 0x000fc40000000000 */
[C---:B------:R-:W-:Y:S01]  /*bc40*/  DFMA R10, R4.reuse, R10, UR6 ;  /* 0x00000006040a7e2b */ /* 0x040fe2000800000a */
[----:B------:R-:W-:Y:S01]  /*bc50*/  UMOV UR6, 0x16c15d47 ;  /* 0x16c15d4700067882 */ /* 0x000fe20000000000 */
[----:B------:R-:W-:Y:S02]  /*bc60*/  UMOV UR7, 0x3f56c16c ;  /* 0x3f56c16c00077882 */ /* 0x000fe40000000000 */
[C---:B------:R-:W-:Y:S01]  /*bc70*/  DFMA R12, R4.reuse, R12, -UR8 ;  /* 0x80000008040c7e2b */ /* 0x040fe2000800000c */
[----:B------:R-:W-:Y:S01]  /*bc80*/  UMOV UR8, 0x11110818 ;  /* 0x1111081800087882 */ /* 0x000fe20000000000 */
[----:B------:R-:W-:Y:S02]  /*bc90*/  UMOV UR9, 0x3f811111 ;  /* 0x3f81111100097882 */ /* 0x000fe40000000000 */
        /* <DEDUP_REMOVED lines=9> */
[----:B------:R-:W-:-:S04]  /*bd30*/  DFMA R12, R4, R12, -UR8 ;  /* 0x80000008040c7e2b */ /* 0x000fc8000800000c */
[----:B------:R-:W-:-:S04]  /*bd40*/  DFMA R10, R4, R10, -0.5 ;  /* 0xbfe00000040a742b */ /* 0x000fc8000000000a */
[----:B------:R-:W-:-:S04]  /*bd50*/  DFMA R12, R4, R12, RZ ;  /* 0x0000000c040c722b */ /* 0x000fc800000000ff */
[----:B------:R-:W-:-:S04]  /*bd60*/  DFMA R4, R4, R10, 1 ;  /* 0x3ff000000404742b */ /* 0x000fc8000000000a */
[----:B------:R-:W-:-:S10]  /*bd70*/  DFMA R12, R12, R8, R8 ;  /* 0x000000080c0c722b */ /* 0x000fd40000000008 */
        /* <DEDUP_REMOVED lines=15> */
[----:B------:R-:W-:Y:S01]  /*be70*/  IMAD.MOV.U32 R4, RZ, RZ, 0x1 ;  /* 0x00000001ff047424 */ /* 0x000fe200078e00ff */
[----:B------:R-:W-:Y:S01]  /*be80*/  FSETP.GEU.AND P1, PT, |R59|, 6.5827683646048100446e-37, PT ;  /* 0x036000003b00780b */ /* 0x000fe20003f2e200 */
[----:B------:R-:W-:Y:S01]  /*be90*/  DADD R14, -RZ, -R58 ;  /* 0x00000000ff0e7229 */ /* 0x000fe2000000093a */
[----:B------:R-:W-:Y:S04]  /*bea0*/  BSSY.RECONVERGENT B2, `(.L_x_137) ;  /* 0x0000018000027945 */ /* 0x000fe80003800200 */
[----:B------:R-:W-:-:S05]  /*beb0*/  DADD R38, -R54, 1 ;  /* 0x3ff0000036267429 */ /* 0x000fca0000000100 */
[----:B------:R-:W-:Y:S01]  /*bec0*/  IMAD.MOV.U32 R14, RZ, RZ, R15 ;  /* 0x000000ffff0e7224 */ /* 0x000fe200078e000f */
        /* <DEDUP_REMOVED lines=21> */
.L_x_138:
[----:B------:R-:W-:Y:S05]  /*c020*/  BSYNC.RECONVERGENT B2 ;  /* 0x0000000000027941 */ /* 0x000fea0003800200 */
.L_x_137:
        /* <DEDUP_REMOVED lines=26> */
.L_x_140:
[----:B------:R-:W-:Y:S05]  /*c1d0*/  BSYNC.RECONVERGENT B2 ;  /* 0x0000000000027941 */ /* 0x000fea0003800200 */
.L_x_139:
        /* <DEDUP_REMOVED lines=28> */
.L_x_142:
[----:B------:R-:W-:Y:S05]  /*c3a0*/  BSYNC.RECONVERGENT B2 ;  /* 0x0000000000027941 */ /* 0x000fea0003800200 */
.L_x_141:
        /* <DEDUP_REMOVED lines=20> */
[----:B------:R-:W-:Y:S02]  /*c4f0*/  IMAD.MOV.U32 R62, RZ, RZ, R5 ;  /* 0x000000ffff3e7224 */ /* 0x000fe400078e0005 */
[----:B------:R-:W-:-:S07]  /*c500*/  IMAD.MOV.U32 R63, RZ, RZ, R4 ;  /* 0x000000ffff3f7224 */ /* 0x000fce00078e0004 */
.L_x_144:
[----:B------:R-:W-:Y:S05]  /*c510*/  BSYNC.RECONVERGENT B2 ;  /* 0x0000000000027941 */ /* 0x000fea0003800200 */
.L_x_143:
[----:B------:R-:W0:Y:S01]  /*c520*/  MUFU.RCP64H R7, 6 ;  /* 0x4018000000077908 */ /* 0x000e220000001800 */
[----:B------:R-:W-:Y:S01]  /*c530*/  IMAD.MOV.U32 R4, RZ, RZ, 0x0 ;  /* 0x00000000ff047424 */ /* 0x000fe200078e00ff */
[----:B------:R-:W-:Y:S01]  /*c540*/  MOV R5, 0x40180000 ;  /* 0x4018000000057802 */ /* 0x000fe20000000f00 */
[----:B------:R-:W-:Y:S01]  /*c550*/  IMAD.MOV.U32 R6, RZ, RZ, 0x1 ;  /* 0x00000001ff067424 */ /* 0x000fe200078e00ff */
[----:B------:R-:W-:Y:S01]  /*c560*/  DMUL R14, R62, R62 ;  /* 0x0000003e3e0e7228 */ /* 0x000fe20000000000 */
[----:B------:R-:W-:Y:S04]  /*c570*/  BSSY.RECONVERGENT B2, `(.L_x_145) ;  /* 0x0000018000027945 */ /* 0x000fe80003800200 */
[----:B0-----:R-:W-:-:S08]  /*c580*/  DFMA R8, R6, -R4, 1 ;  /* 0x3ff000000608742b */ /* 0x001fd00000000804 */
[----:B------:R-:W-:-:S08]  /*c590*/  DFMA R8, R8, R8, R8 ;  /* 0x000000080808722b */ /* 0x000fd00000000008 */
[----:B------:R-:W-:Y:S02]  /*c5a0*/  DFMA R8, R6, R8, R6 ;  /* 0x000000080608722b */ /* 0x000fe40000000006 */
[----:B------:R-:W-:-:S06]  /*c5b0*/  DMUL R6, R54, R14 ;  /* 0x0000000e36067228 */ /* 0x000fcc0000000000 */
[----:B------:R-:W-:-:S04]  /*c5c0*/  DFMA R4, R8, -R4, 1 ;  /* 0x3ff000000804742b */ /* 0x000fc80000000804 */
[----:B------:R-:W-:-:S04]  /*c5d0*/  FSETP.GEU.AND P1, PT, |R7|, 6.5827683646048100446e-37, PT ;  /* 0x036000000700780b */ /* 0x000fc80003f2e200 */
[----:B------:R-:W-:-:S08]  /*c5e0*/  DFMA R10, R8, R4, R8 ;  /* 0x00000004080a722b */ /* 0x000fd00000000008 */
        /* <DEDUP_REMOVED lines=16> */
.L_x_146:
[----:B------:R-:W-:Y:S05]  /*c6f0*/  BSYNC.RECONVERGENT B2 ;  /* 0x0000000000027941 */ /* 0x000fea0003800200 */
.L_x_145:
        /* <DEDUP_REMOVED lines=27> */
.L_x_148:
[----:B------:R-:W-:Y:S05]  /*c8b0*/  BSYNC.RECONVERGENT B2 ;  /* 0x0000000000027941 */ /* 0x000fea0003800200 */
.L_x_147:
        /* <DEDUP_REMOVED lines=25> */
.L_x_150:
[----:B------:R-:W-:Y:S05]  /*ca50*/  BSYNC.RECONVERGENT B2 ;  /* 0x0000000000027941 */ /* 0x000fea0003800200 */
.L_x_149:
[----:B------:R-:W-:Y:S01]  /*ca60*/  VIADD R32, R32, 0x1 ;  /* 0x0000000120207836 */ /* 0x000fe20000000000 */
[----:B------:R-:W-:-:S04]  /*ca70*/  DADD R28, R28, -R4 ;  /* 0x000000001c1c7229 */ /* 0x000fc80000000804 */
[----:B------:R-:W-:-:S13]  /*ca80*/  ISETP.NE.AND P0, PT, R32, 0x14, PT ;  /* 0x000000142000780c */ /* 0x000fda0003f05270 */
[----:B------:R-:W-:Y:S05]  /*ca90*/  @P0 BRA `(.L_x_151) ;  /* 0xffffffec00a00947 */ /* 0x000fea000383ffff */
.L_x_136:
[----:B------:R-:W-:Y:S05]  /*caa0*/  BSYNC.RECONVERGENT B0 ;  /* 0x0000000000007941 */ /* 0x000fea0003800200 */
.L_x_133:
        /* <DEDUP_REMOVED lines=24> */
[----:B------:R-:W-:Y:S05]  /*cc30*/  CALL.REL.NOINC `($_Z26mercurius_keplerian_solverPdS_S_S_S_S_S_dP7double3$__internal_trig_reduction_slowpathd) ;  /* 0x0000004400d47944 */ /* 0x000fea0003c00000 */
[----:B------:R-:W-:Y:S02]  /*cc40*/  IMAD.MOV.U32 R12, RZ, RZ, R8 ;  /* 0x000000ffff0c7224 */ /* 0x000fe400078e0008 */
[----:B------:R-:W-:-:S07]  /*cc50*/  IMAD.MOV.U32 R13, RZ, RZ, R9 ;  /* 0x000000ffff0d7224 */ /* 0x000fce00078e0009 */
.L_x_153:
[----:B------:R-:W-:Y:S05]  /*cc60*/  BSYNC.RECONVERGENT B0 ;  /* 0x0000000000007941 */ /* 0x000fea0003800200 */
.L_x_152:
        /* <DEDUP_REMOVED lines=76> */
[----:B------:R-:W-:-:S07]  /*d130*/  IMAD.MOV.U32 R5, RZ, RZ, R14 ;  /* 0x000000ffff057224 */ /* 0x000fce00078e000e */
[----:B------:R-:W-:Y:S05]  /*d140*/  CALL.REL.NOINC `($__internal_2_$__cuda_sm20_dsqrt_rn_f64_mediumpath_v1) ;  /* 0x00000034002c7944 */ /* 0x000fea0003c00000 */
[----:B------:R-:W-:Y:S02]  /*d150*/  IMAD.MOV.U32 R32, RZ, RZ, R6 ;  /* 0x000000ffff207224 */ /* 0x000fe400078e0006 */
[----:B------:R-:W-:-:S07]  /*d160*/  IMAD.MOV.U32 R33, RZ, RZ, R5 ;  /* 0x000000ffff217224 */ /* 0x000fce00078e0005 */
.L_x_155:
[----:B------:R-:W-:Y:S05]  /*d170*/  BSYNC.RECONVERGENT B1 ;  /* 0x0000000000017941 */ /* 0x000fea0003800200 */
.L_x_154:
        /* <DEDUP_REMOVED lines=22> */
.L_x_157:
[----:B------:R-:W-:Y:S05]  /*d2e0*/  BSYNC.RECONVERGENT B0 ;  /* 0x0000000000007941 */ /* 0x000fea0003800200 */
.L_x_156:
        /* <DEDUP_REMOVED lines=28> */
.L_x_159:
[----:B------:R-:W-:Y:S05]  /*d4b0*/  BSYNC.RECONVERGENT B1 ;  /* 0x0000000000017941 */ /* 0x000fea0003800200 */
.L_x_158:
        /* <DEDUP_REMOVED lines=24> */
.L_x_161:
[----:B------:R-:W-:Y:S05]  /*d640*/  BSYNC.RECONVERGENT B0 ;  /* 0x0000000000007941 */ /* 0x000fea0003800200 */
.L_x_160:
[----:B------:R-:W-:Y:S01]  /*d650*/  DMUL R32, R32, R36 ;  /* 0x0000002420207228 */ /* 0x000fe20000000000 */
[----:B------:R-:W-:Y:S01]  /*d660*/  UISETP.GE.U32.AND UP0, UPT, UR13, 0x8, UPT ;  /* 0x000000080d00788c */ /* 0x000fe2000bf06070 */
[-C--:B------:R-:W-:Y:S01]  /*d670*/  DMUL R6, R24, R28.reuse ;  /* 0x0000001c18067228 */ /* 0x080fe20000000000 */
[----:B------:R-:W-:Y:S01]  /*d680*/  UMOV UR5, 0x1 ;  /* 0x0000000100057882 */ /* 0x000fe20000000000 */
[-C--:B------:R-:W-:Y:S02]  /*d690*/  DMUL R8, R20, R28.reuse ;  /* 0x0000001c14087228 */ /* 0x080fe40000000000 */
[----:B------:R-:W-:Y:S02]  /*d6a0*/  DMUL R28, R16, R28 ;  /* 0x0000001c101c7228 */ /* 0x000fe40000000000 */
[----:B------:R-:W-:Y:S02]  /*d6b0*/  DMUL R32, R32, R4 ;  /* 0x0000000420207228 */ /* 0x000fe40000000000 */
[----:B------:R-:W-:-:S02]  /*d6c0*/  DMUL R4, R4, -R38 ;  /* 0x8000002604047228 */ /* 0x000fc40000000000 */
[-C--:B------:R-:W-:Y:S02]  /*d6d0*/  DFMA R6, R22, R14.reuse, R6 ;  /* 0x0000000e1606722b */ /* 0x080fe40000000006 */
[----:B------:R-:W-:Y:S02]  /*d6e0*/  DFMA R8, R26, R14, R8 ;  /* 0x0000000e1a08722b */ /* 0x000fe40000000008 */
[-C--:B------:R-:W-:Y:S02]  /*d6f0*/  DMUL R10, R22, R32.reuse ;  /* 0x00000020160a7228 */ /* 0x080fe40000000000 */
[-C--:B------:R-:W-:Y:S01]  /*d700*/  DMUL R12, R26, R32.reuse ;  /* 0x000000201a0c7228 */ /* 0x080fe20000000000 */
[----:B------:R0:W-:Y:S01]  /*d710*/  STS.64 [R48], R6 ;  /* 0x0000000630007388 */ /* 0x0001e20000000a00 */
[C---:B------:R-:W-:Y:S02]  /*d720*/  DMUL R32, R18.reuse, R32 ;  /* 0x0000002012207228 */ /* 0x040fe40000000000 */
[----:B------:R-:W-:Y:S01]  /*d730*/  DFMA R28, R18, R14, R28 ;  /* 0x0000000e121c722b */ /* 0x000fe2000000001c */
[----:B------:R0:W-:Y:S01]  /*d740*/  STS.64 [R48+0x8], R8 ;  /* 0x0000080830007388 */ /* 0x0001e20000000a00 */
[-C--:B------:R-:W-:Y:S01]  /*d750*/  DFMA R10, R24, R4.reuse, R10 ;  /* 0x00000004180a722b */ /* 0x080fe2000000000a */
[----:B------:R-:W-:Y:S01]  /*d760*/  CS2R R18, SRZ ;  /* 0x0000000000127805 */ /* 0x000fe2000001ff00 */
[-C--:B------:R-:W-:Y:S01]  /*d770*/  DFMA R12, R20, R4.reuse, R12 ;  /* 0x00000004140c722b */ /* 0x080fe2000000000c */
[----:B------:R-:W-:Y:S01]  /*d780*/  CS2R R14, SRZ ;  /* 0x00000000000e7805 */ /* 0x000fe2000001ff00 */
[----:B------:R-:W-:Y:S01]  /*d790*/  DFMA R32, R16, R4, R32 ;  /* 0x000000041020722b */ /* 0x000fe20000000020 */
[----:B------:R0:W-:Y:S01]  /*d7a0*/  STS.64 [R48+0x10], R28 ;  /* 0x0000101c30007388 */ /* 0x0001e20000000a00 */
[----:B------:R-:W-:-:S03]  /*d7b0*/  CS2R R16, SRZ ;  /* 0x0000000000107805 */ /* 0x000fc6000001ff00 */
[----:B------:R0:W-:Y:S04]  /*d7c0*/  STS.64 [R49], R10 ;  /* 0x0000000a31007388 */ /* 0x0001e80000000a00 */
        /* <DEDUP_REMOVED lines=11> */
[----:B------:R-:W-:-:S03]  /*d880*/  ULEA UR7, UR7, UR5, 0x18 ;  /* 0x0000000507077291 */ /* 0x000fc6000f8ec0ff */
[----:B------:R-:W-:-:S09]  /*d890*/  UMOV UR5, 0x1 ;  /* 0x0000000100057882 */ /* 0x000fd20000000000 */
.L_x_163:
[----:B------:R-:W-:Y:S02]  /*d8a0*/  UIMAD UR8, UR5, 0x18, UR6 ;  /* 0x00000018050878a4 */ /* 0x000fe4000f8e0206 */
[----:B------:R-:W-:-:S07]  /*d8b0*/  ULEA UR9, UR5, UR7, 0x3 ;  /* 0x0000000705097291 */ /* 0x000fce000f8e18ff */
[----:B------:R-:W-:Y:S04]  /*d8c0*/  LDS.64 R36, [UR8+-0x18] ;  /* 0xffffe808ff247984 */ /* 0x000fe80008000a00 */
[----:B------:R-:W1:Y:S04]  /*d8d0*/  LDS.64 R38, [UR9] ;  /* 0x00000009ff267984 */ /* 0x000e680008000a00 */
[----:B------:R-:W2:Y:S04]  /*d8e0*/  LDS.64 R34, [UR8+-0x10] ;  /* 0xfffff008ff227984 */ /* 0x000ea80008000a00 */
[----:B0-----:R-:W0:Y:S04]  /*d8f0*/  LDS.64 R32, [UR8+-0x8] ;  /* 0xfffff808ff207984 */ /* 0x001e280008000a00 */
[----:B------:R-:W-:Y:S04]  /*d900*/  LDS.64 R28, [UR8] ;  /* 0x00000008ff1c7984 */ /* 0x000fe80008000a00 */
[----:B------:R-:W3:Y:S04]  /*d910*/  LDS.64 R30, [UR9+0x8] ;  /* 0x00000809ff1e7984 */ /* 0x000ee80008000a00 */
[----:B------:R-:W4:Y:S04]  /*d920*/  LDS.64 R24, [UR8+0x8] ;  /* 0x00000808ff187984 */ /* 0x000f280008000a00 */
        /* <DEDUP_REMOVED lines=8> */
[----:B------:R-:W1:Y:S01]  /*d9b0*/  LDS.64 R4, [UR9+0x18] ;  /* 0x00001809ff047984 */ /* 0x000e620008000a00 */
[----:B0-----:R-:W-:-:S03]  /*d9c0*/  DFMA R18, R38, R32, R18 ;  /* 0x000000202612722b */ /* 0x001fc60000000012 */
[----:B------:R-:W0:Y:S04]  /*d9d0*/  LDS.64 R6, [UR8+0x38] ;  /* 0x00003808ff067984 */ /* 0x000e280008000a00 */
[----:B------:R-:W2:Y:S01]  /*d9e0*/  LDS.64 R10, [UR8+0x40] ;  /* 0x00004008ff0a7984 */ /* 0x000ea20008000a00 */
[----:B---3--:R-:W-:-:S03]  /*d9f0*/  DFMA R28, R28, R30, R36 ;  /* 0x0000001e1c1c722b */ /* 0x008fc60000000024 */
[----:B------:R-:W-:Y:S01]  /*da00*/  LDS.64 R20, [UR8+0x48] ;  /* 0x00004808ff147984 */ /* 0x000fe20008000a00 */
[----:B----4-:R-:W-:-:S03]  /*da10*/  DFMA R24, R30, R24, R34 ;  /* 0x000000181e18722b */ /* 0x010fc60000000022 */
[----:B------:R-:W3:Y:S01]  /*da20*/  LDS.64 R12, [UR9+0x20] ;  /* 0x00002009ff0c7984 */ /* 0x000ee20008000a00 */
[----:B-----5:R-:W-:-:S03]  /*da30*/  DFMA R18, R30, R26, R18 ;  /* 0x0000001a1e12722b */ /* 0x020fc60000000012 */
[----:B------:R-:W4:Y:S04]  /*da40*/  LDS.64 R14, [UR8+0x50] ;  /* 0x00005008ff0e7984 */ /* 0x000f280008000a00 */
[----:B------:R-:W5:Y:S01]  /*da50*/  LDS.64 R16, [UR8+0x58] ;  /* 0x00005808ff107984 */ /* 0x000f620008000a00 */
[----:B------:R-:W-:-:S03]  /*da60*/  DFMA R54, R54, R22, R28 ;  /* 0x000000163636722b */ /* 0x000fc6000000001c */
[----:B------:R-:W-:Y:S01]  /*da70*/  LDS.64 R38, [UR8+0x60] ;  /* 0x00006008ff267984 */ /* 0x000fe20008000a00 */
[----:B------:R-:W-:-:S03]  /*da80*/  DFMA R46, R22, R46, R24 ;  /* 0x0000002e162e722b */ /* 0x000fc60000000018 */
[----:B------:R-:W5:Y:S01]  /*da90*/  LDS.64 R32, [UR9+0x28] ;  /* 0x00002809ff207984 */ /* 0x000f620008000a00 */
[----:B------:R-:W-:-:S03]  /*daa0*/  DFMA R42, R22, R42, R18 ;  /* 0x0000002a162a722b */ /* 0x000fc60000000012 */
[----:B------:R-:W5:Y:S04]  /*dab0*/  LDS.64 R36, [UR8+0x68] ;  /* 0x00006808ff247984 */ /* 0x000f680008000a00 */
[----:B------:R-:W5:Y:S01]  /*dac0*/  LDS.64 R34, [UR8+0x70] ;  /* 0x00007008ff227984 */ /* 0x000f620008000a00 */
[----:B-1----:R-:W-:-:S03]  /*dad0*/  DFMA R8, R8, R4, R54 ;  /* 0x000000040808722b */ /* 0x002fc60000000036 */
[----:B------:R-:W-:Y:S01]  /*dae0*/  LDS.64 R30, [UR8+0x78] ;  /* 0x00007808ff1e7984 */ /* 0x000fe20008000a00 */
[----:B0-----:R-:W-:-:S03]  /*daf0*/  DFMA R6, R4, R6, R46 ;  /* 0x000000060406722b */ /* 0x001fc6000000002e */
[----:B------:R-:W0:Y:S01]  /*db00*/  LDS.64 R26, [UR9+0x30] ;  /* 0x00003009ff1a7984 */ /* 0x000e220008000a00 */
[----:B--2---:R-:W-:-:S03]  /*db10*/  DFMA R10, R4, R10, R42 ;  /* 0x0000000a040a722b */ /* 0x004fc6000000002a */
[----:B------:R-:W1:Y:S04]  /*db20*/  LDS.64 R28, [UR8+0x80] ;  /* 0x00008008ff1c7984 */ /* 0x000e680008000a00 */
        /* <DEDUP_REMOVED lines=8> */
[----:B------:R-:W-:Y:S01]  /*dbb0*/  DFMA R8, R38, R32, R8 ;  /* 0x000000202608722b */ /* 0x000fe20000000008 */
[----:B------:R-:W-:Y:S01]  /*dbc0*/  UIADD3 UR8, UPT, UPT, UR5, 0x7, URZ ;  /* 0x0000000705087890 */ /* 0x000fe2000fffe0ff */
[C---:B------:R-:W-:Y:S01]  /*dbd0*/  DFMA R6, R32.reuse, R36, R6 ;  /* 0x000000242006722b */ /* 0x040fe20000000006 */
[----:B------:R-:W-:Y:S02]  /*dbe0*/  UIADD3 UR5, UPT, UPT, UR5, 0x8, URZ ;  /* 0x0000000805057890 */ /* 0x000fe4000fffe0ff */
[----:B------:R-:W-:Y:S01]  /*dbf0*/  UISETP.NE.AND UP0, UPT, UR8, UR16, UPT ;  /* 0x000000100800728c */ /* 0x000fe2000bf05270 */
[----:B------:R-:W-:-:S02]  /*dc00*/  DFMA R10, R32, R34, R10 ;  /* 0x00000022200a722b */ /* 0x000fc4000000000a */
[----:B0-----:R-:W-:Y:S02]  /*dc10*/  DFMA R8, R30, R26, R8 ;  /* 0x0000001a1e08722b */ /* 0x001fe40000000008 */
[----:B-1----:R-:W-:-:S04]  /*dc20*/  DFMA R6, R26, R28, R6 ;  /* 0x0000001c1a06722b */ /* 0x002fc80000000006 */
[----:B--2---:R-:W-:Y:S02]  /*dc30*/  DFMA R10, R26, R40, R10 ;  /* 0x000000281a0a722b */ /* 0x004fe4000000000a */
[----:B---3--:R-:W-:Y:S02]  /*dc40*/  DFMA R14, R44, R18, R8 ;  /* 0x000000122c0e722b */ /* 0x008fe40000000008 */
[----:B----4-:R-:W-:-:S04]  /*dc50*/  DFMA R16, R18, R24, R6 ;  /* 0x000000181210722b */ /* 0x010fc80000000006 */
[----:B-----5:R-:W-:Y:S01]  /*dc60*/  DFMA R18, R18, R22, R10 ;  /* 0x000000161212722b */ /* 0x020fe2000000000a */
[----:B------:R-:W-:Y:S10]  /*dc70*/  BRA.U UP0, `(.L_x_163) ;  /* 0xfffffffd00087547 */ /* 0x000ff4000b83ffff */
.L_x_162:
        /* <DEDUP_REMOVED lines=19> */
[----:B0-----:R-:W-:Y:S04]  /*ddb0*/  LDS.64 R32, [UR6] ;  /* 0x00000006ff207984 */ /* 0x001fe80008000a00 */
[----:B------:R-:W0:Y:S04]  /*ddc0*/  LDS.64 R26, [UR7+0x8] ;  /* 0x00000807ff1a7984 */ /* 0x000e280008000a00 */
        /* <DEDUP_REMOVED lines=10> */
[----:B---3--:R-:W-:-:S03]  /*de70*/  DFMA R40, R36, R40, R18 ;  /* 0x000000282428722b */ /* 0x008fc60000000012 */
[----:B------:R-:W2:Y:S04]  /*de80*/  LDS.64 R8, [UR6+0x38] ;  /* 0x00003806ff087984 */ /* 0x000ea80008000a00 */
[----:B------:R-:W3:Y:S01]  /*de90*/  LDS.64 R6, [UR6+0x40] ;  /* 0x00004006ff067984 */ /* 0x000ee20008000a00 */
[----:B0-----:R-:W-:Y:S02]  /*dea0*/  DFMA R32, R32, R26, R34 ;  /* 0x0000001a2020722b */ /* 0x001fe40000000022 */
[C---:B----4-:R-:W-:Y:S02]  /*deb0*/  DFMA R30, R26.reuse, R30, R38 ;  /* 0x0000001e1a1e722b */ /* 0x050fe40000000026 */
[----:B-----5:R-:W-:-:S04]  /*dec0*/  DFMA R28, R26, R28, R40 ;  /* 0x0000001c1a1c722b */ /* 0x020fc80000000028 */
[----:B------:R-:W-:Y:S02]  /*ded0*/  DFMA R24, R24, R12, R32 ;  /* 0x0000000c1818722b */ /* 0x000fe40000000020 */
[C---:B------:R-:W-:Y:S02]  /*dee0*/  DFMA R22, R12.reuse, R22, R30 ;  /* 0x000000160c16722b */ /* 0x040fe4000000001e */
[----:B------:R-:W-:-:S04]  /*def0*/  DFMA R20, R12, R20, R28 ;  /* 0x000000140c14722b */ /* 0x000fc8000000001c */
[----:B-1----:R-:W-:Y:S02]  /*df00*/  DFMA R14, R10, R4, R24 ;  /* 0x000000040a0e722b */ /* 0x002fe40000000018 */
[C---:B--2---:R-:W-:Y:S02]  /*df10*/  DFMA R16, R4.reuse, R8, R22 ;  /* 0x000000080410722b */ /* 0x044fe40000000016 */
[----:B---3--:R-:W-:-:S11]  /*df20*/  DFMA R18, R4, R6, R20 ;  /* 0x000000060412722b */ /* 0x008fd60000000014 */
.L_x_165:
        /* <DEDUP_REMOVED lines=15> */
[----:B0-----:R-:W0:Y:S04]  /*e020*/  LDS.64 R6, [UR6] ;  /* 0x00000006ff067984 */ /* 0x001e280008000a00 */
        /* <DEDUP_REMOVED lines=12> */
.L_x_166:
        /* <DEDUP_REMOVED lines=9> */
[----:B------:R-:W-:Y:S04]  /*e180*/  LDS.64 R4, [UR6+-0x18] ;  /* 0xffffe806ff047984 */ /* 0x000fe80008000a00 */
[----:B0-----:R-:W0:Y:S04]  /*e190*/  LDS.64 R6, [UR5] ;  /* 0x00000005ff067984 */ /* 0x001e280008000a00 */
[----:B------:R-:W1:Y:S04]  /*e1a0*/  LDS.64 R8, [UR6+-0x10] ;  /* 0xfffff006ff087984 */ /* 0x000e680008000a00 */
[----:B------:R-:W2:Y:S01]  /*e1b0*/  LDS.64 R10, [UR6+-0x8] ;  /* 0xfffff806ff0a7984 */ /* 0x000ea20008000a00 */
[----:B0-----:R-:W-:-:S02]  /*e1c0*/  DFMA R14, R4, R6, R14 ;  /* 0x00000006040e722b */ /* 0x001fc4000000000e */
[C---:B-1----:R-:W-:Y:S02]  /*e1d0*/  DFMA R16, R6.reuse, R8, R16 ;  /* 0x000000080610722b */ /* 0x042fe40000000010 */
[----:B--2---:R-:W-:-:S11]  /*e1e0*/  DFMA R18, R6, R10, R18 ;  /* 0x0000000a0612722b */ /* 0x004fd60000000012 */
.L_x_164:
[----:B------:R-:W1:Y:S01]  /*e1f0*/  S2UR UR6, SR_CgaCtaId ;  /* 0x00000000000679c3 */ /* 0x000e620000008800 */
[----:B------:R-:W-:Y:S01]  /*e200*/  UMOV UR5, 0x400 ;  /* 0x0000040000057882 */ /* 0x000fe20000000000 */
[----:B------:R-:W-:Y:S01]  /*e210*/  IMAD.MOV.U32 R4, RZ, RZ, 0x1 ;  /* 0x00000001ff047424 */ /* 0x000fe200078e00ff */
[----:B-1----:R-:W-:-:S09]  /*e220*/  ULEA UR5, UR6, UR5, 0x18 ;  /* 0x0000000506057291 */ /* 0x002fd2000f8ec0ff */
[----:B0-----:R-:W0:Y:S02]  /*e230*/  LDS.64 R6, [UR5+0x60] ;  /* 0x00006005ff067984 */ /* 0x001e240008000a00 */
        /* <DEDUP_REMOVED lines=9> */
[----:B------:R-:W-:-:S05]  /*e2d0*/  IMAD.U32 R8, RZ, RZ, UR11 ;  /* 0x0000000bff087e24 */ /* 0x000fca000f8e00ff */
[----:B------:R-:W-:-:S04]  /*e2e0*/  FSETP.GEU.AND P1, PT, |R8|, 6.5827683646048100446e-37, PT ;  /* 0x036000000800780b */ /* 0x000fc80003f2e200 */
        /* <DEDUP_REMOVED lines=15> */
.L_x_167:
[----:B------:R-:W0:Y:S01]  /*e3e0*/  LDS.64 R6, [R48] ;  /* 0x0000000030067984 */ /* 0x000e220000000a00 */
[----:B------:R-:W-:Y:S01]  /*e3f0*/  ISETP.NE.AND P0, PT, R53, RZ, PT ;  /* 0x000000ff3500720c */ /* 0x000fe20003f05270 */
[----:B------:R-:W-:Y:S01]  /*e400*/  BSSY.RECONVERGENT B2, `(.L_x_168) ;  /* 0x00000c0000027945 */ /* 0x000fe20003800200 */
[----:B------:R-:W-:Y:S01]  /*e410*/  CS2R R22, SRZ ;  /* 0x0000000000167805 */ /* 0x000fe2000001ff00 */
[----:B------:R-:W1:Y:S01]  /*e420*/  LDS.64 R8, [R48+0x8] ;  /* 0x0000080030087984 */ /* 0x000e620000000a00 */
[----:B------:R-:W-:-:S03]  /*e430*/  CS2R R20, SRZ ;  /* 0x0000000000147805 */ /* 0x000fc6000001ff00 */
[----:B------:R-:W2:Y:S01]  /*e440*/  LDS.64 R10, [R48+0x10] ;  /* 0x00001000300a7984 */ /* 0x000ea20000000a00 */
[C---:B0-----:R-:W-:Y:S02]  /*e450*/  DFMA R6, R4.reuse, R14, R6 ;  /* 0x0000000e0406722b */ /* 0x041fe40000000006 */
[----:B-1----:R-:W-:-:S05]  /*e460*/  DFMA R8, R4, R16, R8 ;  /* 0x000000100408722b */ /* 0x002fca0000000008 */
[----:B------:R0:W-:Y:S01]  /*e470*/  STS.64 [R48], R6 ;  /* 0x0000000630007388 */ /* 0x0001e20000000a00 */
[----:B--2---:R-:W-:Y:S01]  /*e480*/  DFMA R10, R4, R18, R10 ;  /* 0x00000012040a722b */ /* 0x004fe2000000000a */
[----:B------:R-:W-:Y:S02]  /*e490*/  CS2R R18, SRZ ;  /* 0x0000000000127805 */ /* 0x000fe4000001ff00 */
[----:B------:R0:W-:Y:S04]  /*e4a0*/  STS.64 [R48+0x8], R8 ;  /* 0x0000080830007388 */ /* 0x0001e80000000a00 */
[----:B------:R0:W-:Y:S01]  /*e4b0*/  STS.64 [R48+0x10], R10 ;  /* 0x0000100a30007388 */ /* 0x0001e20000000a00 */
[----:B------:R-:W-:Y:S06]  /*e4c0*/  BAR.SYNC.DEFER_BLOCKING 0x0 ;  /* 0x0000000000007b1d */ /* 0x000fec0000010000 */
[----:B------:R0:W1:Y:S01]  /*e4d0*/  LDS.64 R24, [R48] ;  /* 0x0000000030187984 */ /* 0x0000620000000a00 */
[----:B------:R-:W-:Y:S05]  /*e4e0*/  @!P0 BRA `(.L_x_169) ;  /* 0x0000000800c48947 */ /* 0x000fea0003800000 */
[----:B------:R-:W2:Y:S01]  /*e4f0*/  S2UR UR6, SR_CgaCtaId ;  /* 0x00000000000679c3 */ /* 0x000ea20000008800 */
[----:B------:R-:W-:Y:S01]  /*e500*/  UMOV UR5, 0x400 ;  /* 0x0000040000057882 */ /* 0x000fe20000000000 */
[----:B------:R-:W-:Y:S01]  /*e510*/  LDS.64 R20, [R48+0x8] ;  /* 0x0000080030147984 */ /* 0x000fe20000000a00 */
[----:B0-----:R-:W-:Y:S01]  /*e520*/  IMAD.MOV.U32 R10, RZ, RZ, 0x0 ;  /* 0x00000000ff0a7424 */ /* 0x001fe200078e00ff */
[----:B------:R-:W-:Y:S01]  /*e530*/  BSSY.RECONVERGENT B1, `(.L_x_170) ;  /* 0x0000025000017945 */ /* 0x000fe20003800200 */
[----:B------:R-:W-:Y:S01]  /*e540*/  IMAD.MOV.U32 R11, RZ, RZ, 0x3fd80000 ;  /* 0x3fd80000ff0b7424 */ /* 0x000fe200078e00ff */
[----:B------:R-:W-:Y:S01]  /*e550*/  LDS.64 R8, [R48+0x10] ;  /* 0x0000100030087984 */ /* 0x000fe20000000a00 */
[----:B--2---:R-:W-:-:S09]  /*e560*/  ULEA UR5, UR6, UR5, 0x18 ;  /* 0x0000000506057291 */ /* 0x004fd2000f8ec0ff */
[----:B------:R-:W0:Y:S04]  /*e570*/  LDS.128 R4, [UR5] ;  /* 0x00000005ff047984 */ /* 0x000e280008000c00 */
[----:B------:R-:W2:Y:S01]  /*e580*/  LDS.64 R18, [UR5+0x10] ;  /* 0x00001005ff127984 */ /* 0x000ea20008000a00 */
[----:B0-----:R-:W-:Y:S02]  /*e590*/  DADD R20, -R20, R6 ;  /* 0x0000000014147229 */ /* 0x001fe40000000106 */
[----:B-1----:R-:W-:Y:S02]  /*e5a0*/  DADD R22, -R24, R4 ;  /* 0x0000000018167229 */ /* 0x002fe40000000104 */
[----:B--2---:R-:W-:-:S04]  /*e5b0*/  DADD R18, R18, -R8 ;  /* 0x0000000012127229 */ /* 0x004fc80000000808 */
        /* <DEDUP_REMOVED lines=28> */
.L_x_171:
[----:B------:R-:W-:Y:S05]  /*e780*/  BSYNC.RECONVERGENT B1 ;  /* 0x0000000000017941 */ /* 0x000fea0003800200 */
.L_x_170:
        /* <DEDUP_REMOVED lines=22> */
[----:B------:R-:W-:Y:S02]  /*e8f0*/  IMAD.MOV.U32 R4, RZ, RZ, 0x487fcb93 ;  /* 0x487fcb93ff047424 */ /* 0x000fe400078e00ff */
[----:B------:R-:W-:-:S07]  /*e900*/  IMAD.MOV.U32 R5, RZ, RZ, 0x3f4d7dbf ;  /* 0x3f4d7dbfff057424 */ /* 0x000fce00078e00ff */
[----:B------:R-:W-:Y:S05]  /*e910*/  CALL.REL.NOINC `($__internal_1_$__cuda_sm20_div_rn_f64_full) ;  /* 0x0000001400a47944 */ /* 0x000fea0003c00000 */
[----:B------:R-:W-:Y:S02]  /*e920*/  IMAD.MOV.U32 R14, RZ, RZ, R5 ;  /* 0x000000ffff0e7224 */ /* 0x000fe400078e0005 */
[----:B------:R-:W-:-:S07]  /*e930*/  IMAD.MOV.U32 R15, RZ, RZ, R4 ;  /* 0x000000ffff0f7224 */ /* 0x000fce00078e0004 */
.L_x_173:
[----:B------:R-:W-:Y:S05]  /*e940*/  BSYNC.RECONVERGENT B0 ;  /* 0x0000000000007941 */ /* 0x000fea0003800200 */
.L_x_172:
        /* <DEDUP_REMOVED lines=19> */
[----:B------:R-:W-:Y:S01]  /*ea80*/  MOV R8, R10 ;  /* 0x0000000a00087202 */ /* 0x000fe20000000f00 */
        /* <DEDUP_REMOVED lines=8> */
.L_x_175:
[----:B------:R-:W-:Y:S05]  /*eb10*/  BSYNC.RECONVERGENT B0 ;  /* 0x0000000000007941 */ /* 0x000fea0003800200 */
.L_x_174:
        /* <DEDUP_REMOVED lines=25> */
.L_x_176:
        /* <DEDUP_REMOVED lines=22> */
.L_x_178:
[----:B------:R-:W-:Y:S05]  /*ee10*/  BSYNC.RECONVERGENT B0 ;  /* 0x0000000000007941 */ /* 0x000fea0003800200 */
.L_x_177:
        /* <DEDUP_REMOVED lines=26> */
.L_x_180:
[----:B------:R-:W-:Y:S05]  /*efc0*/  BSYNC.RECONVERGENT B0 ;  /* 0x0000000000007941 */ /* 0x000fea0003800200 */
.L_x_179:
[-C--:B------:R-:W-:Y:S02]  /*efd0*/  DFMA R22, R22, R4.reuse, RZ ;  /* 0x000000041616722b */ /* 0x080fe400000000ff */
[-C--:B------:R-:W-:Y:S02]  /*efe0*/  DFMA R20, R20, R4.reuse, RZ ;  /* 0x000000041414722b */ /* 0x080fe400000000ff */
[----:B------:R-:W-:-:S11]  /*eff0*/  DFMA R18, R18, R4, RZ ;  /* 0x000000041212722b */ /* 0x000fd600000000ff */
.L_x_169:
[----:B------:R-:W-:Y:S05]  /*f000*/  BSYNC.RECONVERGENT B2 ;  /* 0x0000000000027941 */ /* 0x000fea0003800200 */
.L_x_168:
[----:B------:R-:W-:Y:S01]  /*f010*/  ISETP.NE.AND P0, PT, R53, 0x1, PT ;  /* 0x000000013500780c */ /* 0x000fe20003f05270 */
[----:B------:R-:W-:-:S12]  /*f020*/  BSSY.RECONVERGENT B2, `(.L_x_181) ;  /* 0x00000b7000027945 */ /* 0x000fd80003800200 */
[----:B------:R2:W3:Y:S04]  /*f030*/  @!P0 LDS.64 R16, [R48+0x8] ;  /* 0x0000080030108984 */ /* 0x0004e80000000a00 */
[----:B------:R2:W4:Y:S01]  /*f040*/  @!P0 LDS.64 R14, [R48+0x10] ;  /* 0x00001000300e8984 */ /* 0x0005220000000a00 */
[----:B------:R-:W-:Y:S05]  /*f050*/  @!P0 BRA `(.L_x_182) ;  /* 0x0000000800cc8947 */ /* 0x000fea0003800000 */
[----:B------:R-:W5:Y:S01]  /*f060*/  S2UR UR6, SR_CgaCtaId ;  /* 0x00000000000679c3 */ /* 0x000f620000008800 */
[----:B------:R-:W-:Y:S01]  /*f070*/  UMOV UR5, 0x400 ;  /* 0x0000040000057882 */ /* 0x000fe20000000000 */
[----:B---3--:R-:W-:Y:S01]  /*f080*/  LDS.64 R16, [R48+0x8] ;  /* 0x0000080030107984 */ /* 0x008fe20000000a00 */
[----:B0-----:R-:W-:Y:S01]  /*f090*/  IMAD.MOV.U32 R8, RZ, RZ, 0x0 ;  /* 0x00000000ff087424 */ /* 0x001fe200078e00ff */
[----:B------:R-:W-:Y:S01]  /*f0a0*/  BSSY.RECONVERGENT B1, `(.L_x_183) ;  /* 0x0000025000017945 */ /* 0x000fe20003800200 */
[----:B------:R-:W-:Y:S01]  /*f0b0*/  IMAD.MOV.U32 R9, RZ, RZ, 0x3fd80000 ;  /* 0x3fd80000ff097424 */ /* 0x000fe200078e00ff */
[----:B----4-:R-:W-:Y:S01]  /*f0c0*/  LDS.64 R14, [R48+0x10] ;  /* 0x00001000300e7984 */ /* 0x010fe20000000a00 */
[----:B-----5:R-:W-:-:S09]  /*f0d0*/  ULEA UR5, UR6, UR5, 0x18 ;  /* 0x0000000506057291 */ /* 0x020fd2000f8ec0ff */
[----:B------:R-:W0:Y:S04]  /*f0e0*/  LDS.128 R4, [UR5+0x20] ;  /* 0x00002005ff047984 */ /* 0x000e280008000c00 */
[----:B------:R-:W1:Y:S01]  /*f0f0*/  LDS.64 R28, [UR5+0x18] ;  /* 0x00001805ff1c7984 */ /* 0x000e620008000a00 */
[----:B0-----:R-:W-:Y:S02]  /*f100*/  DADD R26, -R16, R4 ;  /* 0x00000000101a7229 */ /* 0x001fe40000000104 */
[----:B------:R-:W-:Y:S02]  /*f110*/  DADD R30, -R14, R6 ;  /* 0x000000000e1e7229 */ /* 0x000fe40000000106 */
[----:B-1----:R-:W-:-:S04]  /*f120*/  DADD R28, -R24, R28 ;  /* 0x00000000181c7229 */ /* 0x002fc8000000011c */
        /* <DEDUP_REMOVED lines=19> */
[----:B------:R-:W-:Y:S01]  /*f260*/  IMAD.MOV.U32 R11, RZ, RZ, R4 ;  /* 0x000000ffff0b7224 */ /* 0x000fe200078e0004 */
[----:B------:R-:W-:Y:S01]  /*f270*/  MOV R4, 0xf2d0 ;  /* 0x0000f2d000047802 */ /* 0x000fe20000000f00 */
[----:B------:R-:W-:Y:S02]  /*f280*/  IMAD.MOV.U32 R10, RZ, RZ, R36 ;  /* 0x000000ffff0a7224 */ /* 0x000fe400078e0024 */
[----:B------:R-:W-:Y:S02]  /*f290*/  IMAD.MOV.U32 R9, RZ, RZ, R37 ;  /* 0x000000ffff097224 */ /* 0x000fe400078e0025 */
[----:B------:R-:W-:Y:S02]  /*f2a0*/  IMAD.MOV.U32 R5, RZ, RZ, R32 ;  /* 0x000000ffff057224 */ /* 0x000fe400078e0020 */
[----:B------:R-:W-:-:S07]  /*f2b0*/  IMAD.MOV.U32 R6, RZ, RZ, R33 ;  /* 0x000000ffff067224 */ /* 0x000fce00078e0021 */
[----:B--2---:R-:W-:Y:S05]  /*f2c0*/  CALL.REL.NOINC `($__internal_2_$__cuda_sm20_dsqrt_rn_f64_mediumpath_v1) ;  /* 0x0000001000cc7944 */ /* 0x004fea0003c00000 */
[----:B------:R-:W-:Y:S02]  /*f2d0*/  IMAD.MOV.U32 R34, RZ, RZ, R6 ;  /* 0x000000ffff227224 */ /* 0x000fe400078e0006 */
[----:B------:R-:W-:-:S07]  /*f2e0*/  IMAD.MOV.U32 R35, RZ, RZ, R5 ;  /* 0x000000ffff237224 */ /* 0x000fce00078e0005 */
.L_x_184:
[----:B------:R-:W-:Y:S05]  /*f2f0*/  BSYNC.RECONVERGENT B1 ;  /* 0x0000000000017941 */ /* 0x000fea0003800200 */
.L_x_183:
        /* <DEDUP_REMOVED lines=24> */
[----:B--2---:R-:W-:Y:S05]  /*f480*/  CALL.REL.NOINC `($__internal_1_$__cuda_sm20_div_rn_f64_full) ;  /* 0x0000000800c87944 */ /* 0x004fea0003c00000 */
[----:B------:R-:W-:Y:S02]  /*f490*/  IMAD.MOV.U32 R32, RZ, RZ, R5 ;  /* 0x000000ffff207224 */ /* 0x000fe400078e0005 */
[----:B------:R-:W-:-:S07]  /*f4a0*/  IMAD.MOV.U32 R33, RZ, RZ, R4 ;  /* 0x000000ffff217224 */ /* 0x000fce00078e0004 */
.L_x_186:
[----:B------:R-:W-:Y:S05]  /*f4b0*/  BSYNC.RECONVERGENT B0 ;  /* 0x0000000000007941 */ /* 0x000fea0003800200 */
.L_x_185:
        /* <DEDUP_REMOVED lines=24> */
[----:B--2---:R-:W-:Y:S05]  /*f640*/  CALL.REL.NOINC `($__internal_1_$__cuda_sm20_div_rn_f64_full) ;  /* 0x0000000800587944 */ /* 0x004fea0003c00000 */
[----:B------:R-:W-:-:S04]  /*f650*/  LOP3.LUT R5, R5, R4, RZ, 0x3c, !PT ;  /* 0x0000000405057212 */ /* 0x000fc800078e3cff */
[----:B------:R-:W-:-:S04]  /*f660*/  LOP3.LUT R4, R5, R4, RZ, 0x3c, !PT ;  /* 0x0000000405047212 */ /* 0x000fc800078e3cff */
[----:B------:R-:W-:-:S07]  /*f670*/  LOP3.LUT R5, R5, R4, RZ, 0x3c, !PT ;  /* 0x0000000405057212 */ /* 0x000fce00078e3cff */
.L_x_188:
[----:B------:R-:W-:Y:S05]  /*f680*/  BSYNC.RECONVERGENT B0 ;  /* 0x0000000000007941 */ /* 0x000fea0003800200 */
.L_x_187:
        /* <DEDUP_REMOVED lines=23> */
[----:B--2---:R-:W-:Y:S05]  /*f800*/  CALL.REL.NOINC `($_Z26mercurius_keplerian_solverPdS_S_S_S_S_S_dP7double3$__internal_accurate_pow) ;  /* 0x00000010003c7944 */ /* 0x004fea0003c00000 */
[----:B------:R-:W-:Y:S05]  /*f810*/  BSYNC.RECONVERGENT B0 ;  /* 0x0000000000007941 */ /* 0x000fea0003800200 */
.L_x_189:
        /* <DEDUP_REMOVED lines=22> */
.L_x_192:
[----:B------:R-:W-:-:S11]  /*f980*/  DADD R4, R54, 3 ;  /* 0x4008000036047429 */ /* 0x000fd60000000000 */
.L_x_191:
[----:B------:R-:W-:Y:S05]  /*f990*/  BSYNC.RECONVERGENT B0 ;  /* 0x0000000000007941 */ /* 0x000fea0003800200 */
.L_x_190:
        /* <DEDUP_REMOVED lines=27> */
.L_x_194:
[----:B------:R-:W-:Y:S05]  /*fb50*/  BSYNC.RECONVERGENT B0 ;  /* 0x0000000000007941 */ /* 0x000fea0003800200 */
.L_x_193:
[-C--:B------:R-:W-:Y:S02]  /*fb60*/  DFMA R22, R28, R4.reuse, R22 ;  /* 0x000000041c16722b */ /* 0x080fe40000000016 */
[-C--:B------:R-:W-:Y:S02]  /*fb70*/  DFMA R20, R26, R4.reuse, R20 ;  /* 0x000000041a14722b */ /* 0x080fe40000000014 */
[----:B------:R-:W-:-:S11]  /*fb80*/  DFMA R18, R30, R4, R18 ;  /* 0x000000041e12722b */ /* 0x000fd60000000012 */
.L_x_182:
[----:B------:R-:W-:Y:S05]  /*fb90*/  BSYNC.RECONVERGENT B2 ;  /* 0x0000000000027941 */ /* 0x000fea0003800200 */
.L_x_181:
[----:B------:R-:W5:Y:S01]  /*fba0*/  LDS.64 R4, [R49] ;  /* 0x0000000031047984 */ /* 0x000f620000000a00 */
[----:B0-----:R-:W0:Y:S01]  /*fbb0*/  LDC.64 R10, c[0x0][0x3c0] ;  /* 0x0000f000ff0a7b82 */ /* 0x001e220000000a00 */
[----:B------:R-:W-:Y:S01]  /*fbc0*/  IMAD.U32 R12, RZ, RZ, UR4 ;  /* 0x00000004ff0c7e24 */ /* 0x000fe2000f8e00ff */
[----:B------:R-:W-:Y:S01]  /*fbd0*/  UIADD3 UR4, UPT, UPT, UR4, 0x1, URZ ;  /* 0x0000000104047890 */ /* 0x000fe2000fffe0ff */
[----:B------:R-:W2:Y:S02]  /*fbe0*/  LDS.64 R6, [R49+0x8] ;  /* 0x0000080031067984 */ /* 0x000ea40000000a00 */
[----:B------:R-:W-:Y:S01]  /*fbf0*/  IMAD R13, R12, UR13, R53 ;  /* 0x0000000d0c0d7c24 */ /* 0x000fe2000f8e0235 */
[----:B------:R-:W-:Y:S01]  /*fc00*/  UISETP.NE.AND UP0, UPT, UR4, 0xc8, UPT ;  /* 0x000000c80400788c */ /* 0x000fe2000bf05270 */
[----:B------:R-:W2:Y:S02]  /*fc10*/  LDS.64 R8, [R49+0x10] ;  /* 0x0000100031087984 */ /* 0x000ea40000000a00 */
[----:B0-----:R-:W-:-:S05]  /*fc20*/  IMAD.WIDE.U32 R10, R13, 0x18, R10 ;  /* 0x000000180d0a7825 */ /* 0x001fca00078e000a */
[----:B-1----:R1:W-:Y:S04]  /*fc30*/  STG.E.64 desc[UR14][R10.64], R24 ;  /* 0x000000180a007986 */ /* 0x0023e8000c101b0e */
[----:B---3--:R1:W-:Y:S04]  /*fc40*/  STG.E.64 desc[UR14][R10.64+0x8], R16 ;  /* 0x000008100a007986 */ /* 0x0083e8000c101b0e */
[----:B----4-:R1:W-:Y:S01]  /*fc50*/  STG.E.64 desc[UR14][R10.64+0x10], R14 ;  /* 0x0000100e0a007986 */ /* 0x0103e2000c101b0e */
[----:B-----5:R-:W-:Y:S02]  /*fc60*/  DFMA R4, R22, UR10, R4 ;  /* 0x0000000a16047c2b */ /* 0x020fe40008000004 */
[----:B--2---:R-:W-:-:S05]  /*fc70*/  DFMA R6, R20, UR10, R6 ;  /* 0x0000000a14067c2b */ /* 0x004fca0008000006 */
[----:B------:R1:W-:Y:S01]  /*fc80*/  STS.64 [R49], R4 ;  /* 0x0000000431007388 */ /* 0x0003e20000000a00 */
[----:B------:R-:W-:-:S03]  /*fc90*/  DFMA R8, R18, UR10, R8 ;  /* 0x0000000a12087c2b */ /* 0x000fc60008000008 */
[----:B------:R1:W-:Y:S04]  /*fca0*/  STS.64 [R49+0x8], R6 ;  /* 0x0000080631007388 */ /* 0x0003e80000000a00 */
[----:B------:R1:W-:Y:S01]  /*fcb0*/  STS.64 [R49+0x10], R8 ;  /* 0x0000100831007388 */ /* 0x0003e20000000a00 */
[----:B------:R-:W-:Y:S06]  /*fcc0*/  BAR.SYNC.DEFER_BLOCKING 0x0 ;  /* 0x0000000000007b1d */ /* 0x000fec0000010000 */
[----:B------:R-:W-:Y:S05]  /*fcd0*/  BRA.U UP0, `(.L_x_195) ;  /* 0xffffff4100107547 */ /* 0x000fea000b83ffff */
[----:B------:R-:W-:Y:S05]  /*fce0*/  EXIT ;  /* 0x000000000000794d */ /* 0x000fea0003800000 */
        .weak           $__internal_0_$__cuda_sm20_dblrcp_rn_slowpath_v3
        .type           $__internal_0_$__cuda_sm20_dblrcp_rn_slowpath_v3,@function
        .size           $__internal_0_$__cuda_sm20_dblrcp_rn_slowpath_v3,($__internal_1_$__cuda_sm20_div_rn_f64_full - $__internal_0_$__cuda_sm20_dblrcp_rn_slowpath_v3)
$__internal_0_$__cuda_sm20_dblrcp_rn_slowpath_v3:
[----:B------:R-:W-:Y:S01]  /*fcf0*/  IMAD.MOV.U32 R8, RZ, RZ, R4 ;  /* 0x000000ffff087224 */ /* 0x000fe200078e0004 */
[----:B------:R-:W-:Y:S01]  /*fd00*/  BSSY.RECONVERGENT B1, `(.L_x_196) ;  /* 0x0000026000017945 */ /* 0x000fe20003800200 */
[----:B------:R-:W-:-:S06]  /*fd10*/  IMAD.MOV.U32 R9, RZ, RZ, R7 ;  /* 0x000000ffff097224 */ /* 0x000fcc00078e0007 */
[----:B------:R-:W-:-:S14]  /*fd20*/  DSETP.GTU.AND P0, PT, |R8|, +INF , PT ;  /* 0x7ff000000800742a */ /* 0x000fdc0003f0c200 */
[----:B------:R-:W-:Y:S05]  /*fd30*/  @P0 BRA `(.L_x_197) ;  /* 0x0000000000800947 */ /* 0x000fea0003800000 */
[----:B------:R-:W-:-:S05]  /*fd40*/  LOP3.LUT R4, R7, 0x7fffffff, RZ, 0xc0, !PT ;  /* 0x7fffffff07047812 */ /* 0x000fca00078ec0ff */
[----:B------:R-:W-:-:S05]  /*fd50*/  VIADD R7, R4, 0xffffffff ;  /* 0xffffffff04077836 */ /* 0x000fca0000000000 */
[----:B------:R-:W-:-:S13]  /*fd60*/  ISETP.GE.U32.AND P0, PT, R7, 0x7fefffff, PT ;  /* 0x7fefffff0700780c */ /* 0x000fda0003f06070 */
[----:B------:R-:W-:Y:S01]  /*fd70*/  @P0 LOP3.LUT R11, R9, 0x7ff00000, RZ, 0x3c, !PT ;  /* 0x7ff00000090b0812 */ /* 0x000fe200078e3cff */
[----:B------:R-:W-:Y:S01]  /*fd80*/  @P0 IMAD.MOV.U32 R10, RZ, RZ, RZ ;  /* 0x000000ffff0a0224 */ /* 0x000fe200078e00ff */
[----:B------:R-:W-:Y:S06]  /*fd90*/  @P0 BRA `(.L_x_198) ;  /* 0x0000000000700947 */ /* 0x000fec0003800000 */
[----:B------:R-:W-:-:S13]  /*fda0*/  ISETP.GE.U32.AND P0, PT, R4, 0x1000001, PT ;  /* 0x010000010400780c */ /* 0x000fda0003f06070 */
[----:B------:R-:W-:Y:S05]  /*fdb0*/  @!P0 BRA `(.L_x_199) ;  /* 0x0000000000388947 */ /* 0x000fea0003800000 */
[----:B------:R-:W-:Y:S01]  /*fdc0*/  VIADD R13, R9, 0xc0200000 ;  /* 0xc0200000090d7836 */ /* 0x000fe20000000000 */
[----:B------:R-:W-:Y:S01]  /*fdd0*/  MOV R10, R5 ;  /* 0x00000005000a7202 */ /* 0x000fe20000000f00 */
[----:B------:R-:W-:Y:S02]  /*fde0*/  IMAD.MOV.U32 R12, RZ, RZ, R8 ;  /* 0x000000ffff0c7224 */ /* 0x000fe400078e0008 */
[----:B------:R-:W0:Y:S04]  /*fdf0*/  MUFU.RCP64H R11, R13 ;  /* 0x0000000d000b7308 */ /* 0x000e280000001800 */
[----:B0-----:R-:W-:-:S08]  /*fe00*/  DFMA R4, -R12, R10, 1 ;  /* 0x3ff000000c04742b */ /* 0x001fd0000000010a */
[----:B------:R-:W-:-:S08]  /*fe10*/  DFMA R4, R4, R4, R4 ;  /* 0x000000040404722b */ /* 0x000fd00000000004 */
[----:B------:R-:W-:-:S08]  /*fe20*/  DFMA R4, R10, R4, R10 ;  /* 0x000000040a04722b */ /* 0x000fd0000000000a */
[----:B------:R-:W-:-:S08]  /*fe30*/  DFMA R12, -R12, R4, 1 ;  /* 0x3ff000000c0c742b */ /* 0x000fd00000000104 */
[----:B------:R-:W-:-:S08]  /*fe40*/  DFMA R10, R4, R12, R4 ;  /* 0x0000000c040a722b */ /* 0x000fd00000000004 */
[----:B------:R-:W-:-:S08]  /*fe50*/  DMUL R10, R10, 2.2250738585072013831e-308 ;  /* 0x001000000a0a7828 */ /* 0x000fd00000000000 */
[----:B------:R-:W-:-:S08]  /*fe60*/  DFMA R4, -R8, R10, 1 ;  /* 0x3ff000000804742b */ /* 0x000fd0000000010a */
[----:B------:R-:W-:-:S08]  /*fe70*/  DFMA R4, R4, R4, R4 ;  /* 0x000000040404722b */ /* 0x000fd00000000004 */
[----:B------:R-:W-:Y:S01]  /*fe80*/  DFMA R10, R10, R4, R10 ;  /* 0x000000040a0a722b */ /* 0x000fe2000000000a */
[----:B------:R-:W-:Y:S10]  /*fe90*/  BRA `(.L_x_198) ;  /* 0x0000000000307947 */ /* 0x000ff40003800000 */
.L_x_199:
[----:B------:R-:W-:Y:S01]  /*fea0*/  DMUL R10, R8, 8.11296384146066816958e+31 ;  /* 0x46900000080a7828 */ /* 0x000fe20000000000 */
[----:B------:R-:W-:-:S05]  /*feb0*/  IMAD.MOV.U32 R8, RZ, RZ, R5 ;  /* 0x000000ffff087224 */ /* 0x000fca00078e0005 */
[----:B------:R-:W0:Y:S02]  /*fec0*/  MUFU.RCP64H R9, R11 ;  /* 0x0000000b00097308 */ /* 0x000e240000001800 */
[----:B0-----:R-:W-:-:S08]  /*fed0*/  DFMA R4, -R10, R8, 1 ;  /* 0x3ff000000a04742b */ /* 0x001fd00000000108 */
[----:B------:R-:W-:-:S08]  /*fee0*/  DFMA R4, R4, R4, R4 ;  /* 0x000000040404722b */ /* 0x000fd00000000004 */
[----:B------:R-:W-:-:S08]  /*fef0*/  DFMA R4, R8, R4, R8 ;  /* 0x000000040804722b */ /* 0x000fd00000000008 */
[----:B------:R-:W-:-:S08]  /*ff00*/  DFMA R10, -R10, R4, 1 ;  /* 0x3ff000000a0a742b */ /* 0x000fd00000000104 */
[----:B------:R-:W-:-:S08]  /*ff10*/  DFMA R10, R4, R10, R4 ;  /* 0x0000000a040a722b */ /* 0x000fd00000000004 */
[----:B------:R-:W-:Y:S01]  /*ff20*/  DMUL R10, R10, 8.11296384146066816958e+31 ;  /* 0x469000000a0a7828 */ /* 0x000fe20000000000 */
[----:B------:R-:W-:Y:S10]  /*ff30*/  BRA `(.L_x_198) ;  /* 0x0000000000087947 */ /* 0x000ff40003800000 */
.L_x_197:
[----:B------:R-:W-:Y:S01]  /*ff40*/  LOP3.LUT R11, R9, 0x80000, RZ, 0xfc, !PT ;  /* 0x00080000090b7812 */ /* 0x000fe200078efcff */
[----:B------:R-:W-:-:S07]  /*ff50*/  IMAD.MOV.U32 R10, RZ, RZ, R8 ;  /* 0x000000ffff0a7224 */ /* 0x000fce00078e0008 */
.L_x_198:
[----:B------:R-:W-:Y:S05]  /*ff60*/  BSYNC.RECONVERGENT B1 ;  /* 0x0000000000017941 */ /* 0x000fea0003800200 */
.L_x_196:
[----:B------:R-:W-:Y:S02]  /*ff70*/  IMAD.MOV.U32 R7, RZ, RZ, 0x0 ;  /* 0x00000000ff077424 */ /* 0x000fe400078e00ff */
[----:B------:R-:W-:Y:S02]  /*ff80*/  IMAD.MOV.U32 R5, RZ, RZ, R10 ;  /* 0x000000ffff057224 */ /* 0x000fe400078e000a */
[----:B------:R-:W-:Y:S01]  /*ff90*/  IMAD.MOV.U32 R4, RZ, RZ, R11 ;  /* 0x000000ffff047224 */ /* 0x000fe200078e000b */
[----:B------:R-:W-:Y:S06]  /*ffa0*/  RET.REL.NODEC R6 `(_Z26mercurius_keplerian_solverPdS_S_S_S_S_S_dP7double3) ;  /* 0xffffff0006147950 */ /* 0x000fec0003c3ffff */
        .weak           $__internal_1_$__cuda_sm20_div_rn_f64_full
        .type           $__internal_1_$__cuda_sm20_div_rn_f64_full,@function
        .size           $__internal_1_$__cuda_sm20_div_rn_f64_full,($__internal_2_$__cuda_sm20_dsqrt_rn_f64_mediumpath_v1 - $__internal_1_$__cuda_sm20_div_rn_f64_full)
$__internal_1_$__cuda_sm20_div_rn_f64_full:
[C---:B------:R-:W-:Y:S01]  /*ffb0*/  FSETP.GEU.AND P0, PT, |R5|.reuse, 1.469367938527859385e-39, PT ;  /* 0x001000000500780b */ /* 0x040fe20003f0e200 */
[--C-:B------:R-:W-:Y:S01]  /*ffc0*/  IMAD.MOV.U32 R10, RZ, RZ, R4.reuse ;  /* 0x000000ffff0a7224 */ /* 0x100fe200078e0004 */
[----:B------:R-:W-:Y:S01]  /*ffd0*/  LOP3.LUT R9, R5, 0x800fffff, RZ, 0xc0, !PT ;  /* 0x800fffff05097812 */ /* 0x000fe200078ec0ff */
[----:B------:R-:W-:Y:S01]  /*ffe0*/  IMAD.MOV.U32 R11, RZ, RZ, R5 ;  /* 0x000000ffff0b7224 */ /* 0x000fe200078e0005 */
[----:B------:R-:W-:Y:S01]  /*fff0*/  BSSY.RECONVERGENT B1, `(.L_x_200) ;  /* 0x000005c000017945 */ /* 0x000fe20003800200 */
[----:B------:R-:W-:Y:S01]  /*10000*/  IMAD.MOV.U32 R12, RZ, RZ, R4 ;  /* 0x000000ffff0c7224 */ /* 0x000fe200078e0004 */
[----:B------:R-:W-:Y:S01]  /*10010*/  LOP3.LUT R13, R9, 0x3ff00000, RZ, 0xfc, !PT ;  /* 0x3ff00000090d7812 */ /* 0x000fe200078efcff */
[----:B------:R-:W-:Y:S01]  /*10020*/  IMAD.MOV.U32 R43, RZ, RZ, R7 ;  /* 0x000000ffff2b7224 */ /* 0x000fe200078e0007 */
[----:B------:R-:W-:Y:S01]  /*10030*/  LOP3.LUT R9, R5, 0x7ff00000, RZ, 0xc0, !PT ;  /* 0x7ff0000005097812 */ /* 0x000fe200078ec0ff */
[----:B------:R-:W-:Y:S02]  /*10040*/  IMAD.MOV.U32 R40, RZ, RZ, 0x1 ;  /* 0x00000001ff287424 */ /* 0x000fe400078e00ff */
[----:B------:R-:W-:Y:S01]  /*10050*/  IMAD.MOV.U32 R5, RZ, RZ, 0x1ca00000 ;  /* 0x1ca00000ff057424 */ /* 0x000fe200078e00ff */
[C---:B------:R-:W-:Y:S01]  /*10060*/  FSETP.GEU.AND P3, PT, |R43|.reuse, 1.469367938527859385e-39, PT ;  /* 0x001000002b00780b */ /* 0x040fe20003f6e200 */
[----:B------:R-:W-:Y:S01]  /*10070*/  @!P0 DMUL R12, R10, 8.98846567431157953865e+307 ;  /* 0x7fe000000a0c8828 */ /* 0x000fe20000000000 */
[----:B------:R-:W-:Y:S01]  /*10080*/  LOP3.LUT R4, R43, 0x7ff00000, RZ, 0xc0, !PT ;  /* 0x7ff000002b047812 */ /* 0x000fe200078ec0ff */
[----:B------:R-:W-:-:S03]  /*10090*/  IMAD.MOV.U32 R42, RZ, RZ, R8 ;  /* 0x000000ffff2a7224 */ /* 0x000fc600078e0008 */
[----:B------:R-:W-:Y:S01]  /*100a0*/  ISETP.GE.U32.AND P2, PT, R4, R9, PT ;  /* 0x000000090400720c */ /* 0x000fe20003f46070 */
[----:B------:R-:W0:Y:S03]  /*100b0*/  MUFU.RCP64H R41, R13 ;  /* 0x0000000d00297308 */ /* 0x000e260000001800 */
[----:B------:R-:W-:Y:S02]  /*100c0*/  SEL R8, R5, 0x63400000, !P2 ;  /* 0x6340000005087807 */ /* 0x000fe40005000000 */
[----:B------:R-:W-:Y:S01]  /*100d0*/  @!P0 LOP3.LUT R9, R13, 0x7ff00000, RZ, 0xc0, !PT ;  /* 0x7ff000000d098812 */ /* 0x000fe200078ec0ff */
[----:B------:R-:W-:Y:S01]  /*100e0*/  @!P3 IMAD.MOV.U32 R46, RZ, RZ, RZ ;  /* 0x000000ffff2eb224 */ /* 0x000fe200078e00ff */
[----:B------:R-:W-:-:S04]  /*100f0*/  @!P3 LOP3.LUT R7, R11, 0x7ff00000, RZ, 0xc0, !PT ;  /* 0x7ff000000b07b812 */ /* 0x000fc800078ec0ff */
[----:B------:R-:W-:-:S04]  /*10100*/  @!P3 ISETP.GE.U32.AND P4, PT, R4, R7, PT ;  /* 0x000000070400b20c */ /* 0x000fc80003f86070 */
[----:B------:R-:W-:Y:S01]  /*10110*/  @!P3 SEL R7, R5, 0x63400000, !P4 ;  /* 0x634000000507b807 */ /* 0x000fe20006000000 */
[----:B0-----:R-:W-:-:S03]  /*10120*/  DFMA R44, R40, -R12, 1 ;  /* 0x3ff00000282c742b */ /* 0x001fc6000000080c */
[----:B------:R-:W-:-:S04]  /*10130*/  @!P3 LOP3.LUT R7, R7, 0x80000000, R43, 0xf8, !PT ;  /* 0x800000000707b812 */ /* 0x000fc800078ef82b */
[----:B------:R-:W-:Y:S01]  /*10140*/  @!P3 LOP3.LUT R47, R7, 0x100000, RZ, 0xfc, !PT ;  /* 0x00100000072fb812 */ /* 0x000fe200078efcff */
[----:B------:R-:W-:-:S08]  /*10150*/  DFMA R44, R44, R44, R44 ;  /* 0x0000002c2c2c722b */ /* 0x000fd0000000002c */
[----:B------:R-:W-:Y:S01]  /*10160*/  DFMA R40, R40, R44, R40 ;  /* 0x0000002c2828722b */ /* 0x000fe20000000028 */
[----:B------:R-:W-:Y:S01]  /*10170*/  LOP3.LUT R45, R8, 0x800fffff, R43, 0xf8, !PT ;  /* 0x800fffff082d7812 */ /* 0x000fe200078ef82b */
[----:B------:R-:W-:Y:S02]  /*10180*/  IMAD.MOV.U32 R44, RZ, RZ, R42 ;  /* 0x000000ffff2c7224 */ /* 0x000fe400078e002a */
[----:B------:R-:W-:-:S04]  /*10190*/  IMAD.MOV.U32 R8, RZ, RZ, R4 ;  /* 0x000000ffff087224 */ /* 0x000fc800078e0004 */
[----:B------:R-:W-:Y:S02]  /*101a0*/  DFMA R56, R40, -R12, 1 ;  /* 0x3ff000002838742b */ /* 0x000fe4000000080c */
[----:B------:R-:W-:-:S06]  /*101b0*/  @!P3 DFMA R44, R44, 2, -R46 ;  /* 0x400000002c2cb82b */ /* 0x000fcc000000082e */
[----:B------:R-:W-:-:S04]  /*101c0*/  DFMA R56, R40, R56, R40 ;  /* 0x000000382838722b */ /* 0x000fc80000000028 */
[----:B------:R-:W-:-:S04]  /*101d0*/  @!P3 LOP3.LUT R8, R45, 0x7ff00000, RZ, 0xc0, !PT ;  /* 0x7ff000002d08b812 */ /* 0x000fc800078ec0ff */
[----:B------:R-:W-:Y:S01]  /*101e0*/  DMUL R46, R56, R44 ;  /* 0x0000002c382e7228 */ /* 0x000fe20000000000 */
[----:B------:R-:W-:-:S05]  /*101f0*/  VIADD R7, R8, 0xffffffff ;  /* 0xffffffff08077836 */ /* 0x000fca0000000000 */
[----:B------:R-:W-:Y:S01]  /*10200*/  ISETP.GT.U32.AND P0, PT, R7, 0x7feffffe, PT ;  /* 0x7feffffe0700780c */ /* 0x000fe20003f04070 */
[----:B------:R-:W-:Y:S01]  /*10210*/  VIADD R7, R9, 0xffffffff ;  /* 0xffffffff09077836 */ /* 0x000fe20000000000 */
[----:B------:R-:W-:-:S04]  /*10220*/  DFMA R40, R46, -R12, R44 ;  /* 0x8000000c2e28722b */ /* 0x000fc8000000002c */
[----:B------:R-:W-:-:S04]  /*10230*/  ISETP.GT.U32.OR P0, PT, R7, 0x7feffffe, P0 ;  /* 0x7feffffe0700780c */ /* 0x000fc80000704470 */
[----:B------:R-:W-:-:S09]  /*10240*/  DFMA R40, R56, R40, R46 ;  /* 0x000000283828722b */ /* 0x000fd2000000002e */
[----:B------:R-:W-:Y:S05]  /*10250*/  @P0 BRA `(.L_x_201) ;  /* 0x0000000000740947 */ /* 0x000fea0003800000 */
[----:B------:R-:W-:-:S04]  /*10260*/  LOP3.LUT R7, R11, 0x7ff00000, RZ, 0xc0, !PT ;  /* 0x7ff000000b077812 */ /* 0x000fc800078ec0ff */
[CC--:B------:R-:W-:Y:S02]  /*10270*/  VIADDMNMX R8, R4.reuse, -R7.reuse, 0xb9600000, !PT ;  /* 0xb960000004087446 */ /* 0x0c0fe40007800907 */
[----:B------:R-:W-:Y:S02]  /*10280*/  ISETP.GE.U32.AND P0, PT, R4, R7, PT ;  /* 0x000000070400720c */ /* 0x000fe40003f06070 */
[----:B------:R-:W-:Y:S02]  /*10290*/  VIMNMX R8, PT, PT, R8, 0x46a00000, PT ;  /* 0x46a0000008087848 */ /* 0x000fe40003fe0100 */
[----:B------:R-:W-:-:S05]  /*102a0*/  SEL R5, R5, 0x63400000, !P0 ;  /* 0x6340000005057807 */ /* 0x000fca0004000000 */
[----:B------:R-:W-:Y:S01]  /*102b0*/  IMAD.IADD R5, R8, 0x1, -R5 ;  /* 0x0000000108057824 */ /* 0x000fe200078e0a05 */
[----:B------:R-:W-:-:S03]  /*102c0*/  MOV R8, RZ ;  /* 0x000000ff00087202 */ /* 0x000fc60000000f00 */
[----:B------:R-:W-:-:S06]  /*102d0*/  VIADD R9, R5, 0x7fe00000 ;  /* 0x7fe0000005097836 */ /* 0x000fcc0000000000 */
[----:B------:R-:W-:-:S10]  /*102e0*/  DMUL R46, R40, R8 ;  /* 0x00000008282e7228 */ /* 0x000fd40000000000 */
[----:B------:R-:W-:-:S13]  /*102f0*/  FSETP.GTU.AND P0, PT, |R47|, 1.469367938527859385e-39, PT ;  /* 0x001000002f00780b */ /* 0x000fda0003f0c200 */
[----:B------:R-:W-:Y:S05]  /*10300*/  @P0 BRA `(.L_x_202) ;  /* 0x0000000000a80947 */ /* 0x000fea0003800000 */
[----:B------:R-:W-:Y:S01]  /*10310*/  DFMA R12, R40, -R12, R44 ;  /* 0x8000000c280c722b */ /* 0x000fe2000000002c */
[----:B------:R-:W-:-:S09]  /*10320*/  IMAD.MOV.U32 R10, RZ, RZ, RZ ;  /* 0x000000ffff0a7224 */ /* 0x000fd200078e00ff */
[C---:B------:R-:W-:Y:S02]  /*10330*/  FSETP.NEU.AND P0, PT, R13.reuse, RZ, PT ;  /* 0x000000ff0d00720b */ /* 0x040fe40003f0d000 */
[----:B------:R-:W-:-:S04]  /*10340*/  LOP3.LUT R4, R13, 0x80000000, R11, 0x48, !PT ;  /* 0x800000000d047812 */ /* 0x000fc800078e480b */
[----:B------:R-:W-:-:S07]  /*10350*/  LOP3.LUT R11, R4, R9, RZ, 0xfc, !PT ;  /* 0x00000009040b7212 */ /* 0x000fce00078efcff */
[----:B------:R-:W-:Y:S05]  /*10360*/  @!P0 BRA `(.L_x_202) ;  /* 0x0000000000908947 */ /* 0x000fea0003800000 */
[----:B------:R-:W-:Y:S01]  /*10370*/  IMAD.MOV R9, RZ, RZ, -R5 ;  /* 0x000000ffff097224 */ /* 0x000fe200078e0a05 */
[----:B------:R-:W-:Y:S01]  /*10380*/  IADD3 R5, PT, PT, -R5, -0x43300000, RZ ;  /* 0xbcd0000005057810 */ /* 0x000fe20007ffe1ff */
[----:B------:R-:W-:-:S06]  /*10390*/  IMAD.MOV.U32 R8, RZ, RZ, RZ ;  /* 0x000000ffff087224 */ /* 0x000fcc00078e00ff */
[----:B------:R-:W-:Y:S02]  /*103a0*/  DFMA R8, R46, -R8, R40 ;  /* 0x800000082e08722b */ /* 0x000fe40000000028 */
[----:B------:R-:W-:-:S08]  /*103b0*/  DMUL.RP R40, R40, R10 ;  /* 0x0000000a28287228 */ /* 0x000fd00000008000 */
[----:B------:R-:W-:Y:S02]  /*103c0*/  FSETP.NEU.AND P0, PT, |R9|, R5, PT ;  /* 0x000000050900720b */ /* 0x000fe40003f0d200 */
[----:B------:R-:W-:Y:S02]  /*103d0*/  LOP3.LUT R4, R41, R4, RZ, 0x3c, !PT ;  /* 0x0000000429047212 */ /* 0x000fe400078e3cff */
[----:B------:R-:W-:Y:S02]  /*103e0*/  FSEL R5, R40, R46, !P0 ;  /* 0x0000002e28057208 */ /* 0x000fe40004000000 */
[----:B------:R-:W-:-:S03]  /*103f0*/  FSEL R4, R4, R47, !P0 ;  /* 0x0000002f04047208 */ /* 0x000fc60004000000 */
[----:B------:R-:W-:Y:S02]  /*10400*/  IMAD.MOV.U32 R46, RZ, RZ, R5 ;  /* 0x000000ffff2e7224 */ /* 0x000fe400078e0005 */
[----:B------:R-:W-:Y:S01]  /*10410*/  IMAD.MOV.U32 R47, RZ, RZ, R4 ;  /* 0x000000ffff2f7224 */ /* 0x000fe200078e0004 */
[----:B------:R-:W-:Y:S06]  /*10420*/  BRA `(.L_x_202) ;  /* 0x0000000000607947 */ /* 0x000fec0003800000 */
.L_x_201:
[----:B------:R-:W-:-:S14]  /*10430*/  DSETP.NAN.AND P0, PT, R42, R42, PT ;  /* 0x0000002a2a00722a */ /* 0x000fdc0003f08000 */
[----:B------:R-:W-:Y:S05]  /*10440*/  @P0 BRA `(.L_x_203) ;  /* 0x00000000004c0947 */ /* 0x000fea0003800000 */
[----:B------:R-:W-:-:S14]  /*10450*/  DSETP.NAN.AND P0, PT, R10, R10, PT ;  /* 0x0000000a0a00722a */ /* 0x000fdc0003f08000 */
[----:B------:R-:W-:Y:S05]  /*10460*/  @P0 BRA `(.L_x_204) ;  /* 0x0000000000340947 */ /* 0x000fea0003800000 */
[----:B------:R-:W-:Y:S01]  /*10470*/  ISETP.NE.AND P0, PT, R8, R9, PT ;  /* 0x000000090800720c */ /* 0x000fe20003f05270 */
[----:B------:R-:W-:Y:S02]  /*10480*/  IMAD.MOV.U32 R46, RZ, RZ, 0x0 ;  /* 0x00000000ff2e7424 */ /* 0x000fe400078e00ff */
[----:B------:R-:W-:-:S10]  /*10490*/  IMAD.MOV.U32 R47, RZ, RZ, -0x80000 ;  /* 0xfff80000ff2f7424 */ /* 0x000fd400078e00ff */
[----:B------:R-:W-:Y:S05]  /*104a0*/  @!P0 BRA `(.L_x_202) ;  /* 0x0000000000408947 */ /* 0x000fea0003800000 */
[----:B------:R-:W-:Y:S02]  /*104b0*/  ISETP.NE.AND P0, PT, R8, 0x7ff00000, PT ;  /* 0x7ff000000800780c */ /* 0x000fe40003f05270 */
[----:B------:R-:W-:Y:S02]  /*104c0*/  LOP3.LUT R4, R43, 0x80000000, R11, 0x48, !PT ;  /* 0x800000002b047812 */ /* 0x000fe400078e480b */
[----:B------:R-:W-:-:S13]  /*104d0*/  ISETP.EQ.OR P0, PT, R9, RZ, !P0 ;  /* 0x000000ff0900720c */ /* 0x000fda0004702670 */
[----:B------:R-:W-:Y:S01]  /*104e0*/  @P0 LOP3.LUT R5, R4, 0x7ff00000, RZ, 0xfc, !PT ;  /* 0x7ff0000004050812 */ /* 0x000fe200078efcff */
[----:B------:R-:W-:Y:S02]  /*104f0*/  @!P0 IMAD.MOV.U32 R46, RZ, RZ, RZ ;  /* 0x000000ffff2e8224 */ /* 0x000fe400078e00ff */
[----:B------:R-:W-:Y:S02]  /*10500*/  @!P0 IMAD.MOV.U32 R47, RZ, RZ, R4 ;  /* 0x000000ffff2f8224 */ /* 0x000fe400078e0004 */
[----:B------:R-:W-:Y:S02]  /*10510*/  @P0 IMAD.MOV.U32 R46, RZ, RZ, RZ ;  /* 0x000000ffff2e0224 */ /* 0x000fe400078e00ff */
[----:B------:R-:W-:Y:S01]  /*10520*/  @P0 IMAD.MOV.U32 R47, RZ, RZ, R5 ;  /* 0x000000ffff2f0224 */ /* 0x000fe200078e0005 */
[----:B------:R-:W-:Y:S06]  /*10530*/  BRA `(.L_x_202) ;  /* 0x00000000001c7947 */ /* 0x000fec0003800000 */
.L_x_204:
[----:B------:R-:W-:Y:S01]  /*10540*/  LOP3.LUT R4, R11, 0x80000, RZ, 0xfc, !PT ;  /* 0x000800000b047812 */ /* 0x000fe200078efcff */
[----:B------:R-:W-:-:S04]  /*10550*/  IMAD.MOV.U32 R46, RZ, RZ, R10 ;  /* 0x000000ffff2e7224 */ /* 0x000fc800078e000a */
[----:B------:R-:W-:Y:S01]  /*10560*/  IMAD.MOV.U32 R47, RZ, RZ, R4 ;  /* 0x000000ffff2f7224 */ /* 0x000fe200078e0004 */
[----:B------:R-:W-:Y:S06]  /*10570*/  BRA `(.L_x_202) ;  /* 0x00000000000c7947 */ /* 0x000fec0003800000 */
.L_x_203:
[----:B------:R-:W-:Y:S01]  /*10580*/  LOP3.LUT R4, R43, 0x80000, RZ, 0xfc, !PT ;  /* 0x000800002b047812 */ /* 0x000fe200078efcff */
[----:B------:R-:W-:-:S04]  /*10590*/  IMAD.MOV.U32 R46, RZ, RZ, R42 ;  /* 0x000000ffff2e7224 */ /* 0x000fc800078e002a */
[----:B------:R-:W-:-:S07]  /*105a0*/  IMAD.MOV.U32 R47, RZ, RZ, R4 ;  /* 0x000000ffff2f7224 */ /* 0x000fce00078e0004 */
.L_x_202:
[----:B------:R-:W-:Y:S05]  /*105b0*/  BSYNC.RECONVERGENT B1 ;  /* 0x0000000000017941 */ /* 0x000fea0003800200 */
.L_x_200:
[----:B------:R-:W-:Y:S02]  /*105c0*/  IMAD.MOV.U32 R7, RZ, RZ, 0x0 ;  /* 0x00000000ff077424 */ /* 0x000fe400078e00ff */
[----:B------:R-:W-:Y:S02]  /*105d0*/  IMAD.MOV.U32 R5, RZ, RZ, R46 ;  /* 0x000000ffff057224 */ /* 0x000fe400078e002e */
[----:B------:R-:W-:Y:S01]  /*105e0*/  IMAD.MOV.U32 R4, RZ, RZ, R47 ;  /* 0x000000ffff047224 */ /* 0x000fe200078e002f */
[----:B------:R-:W-:Y:S06]  /*105f0*/  RET.REL.NODEC R6 `(_Z26mercurius_keplerian_solverPdS_S_S_S_S_S_dP7double3) ;  /* 0xfffffef806807950 */ /* 0x000fec0003c3ffff */
        .weak           $__internal_2_$__cuda_sm20_dsqrt_rn_f64_mediumpath_v1
        .type           $__internal_2_$__cuda_sm20_dsqrt_rn_f64_mediumpath_v1,@function
        .size           $__internal_2_$__cuda_sm20_dsqrt_rn_f64_mediumpath_v1,($_Z26mercurius_keplerian_solverPdS_S_S_S_S_S_dP7double3$__internal_accurate_pow - $__internal_2_$__cuda_sm20_dsqrt_rn_f64_mediumpath_v1)
$__internal_2_$__cuda_sm20_dsqrt_rn_f64_mediumpath_v1:
[----:B------:R-:W-:Y:S01]  /*10600*/  ISETP.GE.U32.AND P0, PT, R11, -0x3400000, PT ;  /* 0xfcc000000b00780c */ /* 0x000fe20003f06070 */
[----:B------:R-:W-:Y:S01]  /*10610*/  BSSY.RECONVERGENT B0, `(.L_x_205) ;  /* 0x000002a000007945 */ /* 0x000fe20003800200 */
[-C--:B------:R-:W-:Y:S02]  /*10620*/  LOP3.LUT R13, R13, R12.reuse, RZ, 0x3c, !PT ;  /* 0x0000000c0d0d7212 */ /* 0x080fe400078e3cff */
[----:B------:R-:W-:Y:S01]  /*10630*/  MOV R11, R9 ;  /* 0x00000009000b7202 */ /* 0x000fe20000000f00 */
[----:B------:R-:W-:Y:S01]  /*10640*/  IMAD.MOV.U32 R9, RZ, RZ, R7 ;  /* 0x000000ffff097224 */ /* 0x000fe200078e0007 */
[C---:B------:R-:W-:Y:S01]  /*10650*/  LOP3.LUT R12, R13.reuse, R12, RZ, 0x3c, !PT ;  /* 0x0000000c0d0c7212 */ /* 0x040fe200078e3cff */
[----:B------:R-:W-:Y:S02]  /*10660*/  IMAD.MOV.U32 R7, RZ, RZ, R6 ;  /* 0x000000ffff077224 */ /* 0x000fe400078e0006 */
[----:B------:R-:W-:Y:S01]  /*10670*/  IMAD.MOV.U32 R6, RZ, RZ, R5 ;  /* 0x000000ffff067224 */ /* 0x000fe200078e0005 */
[----:B------:R-:W-:-:S03]  /*10680*/  LOP3.LUT R13, R13, R12, RZ, 0x3c, !PT ;  /* 0x0000000c0d0d7212 */ /* 0x000fc600078e3cff */
[----:B------:R-:W-:Y:S05]  /*10690*/  @!P0 BRA `(.L_x_206) ;  /* 0x0000000000208947 */ /* 0x000fea0003800000 */
[----:B------:R-:W-:-:S10]  /*106a0*/  DFMA.RM R8, R10, R8, R6 ;  /* 0x000000080a08722b */ /* 0x000fd40000004006 */
[----:B------:R-:W-:-:S05]  /*106b0*/  IADD3 R6, P0, PT, R8, 0x1, RZ ;  /* 0x0000000108067810 */ /* 0x000fca0007f1e0ff */
[----:B------:R-:W-:-:S06]  /*106c0*/  IMAD.X R7, RZ, RZ, R9, P0 ;  /* 0x000000ffff077224 */ /* 0x000fcc00000e0609 */
[----:B------:R-:W-:-:S08]  /*106d0*/  DFMA.RP R12, -R8, R6, R12 ;  /* 0x00000006080c722b */ /* 0x000fd0000000810c */
[----:B------:R-:W-:-:S06]  /*106e0*/  DSETP.GT.AND P0, PT, R12, RZ, PT ;  /* 0x000000ff0c00722a */ /* 0x000fcc0003f04000 */
[----:B------:R-:W-:Y:S02]  /*106f0*/  FSEL R6, R6, R8, P0 ;  /* 0x0000000806067208 */ /* 0x000fe40000000000 */
[----:B------:R-:W-:Y:S01]  /*10700*/  FSEL R7, R7, R9, P0 ;  /* 0x0000000907077208 */ /* 0x000fe20000000000 */
[----:B------:R-:W-:Y:S06]  /*10710*/  BRA `(.L_x_207) ;  /* 0x0000000000647947 */ /* 0x000fec0003800000 */
.L_x_206:
[----:B------:R-:W-:-:S14]  /*10720*/  DSETP.NE.AND P0, PT, R12, RZ, PT ;  /* 0x000000ff0c00722a */ /* 0x000fdc0003f05000 */
[----:B------:R-:W-:Y:S05]  /*10730*/  @!P0 BRA `(.L_x_208) ;  /* 0x0000000000588947 */ /* 0x000fea0003800000 */
[----:B------:R-:W-:-:S13]  /*10740*/  ISETP.GE.AND P0, PT, R13, RZ, PT ;  /* 0x000000ff0d00720c */ /* 0x000fda0003f06270 */
[----:B------:R-:W-:Y:S02]  /*10750*/  @!P0 IMAD.MOV.U32 R6, RZ, RZ, 0x0 ;  /* 0x00000000ff068424 */ /* 0x000fe400078e00ff */
[----:B------:R-:W-:Y:S01]  /*10760*/  @!P0 IMAD.MOV.U32 R7, RZ, RZ, -0x80000 ;  /* 0xfff80000ff078424 */ /* 0x000fe200078e00ff */
[----:B------:R-:W-:Y:S06]  /*10770*/  @!P0 BRA `(.L_x_207) ;  /* 0x00000000004c8947 */ /* 0x000fec0003800000 */
[----:B------:R-:W-:-:S13]  /*10780*/  ISETP.GT.AND P0, PT, R13, 0x7fefffff, PT ;  /* 0x7fefffff0d00780c */ /* 0x000fda0003f04270 */
[----:B------:R-:W-:Y:S05]  /*10790*/  @P0 BRA `(.L_x_208) ;  /* 0x0000000000400947 */ /* 0x000fea0003800000 */
[----:B------:R-:W-:Y:S01]  /*107a0*/  DMUL R12, R12, 8.11296384146066816958e+31 ;  /* 0x469000000c0c7828 */ /* 0x000fe20000000000 */
[----:B------:R-:W-:Y:S02]  /*107b0*/  IMAD.MOV.U32 R10, RZ, RZ, RZ ;  /* 0x000000ffff0a7224 */ /* 0x000fe400078e00ff */
[----:B------:R-:W-:Y:S02]  /*107c0*/  IMAD.MOV.U32 R6, RZ, RZ, 0x0 ;  /* 0x00000000ff067424 */ /* 0x000fe400078e00ff */
[----:B------:R-:W-:Y:S01]  /*107d0*/  IMAD.MOV.U32 R7, RZ, RZ, 0x3fd80000 ;  /* 0x3fd80000ff077424 */ /* 0x000fe200078e00ff */
[----:B------:R-:W0:Y:S02]  /*107e0*/  MUFU.RSQ64H R11, R13 ;  /* 0x0000000d000b7308 */ /* 0x000e240000001c00 */
[----:B0-----:R-:W-:-:S08]  /*107f0*/  DMUL R8, R10, R10 ;  /* 0x0000000a0a087228 */ /* 0x001fd00000000000 */
[----:B------:R-:W-:-:S08]  /*10800*/  DFMA R8, R12, -R8, 1 ;  /* 0x3ff000000c08742b */ /* 0x000fd00000000808 */
[----:B------:R-:W-:Y:S02]  /*10810*/  DFMA R6, R8, R6, 0.5 ;  /* 0x3fe000000806742b */ /* 0x000fe40000000006 */
[----:B------:R-:W-:-:S08]  /*10820*/  DMUL R8, R10, R8 ;  /* 0x000000080a087228 */ /* 0x000fd00000000000 */
[----:B------:R-:W-:-:S08]  /*10830*/  DFMA R8, R6, R8, R10 ;  /* 0x000000080608722b */ /* 0x000fd0000000000a */
[----:B------:R-:W-:Y:S02]  /*10840*/  DMUL R6, R12, R8 ;  /* 0x000000080c067228 */ /* 0x000fe40000000000 */
[----:B------:R-:W-:-:S06]  /*10850*/  VIADD R9, R9, 0xfff00000 ;  /* 0xfff0000009097836 */ /* 0x000fcc0000000000 */
[----:B------:R-:W-:-:S08]  /*10860*/  DFMA R12, R6, -R6, R12 ;  /* 0x80000006060c722b */ /* 0x000fd0000000000c */
[----:B------:R-:W-:-:S10]  /*10870*/  DFMA R6, R8, R12, R6 ;  /* 0x0000000c0806722b */ /* 0x000fd40000000006 */
[----:B------:R-:W-:Y:S01]  /*10880*/  VIADD R7, R7, 0xfcb00000 ;  /* 0xfcb0000007077836 */ /* 0x000fe20000000000 */
[----:B------:R-:W-:Y:S06]  /*10890*/  BRA `(.L_x_207) ;  /* 0x0000000000047947 */ /* 0x000fec0003800000 */
.L_x_208:
[----:B------:R-:W-:-:S11]  /*108a0*/  DADD R6, R12, R12 ;  /* 0x000000000c067229 */ /* 0x000fd6000000000c */
.L_x_207:
[----:B------:R-:W-:Y:S05]  /*108b0*/  BSYNC.RECONVERGENT B0 ;  /* 0x0000000000007941 */ /* 0x000fea0003800200 */
.L_x_205:
[----:B------:R-:W-:Y:S02]  /*108c0*/  IMAD.MOV.U32 R8, RZ, RZ, R4 ;  /* 0x000000ffff087224 */ /* 0x000fe400078e0004 */
[----:B------:R-:W-:Y:S02]  /*108d0*/  IMAD.MOV.U32 R9, RZ, RZ, 0x0 ;  /* 0x00000000ff097424 */ /* 0x000fe400078e00ff */
[----:B------:R-:W-:Y:S02]  /*108e0*/  IMAD.MOV.U32 R5, RZ, RZ, R7 ;  /* 0x000000ffff057224 */ /* 0x000fe400078e0007 */
[----:B------:R-:W-:Y:S05]  /*108f0*/  RET.REL.NODEC R8 `(_Z26mercurius_keplerian_solverPdS_S_S_S_S_S_dP7double3) ;  /* 0xfffffef408c07950 */ /* 0x000fea0003c3ffff */
        .type           $_Z26mercurius_keplerian_solverPdS_S_S_S_S_S_dP7double3$__internal_accurate_pow,@function
        .size           $_Z26mercurius_keplerian_solverPdS_S_S_S_S_S_dP7double3$__internal_accurate_pow,($_Z26mercurius_keplerian_solverPdS_S_S_S_S_S_dP7double3$__internal_trig_reduction_slowpathd - $_Z26mercurius_keplerian_solverPdS_S_S_S_S_S_dP7double3$__internal_accurate_pow)
$_Z26mercurius_keplerian_solverPdS_S_S_S_S_S_dP7double3$__internal_accurate_pow:
[----:B------:R-:W-:Y:S01]  /*10900*/  ISETP.GT.U32.AND P0, PT, R13, 0xfffff, PT ;  /* 0x000fffff0d00780c */ /* 0x000fe20003f04070 */
[--C-:B------:R-:W-:Y:S01]  /*10910*/  IMAD.MOV.U32 R5, RZ, RZ, R13.reuse ;  /* 0x000000ffff057224 */ /* 0x100fe200078e000d */
[----:B------:R-:W-:Y:S01]  /*10920*/  UMOV UR6, 0x7d2cafe2 ;  /* 0x7d2cafe200067882 */ /* 0x000fe20000000000 */
[----:B------:R-:W-:Y:S01]  /*10930*/  IMAD.MOV.U32 R6, RZ, RZ, RZ ;  /* 0x000000ffff067224 */ /* 0x000fe200078e00ff */
[----:B------:R-:W-:Y:S01]  /*10940*/  UMOV UR7, 0x3eb0f5ff ;  /* 0x3eb0f5ff00077882 */ /* 0x000fe20000000000 */
[----:B------:R-:W-:Y:S01]  /*10950*/  SHF.R.U32.HI R13, RZ, 0x14, R13 ;  /* 0x00000014ff0d7819 */ /* 0x000fe2000001160d */
[----:B------:R-:W-:Y:S01]  /*10960*/  UMOV UR8, 0x3b39803f ;  /* 0x3b39803f00087882 */ /* 0x000fe20000000000 */
[----:B------:R-:W-:-:S06]  /*10970*/  UMOV UR9, 0x3c7abc9e ;  /* 0x3c7abc9e00097882 */ /* 0x000fcc0000000000 */
[----:B------:R-:W-:-:S10]  /*10980*/  @!P0 DMUL R44, R4, 1.80143985094819840000e+16 ;  /* 0x43500000042c8828 */ /* 0x000fd40000000000 */
[----:B------:R-:W-:Y:S01]  /*10990*/  @!P0 IMAD.MOV.U32 R5, RZ, RZ, R45 ;  /* 0x000000ffff058224 */ /* 0x000fe200078e002d */
[----:B------:R-:W-:Y:S01]  /*109a0*/  @!P0 LEA.HI R13, R45, 0xffffffca, RZ, 0xc ;  /* 0xffffffca2d0d8811 */ /* 0x000fe200078f60ff */
[----:B------:R-:W-:-:S03]  /*109b0*/  @!P0 IMAD.MOV.U32 R4, RZ, RZ, R44 ;  /* 0x000000ffff048224 */ /* 0x000fc600078e002c */
[----:B------:R-:W-:Y:S01]  /*109c0*/  LOP3.LUT R5, R5, 0x800fffff, RZ, 0xc0, !PT ;  /* 0x800fffff05057812 */ /* 0x000fe200078ec0ff */
[----:B------:R-:W-:-:S03]  /*109d0*/  IMAD.MOV.U32 R34, RZ, RZ, R4 ;  /* 0x000000ffff227224 */ /* 0x000fc600078e0004 */
[----:B------:R-:W-:-:S04]  /*109e0*/  LOP3.LUT R5, R5, 0x3ff00000, RZ, 0xfc, !PT ;  /* 0x3ff0000005057812 */ /* 0x000fc800078efcff */
[----:B------:R-:W-:Y:S02]  /*109f0*/  ISETP.GE.U32.AND P1, PT, R5, 0x3ff6a09f, PT ;  /* 0x3ff6a09f0500780c */ /* 0x000fe40003f26070 */
[----:B------:R-:W-:-:S11]  /*10a00*/  MOV R35, R5 ;  /* 0x0000000500237202 */ /* 0x000fd60000000f00 */
[----:B------:R-:W-:-:S04]  /*10a10*/  @P1 VIADD R4, R35, 0xfff00000 ;  /* 0xfff0000023041836 */ /* 0x000fc80000000000 */
[----:B------:R-:W-:-:S06]  /*10a20*/  @P1 IMAD.MOV.U32 R35, RZ, RZ, R4 ;  /* 0x000000ffff231224 */ /* 0x000fcc00078e0004 */
[C---:B------:R-:W-:Y:S02]  /*10a30*/  DADD R4, R34.reuse, 1 ;  /* 0x3ff0000022047429 */ /* 0x040fe40000000000 */
[----:B------:R-:W-:-:S04]  /*10a40*/  DADD R34, R34, -1 ;  /* 0xbff0000022227429 */ /* 0x000fc80000000000 */
[----:B------:R-:W0:Y:S02]  /*10a50*/  MUFU.RCP64H R7, R5 ;  /* 0x0000000500077308 */ /* 0x000e240000001800 */
[----:B0-----:R-:W-:-:S08]  /*10a60*/  DFMA R4, -R4, R6, 1 ;  /* 0x3ff000000404742b */ /* 0x001fd00000000106 */
[----:B------:R-:W-:-:S08]  /*10a70*/  DFMA R4, R4, R4, R4 ;  /* 0x000000040404722b */ /* 0x000fd00000000004 */
[----:B------:R-:W-:Y:S01]  /*10a80*/  DFMA R4, R6, R4, R6 ;  /* 0x000000040604722b */ /* 0x000fe20000000006 */
[----:B------:R-:W-:Y:S02]  /*10a90*/  IMAD.MOV.U32 R6, RZ, RZ, 0x41ad3b5a ;  /* 0x41ad3b5aff067424 */ /* 0x000fe400078e00ff */
[----:B------:R-:W-:-:S05]  /*10aa0*/  IMAD.MOV.U32 R7, RZ, RZ, 0x3ed0f5d2 ;  /* 0x3ed0f5d2ff077424 */ /* 0x000fca00078e00ff */
[----:B------:R-:W-:-:S08]  /*10ab0*/  DMUL R42, R34, R4 ;  /* 0x00000004222a7228 */ /* 0x000fd00000000000 */
[----:B------:R-:W-:-:S08]  /*10ac0*/  DFMA R42, R34, R4, R42 ;  /* 0x00000004222a722b */ /* 0x000fd0000000002a */
[-C--:B------:R-:W-:Y:S02]  /*10ad0*/  DMUL R10, R42, R42.reuse ;  /* 0x0000002a2a0a7228 */ /* 0x080fe40000000000 */
[----:B------:R-:W-:Y:S02]  /*10ae0*/  DADD R40, R34, -R42 ;  /* 0x0000000022287229 */ /* 0x000fe4000000082a */
[----:B------:R-:W-:-:S04]  /*10af0*/  DMUL R32, R42, R42 ;  /* 0x0000002a2a207228 */ /* 0x000fc80000000000 */
[----:B------:R-:W-:Y:S01]  /*10b00*/  DFMA R6, R10, UR6, R6 ;  /* 0x000000060a067c2b */ /* 0x000fe20008000006 */
[----:B------:R-:W-:Y:S01]  /*10b10*/  UMOV UR6, 0x75488a3f ;  /* 0x75488a3f00067882 */ /* 0x000fe20000000000 */
[----:B------:R-:W-:Y:S01]  /*10b20*/  UMOV UR7, 0x3ef3b20a ;  /* 0x3ef3b20a00077882 */ /* 0x000fe20000000000 */
[----:B------:R-:W-:-:S05]  /*10b30*/  DADD R40, R40, R40 ;  /* 0x0000000028287229 */ /* 0x000fca0000000028 */
[----:B------:R-:W-:Y:S01]  /*10b40*/  DFMA R8, R10, R6, UR6 ;  /* 0x000000060a087e2b */ /* 0x000fe20008000006 */
[----:B------:R-:W-:Y:S01]  /*10b50*/  UMOV UR6, 0xe4faecd5 ;  /* 0xe4faecd500067882 */ /* 0x000fe20000000000 */
[----:B------:R-:W-:Y:S01]  /*10b60*/  UMOV UR7, 0x3f1745cd ;  /* 0x3f1745cd00077882 */ /* 0x000fe20000000000 */
[----:B------:R-:W-:-:S05]  /*10b70*/  DFMA R40, R34, -R42, R40 ;  /* 0x8000002a2228722b */ /* 0x000fca0000000028 */
[----:B------:R-:W-:Y:S01]  /*10b80*/  DFMA R8, R10, R8, UR6 ;  /* 0x000000060a087e2b */ /* 0x000fe20008000008 */
[----:B------:R-:W-:Y:S01]  /*10b90*/  UMOV UR6, 0x258a578b ;  /* 0x258a578b00067882 */ /* 0x000fe20000000000 */
[----:B------:R-:W-:Y:S01]  /*10ba0*/  UMOV UR7, 0x3f3c71c7 ;  /* 0x3f3c71c700077882 */ /* 0x000fe20000000000 */
[----:B------:R-:W-:-:S05]  /*10bb0*/  DMUL R40, R4, R40 ;  /* 0x0000002804287228 */ /* 0x000fca0000000000 */
        /* <DEDUP_REMOVED lines=9> */
[----:B------:R-:W-:-:S08]  /*10c50*/  DFMA R38, R10, R8, UR6 ;  /* 0x000000060a267e2b */ /* 0x000fd00008000008 */
[----:B------:R-:W-:Y:S01]  /*10c60*/  DADD R6, -R38, UR6 ;  /* 0x0000000626067e29 */ /* 0x000fe20008000100 */
[----:B------:R-:W-:Y:S01]  /*10c70*/  UMOV UR6, 0xb9e7b0 ;  /* 0x00b9e7b000067882 */ /* 0x000fe20000000000 */
[----:B------:R-:W-:-:S06]  /*10c80*/  UMOV UR7, 0x3c46a4cb ;  /* 0x3c46a4cb00077882 */ /* 0x000fcc0000000000 */
[----:B------:R-:W-:Y:S02]  /*10c90*/  DFMA R36, R10, R8, R6 ;  /* 0x000000080a24722b */ /* 0x000fe40000000006 */
[C---:B------:R-:W-:Y:S01]  /*10ca0*/  DMUL R6, R42.reuse, R32 ;  /* 0x000000202a067228 */ /* 0x040fe20000000000 */
[----:B------:R-:W-:Y:S01]  /*10cb0*/  VIADD R9, R41, 0x100000 ;  /* 0x0010000029097836 */ /* 0x000fe20000000000 */
[----:B------:R-:W-:Y:S01]  /*10cc0*/  DFMA R10, R42, R42, -R32 ;  /* 0x0000002a2a0a722b */ /* 0x000fe20000000820 */
[----:B------:R-:W-:-:S03]  /*10cd0*/  IMAD.MOV.U32 R8, RZ, RZ, R40 ;  /* 0x000000ffff087224 */ /* 0x000fc600078e0028 */
[----:B------:R-:W-:Y:S01]  /*10ce0*/  DADD R36, R36, -UR6 ;  /* 0x8000000624247e29 */ /* 0x000fe20008000000 */
[----:B------:R-:W-:Y:S01]  /*10cf0*/  UMOV UR6, 0x80000000 ;  /* 0x8000000000067882 */ /* 0x000fe20000000000 */
[C---:B------:R-:W-:Y:S01]  /*10d00*/  DFMA R4, R42.reuse, R32, -R6 ;  /* 0x000000202a04722b */ /* 0x040fe20000000806 */
[----:B------:R-:W-:Y:S01]  /*10d10*/  UMOV UR7, 0x43300000 ;  /* 0x4330000000077882 */ /* 0x000fe20000000000 */
[----:B------:R-:W-:-:S04]  /*10d20*/  DFMA R10, R42, R8, R10 ;  /* 0x000000082a0a722b */ /* 0x000fc8000000000a */
[----:B------:R-:W-:Y:S02]  /*10d30*/  DADD R34, R38, R36 ;  /* 0x0000000026227229 */ /* 0x000fe40000000024 */
[----:B------:R-:W-:-:S06]  /*10d40*/  DFMA R4, R40, R32, R4 ;  /* 0x000000202804722b */ /* 0x000fcc0000000004 */
[----:B------:R-:W-:Y:S02]  /*10d50*/  DMUL R8, R34, R6 ;  /* 0x0000000622087228 */ /* 0x000fe40000000000 */
[----:B------:R-:W-:Y:S02]  /*10d60*/  DFMA R4, R42, R10, R4 ;  /* 0x0000000a2a04722b */ /* 0x000fe40000000004 */
[----:B------:R-:W-:-:S04]  /*10d70*/  DADD R38, R38, -R34 ;  /* 0x0000000026267229 */ /* 0x000fc80000000822 */
[----:B------:R-:W-:-:S04]  /*10d80*/  DFMA R10, R34, R6, -R8 ;  /* 0x00000006220a722b */ /* 0x000fc80000000808 */
[----:B------:R-:W-:-:S04]  /*10d90*/  DADD R38, R36, R38 ;  /* 0x0000000024267229 */ /* 0x000fc80000000026 */
[----:B------:R-:W-:-:S08]  /*10da0*/  DFMA R4, R34, R4, R10 ;  /* 0x000000042204722b */ /* 0x000fd0000000000a */
[----:B------:R-:W-:-:S08]  /*10db0*/  DFMA R38, R38, R6, R4 ;  /* 0x000000062626722b */ /* 0x000fd00000000004 */
[----:B------:R-:W-:-:S08]  /*10dc0*/  DADD R4, R8, R38 ;  /* 0x0000000008047229 */ /* 0x000fd00000000026 */
[--C-:B------:R-:W-:Y:S02]  /*10dd0*/  DADD R6, R42, R4.reuse ;  /* 0x000000002a067229 */ /* 0x100fe40000000004 */
[----:B------:R-:W-:-:S06]  /*10de0*/  DADD R8, R8, -R4 ;  /* 0x0000000008087229 */ /* 0x000fcc0000000804 */
[----:B------:R-:W-:Y:S02]  /*10df0*/  DADD R42, R42, -R6 ;  /* 0x000000002a2a7229 */ /* 0x000fe40000000806 */
[----:B------:R-:W-:-:S06]  /*10e00*/  DADD R8, R38, R8 ;  /* 0x0000000026087229 */ /* 0x000fcc0000000008 */
[----:B------:R-:W-:Y:S01]  /*10e10*/  DADD R42, R4, R42 ;  /* 0x00000000042a7229 */ /* 0x000fe2000000002a */
[C---:B------:R-:W-:Y:S02]  /*10e20*/  VIADD R4, R13.reuse, 0xfffffc01 ;  /* 0xfffffc010d047836 */ /* 0x040fe40000000000 */
[----:B------:R-:W-:Y:S02]  /*10e30*/  @P1 VIADD R4, R13, 0xfffffc02 ;  /* 0xfffffc020d041836 */ /* 0x000fe40000000000 */
[----:B------:R-:W-:-:S03]  /*10e40*/  IMAD.MOV.U32 R5, RZ, RZ, 0x43300000 ;  /* 0x43300000ff057424 */ /* 0x000fc600078e00ff */
[----:B------:R-:W-:Y:S01]  /*10e50*/  DADD R8, R8, R42 ;  /* 0x0000000008087229 */ /* 0x000fe2000000002a */
[----:B------:R-:W-:-:S07]  /*10e60*/  LOP3.LUT R4, R4, 0x80000000, RZ, 0x3c, !PT ;  /* 0x8000000004047812 */ /* 0x000fce00078e3cff */
[----:B------:R-:W-:Y:S02]  /*10e70*/  DADD R40, R40, R8 ;  /* 0x0000000028287229 */ /* 0x000fe40000000008 */
[----:B------:R-:W-:Y:S01]  /*10e80*/  DADD R8, R4, -UR6 ;  /* 0x8000000604087e29 */ /* 0x000fe20008000000 */
[----:B------:R-:W-:Y:S01]  /*10e90*/  UMOV UR6, 0xfefa39ef ;  /* 0xfefa39ef00067882 */ /* 0x000fe20000000000 */
[----:B------:R-:W-:-:S04]  /*10ea0*/  UMOV UR7, 0x3fe62e42 ;  /* 0x3fe62e4200077882 */ /* 0x000fc80000000000 */
[----:B------:R-:W-:-:S08]  /*10eb0*/  DADD R10, R6, R40 ;  /* 0x00000000060a7229 */ /* 0x000fd00000000028 */
[--C-:B------:R-:W-:Y:S02]  /*10ec0*/  DFMA R4, R8, UR6, R10.reuse ;  /* 0x0000000608047c2b */ /* 0x100fe4000800000a */
[----:B------:R-:W-:-:S06]  /*10ed0*/  DADD R32, R6, -R10 ;  /* 0x0000000006207229 */ /* 0x000fcc000000080a */
[----:B------:R-:W-:Y:S02]  /*10ee0*/  DFMA R6, R8, -UR6, R4 ;  /* 0x8000000608067c2b */ /* 0x000fe40008000004 */
[----:B------:R-:W-:-:S06]  /*10ef0*/  DADD R32, R40, R32 ;  /* 0x0000000028207229 */ /* 0x000fcc0000000020 */
[----:B------:R-:W-:-:S08]  /*10f00*/  DADD R6, -R10, R6 ;  /* 0x000000000a067229 */ /* 0x000fd00000000106 */
[----:B------:R-:W-:Y:S01]  /*10f10*/  DADD R6, R32, -R6 ;  /* 0x0000000020067229 */ /* 0x000fe20000000806 */
[----:B------:R-:W-:Y:S02]  /*10f20*/  IMAD.MOV.U32 R32, RZ, RZ, 0x652b82fe ;  /* 0x652b82feff207424 */ /* 0x000fe400078e00ff */
[----:B------:R-:W-:-:S05]  /*10f30*/  IMAD.MOV.U32 R33, RZ, RZ, 0x3ff71547 ;  /* 0x3ff71547ff217424 */ /* 0x000fca00078e00ff */
[----:B------:R-:W-:-:S08]  /*10f40*/  DFMA R8, R8, UR8, R6 ;  /* 0x0000000808087c2b */ /* 0x000fd00008000006 */
[----:B------:R-:W-:-:S08]  /*10f50*/  DADD R6, R4, R8 ;  /* 0x0000000004067229 */ /* 0x000fd00000000008 */
[----:B------:R-:W-:Y:S02]  /*10f60*/  DADD R10, R4, -R6 ;  /* 0x00000000040a7229 */ /* 0x000fe40000000806 */
[----:B------:R-:W-:-:S06]  /*10f70*/  DMUL R4, R6, 3 ;  /* 0x4008000006047828 */ /* 0x000fcc0000000000 */
[----:B------:R-:W-:Y:S02]  /*10f80*/  DADD R8, R8, R10 ;  /* 0x0000000008087229 */ /* 0x000fe4000000000a */
[----:B------:R-:W-:-:S08]  /*10f90*/  DFMA R6, R6, 3, -R4 ;  /* 0x400800000606782b */ /* 0x000fd00000000804 */
[----:B------:R-:W-:-:S08]  /*10fa0*/  DFMA R8, R8, 3, R6 ;  /* 0x400800000808782b */ /* 0x000fd00000000006 */
[----:B------:R-:W-:-:S08]  /*10fb0*/  DADD R34, R4, R8 ;  /* 0x0000000004227229 */ /* 0x000fd00000000008 */
[----:B------:R-:W-:Y:S02]  /*10fc0*/  DFMA R32, R34, R32, 6.75539944105574400000e+15 ;  /* 0x433800002220742b */ /* 0x000fe40000000020 */
[----:B------:R-:W-:Y:S01]  /*10fd0*/  FSETP.GEU.AND P0, PT, |R35|, 4.1917929649353027344, PT ;  /* 0x4086232b2300780b */ /* 0x000fe20003f0e200 */
[----:B------:R-:W-:-:S05]  /*10fe0*/  DADD R4, R4, -R34 ;  /* 0x0000000004047229 */ /* 0x000fca0000000822 */
[----:B------:R-:W-:-:S03]  /*10ff0*/  DADD R6, R32, -6.75539944105574400000e+15 ;  /* 0xc338000020067429 */ /* 0x000fc60000000000 */
[----:B------:R-:W-:-:S05]  /*11000*/  DADD R8, R8, R4 ;  /* 0x0000000008087229 */ /* 0x000fca0000000004 */
[----:B------:R-:W-:Y:S01]  /*11010*/  DFMA R10, R6, -UR6, R34 ;  /* 0x80000006060a7c2b */ /* 0x000fe20008000022 */
[----:B------:R-:W-:Y:S01]  /*11020*/  UMOV UR6, 0x3b39803f ;  /* 0x3b39803f00067882 */ /* 0x000fe20000000000 */
[----:B------:R-:W-:-:S06]  /*11030*/  UMOV UR7, 0x3c7abc9e ;  /* 0x3c7abc9e00077882 */ /* 0x000fcc0000000000 */
[----:B------:R-:W-:Y:S01]  /*11040*/  DFMA R10, R6, -UR6, R10 ;  /* 0x80000006060a7c2b */ /* 0x000fe2000800000a */
[----:B------:R-:W-:Y:S01]  /*11050*/  UMOV UR6, 0x69ce2bdf ;  /* 0x69ce2bdf00067882 */ /* 0x000fe20000000000 */
[----:B------:R-:W-:Y:S01]  /*11060*/  IMAD.MOV.U32 R6, RZ, RZ, -0x35dec16 ;  /* 0xfca213eaff067424 */ /* 0x000fe200078e00ff */
[----:B------:R-:W-:Y:S01]  /*11070*/  UMOV UR7, 0x3e5ade15 ;  /* 0x3e5ade1500077882 */ /* 0x000fe20000000000 */
[----:B------:R-:W-:-:S06]  /*11080*/  IMAD.MOV.U32 R7, RZ, RZ, 0x3e928af3 ;  /* 0x3e928af3ff077424 */ /* 0x000fcc00078e00ff */
[----:B------:R-:W-:Y:S01]  /*11090*/  DFMA R6, R10, UR6, R6 ;  /* 0x000000060a067c2b */ /* 0x000fe20008000006 */
        /* <DEDUP_REMOVED lines=24> */
[----:B------:R-:W-:-:S08]  /*11220*/  DFMA R6, R10, R6, 1 ;  /* 0x3ff000000a06742b */ /* 0x000fd00000000006 */
[----:B------:R-:W-:-:S10]  /*11230*/  DFMA R6, R10, R6, 1 ;  /* 0x3ff000000a06742b */ /* 0x000fd40000000006 */
[----:B------:R-:W-:Y:S02]  /*11240*/  IMAD R11, R32, 0x100000, R7 ;  /* 0x00100000200b7824 */ /* 0x000fe400078e0207 */
[----:B------:R-:W-:Y:S01]  /*11250*/  IMAD.MOV.U32 R10, RZ, RZ, R6 ;  /* 0x000000ffff0a7224 */ /* 0x000fe200078e0006 */
[----:B------:R-:W-:Y:S06]  /*11260*/  @!P0 BRA `(.L_x_209) ;  /* 0x0000000000308947 */ /* 0x000fec0003800000 */
[----:B------:R-:W-:Y:S01]  /*11270*/  FSETP.GEU.AND P1, PT, |R35|, 4.2275390625, PT ;  /* 0x408748002300780b */ /* 0x000fe20003f2e200 */
[C---:B------:R-:W-:Y:S02]  /*11280*/  DADD R10, R34.reuse, +INF ;  /* 0x7ff00000220a7429 */ /* 0x040fe40000000000 */
[----:B------:R-:W-:-:S08]  /*11290*/  DSETP.GEU.AND P0, PT, R34, RZ, PT ;  /* 0x000000ff2200722a */ /* 0x000fd00003f0e000 */
[----:B------:R-:W-:Y:S02]  /*112a0*/  FSEL R10, R10, RZ, P0 ;  /* 0x000000ff0a0a7208 */ /* 0x000fe40000000000 */
[----:B------:R-:W-:Y:S02]  /*112b0*/  @!P1 LEA.HI R4, R32, R32, RZ, 0x1 ;  /* 0x0000002020049211 */ /* 0x000fe400078f08ff */
[----:B------:R-:W-:Y:S02]  /*112c0*/  FSEL R11, R11, RZ, P0 ;  /* 0x000000ff0b0b7208 */ /* 0x000fe40000000000 */
[----:B------:R-:W-:-:S05]  /*112d0*/  @!P1 SHF.R.S32.HI R4, RZ, 0x1, R4 ;  /* 0x00000001ff049819 */ /* 0x000fca0000011404 */
[----:B------:R-:W-:Y:S02]  /*112e0*/  @!P1 IMAD.IADD R5, R32, 0x1, -R4 ;  /* 0x0000000120059824 */ /* 0x000fe400078e0a04 */
[----:B------:R-:W-:Y:S01]  /*112f0*/  @!P1 IMAD R7, R4, 0x100000, R7 ;  /* 0x0010000004079824 */ /* 0x000fe200078e0207 */
[----:B------:R-:W-:Y:S02]  /*11300*/  @!P1 MOV R4, RZ ;  /* 0x000000ff00049202 */ /* 0x000fe40000000f00 */
[----:B------:R-:W-:-:S06]  /*11310*/  @!P1 LEA R5, R5, 0x3ff00000, 0x14 ;  /* 0x3ff0000005059811 */ /* 0x000fcc00078ea0ff */
[----:B------:R-:W-:-:S11]  /*11320*/  @!P1 DMUL R10, R6, R4 ;  /* 0x00000004060a9228 */ /* 0x000fd60000000000 */
.L_x_209:
[----:B------:R-:W-:Y:S01]  /*11330*/  DFMA R8, R8, R10, R10 ;  /* 0x0000000a0808722b */ /* 0x000fe2000000000a */
[----:B------:R-:W-:Y:S01]  /*11340*/  IMAD.MOV.U32 R13, RZ, RZ, 0x0 ;  /* 0x00000000ff0d7424 */ /* 0x000fe200078e00ff */
[----:B------:R-:W-:-:S08]  /*11350*/  DSETP.NEU.AND P0, PT, |R10|, +INF , PT ;  /* 0x7ff000000a00742a */ /* 0x000fd00003f0d200 */
[----:B------:R-:W-:Y:S02]  /*11360*/  FSEL R5, R10, R8, !P0 ;  /* 0x000000080a057208 */ /* 0x000fe40004000000 */
[----:B------:R-:W-:Y:S01]  /*11370*/  FSEL R4, R11, R9, !P0 ;  /* 0x000000090b047208 */ /* 0x000fe20004000000 */
[----:B------:R-:W-:Y:S06]  /*11380*/  RET.REL.NODEC R12 `(_Z26mercurius_keplerian_solverPdS_S_S_S_S_S_dP7double3) ;  /* 0xfffffeec0c1c7950 */ /* 0x000fec0003c3ffff */
        .type           $_Z26mercurius_keplerian_solverPdS_S_S_S_S_S_dP7double3$__internal_trig_reduction_slowpathd,@function
        .size           $_Z26mercurius_keplerian_solverPdS_S_S_S_S_S_dP7double3$__internal_trig_reduction_slowpathd,(.L_x_222 - $_Z26mercurius_keplerian_solverPdS_S_S_S_S_S_dP7double3$__internal_trig_reduction_slowpathd)
$_Z26mercurius_keplerian_solverPdS_S_S_S_S_S_dP7double3$__internal_trig_reduction_slowpathd:
[--C-:B------:R-:W-:Y:S01]  /*11390*/  SHF.R.U32.HI R40, RZ, 0x14, R38.reuse ;  /* 0x00000014ff287819 */ /* 0x100fe20000011626 */
[----:B------:R-:W-:Y:S02]  /*113a0*/  IMAD.MOV.U32 R8, RZ, RZ, R38 ;  /* 0x000000ffff087224 */ /* 0x000fe400078e0026 */
[----:B------:R-:W-:Y:S01]  /*113b0*/  IMAD.MOV.U32 R7, RZ, RZ, RZ ;  /* 0x000000ffff077224 */ /* 0x000fe200078e00ff */
[----:B------:R-:W-:-:S04]  /*113c0*/  LOP3.LUT R4, R40, 0x7ff, RZ, 0xc0, !PT ;  /* 0x000007ff28047812 */ /* 0x000fc800078ec0ff */
[----:B------:R-:W-:-:S13]  /*113d0*/  ISETP.NE.AND P0, PT, R4, 0x7ff, PT ;  /* 0x000007ff0400780c */ /* 0x000fda0003f05270 */
[----:B------:R-:W-:Y:S05]  /*113e0*/  @!P0 BRA `(.L_x_210) ;  /* 0x00000008004c8947 */ /* 0x000fea0003800000 */
[----:B------:R-:W-:Y:S01]  /*113f0*/  VIADD R5, R4, 0xfffffc00 ;  /* 0xfffffc0004057836 */ /* 0x000fe20000000000 */
[----:B------:R-:W-:Y:S01]  /*11400*/  BSSY.RECONVERGENT B1, `(.L_x_211) ;  /* 0x0000030000017945 */ /* 0x000fe20003800200 */
[----:B------:R-:W-:-:S03]  /*11410*/  CS2R R12, SRZ ;  /* 0x00000000000c7805 */ /* 0x000fc6000001ff00 */
[----:B------:R-:W-:Y:S02]  /*11420*/  SHF.R.U32.HI R4, RZ, 0x6, R5 ;  /* 0x00000006ff047819 */ /* 0x000fe40000011605 */
[----:B------:R-:W-:Y:S02]  /*11430*/  ISETP.GE.U32.AND P0, PT, R5, 0x80, PT ;  /* 0x000000800500780c */ /* 0x000fe40003f06070 */
[C---:B------:R-:W-:Y:S02]  /*11440*/  IADD3 R7, PT, PT, -R4.reuse, 0x13, RZ ;  /* 0x0000001304077810 */ /* 0x040fe40007ffe1ff */
[----:B------:R-:W-:Y:S02]  /*11450*/  IADD3 R5, PT, PT, -R4, 0xf, RZ ;  /* 0x0000000f04057810 */ /* 0x000fe40007ffe1ff */
[----:B------:R-:W-:-:S04]  /*11460*/  SEL R7, R7, 0x12, P0 ;  /* 0x0000001207077807 */ /* 0x000fc80000000000 */
[----:B------:R-:W-:-:S13]  /*11470*/  ISETP.GE.AND P0, PT, R5, R7, PT ;  /* 0x000000070500720c */ /* 0x000fda0003f06270 */
[----:B------:R-:W-:Y:S05]  /*11480*/  @P0 BRA `(.L_x_212) ;  /* 0x00000000009c0947 */ /* 0x000fea0003800000 */
[----:B------:R-:W0:Y:S01]  /*11490*/  LDC.64 R42, c[0x0][0x358] ;  /* 0x0000d600ff2a7b82 */ /* 0x000e220000000a00 */
[C---:B------:R-:W-:Y:S01]  /*114a0*/  SHF.L.U64.HI R10, R6.reuse, 0xb, R8 ;  /* 0x0000000b060a7819 */ /* 0x040fe20000010208 */
[----:B------:R-:W-:Y:S01]  /*114b0*/  BSSY.RECONVERGENT B2, `(.L_x_213) ;  /* 0x0000023000027945 */ /* 0x000fe20003800200 */
[----:B------:R-:W-:Y:S01]  /*114c0*/  IMAD.SHL.U32 R6, R6, 0x800, RZ ;  /* 0x0000080006067824 */ /* 0x000fe200078e00ff */
[----:B------:R-:W-:Y:S01]  /*114d0*/  IADD3 R8, PT, PT, RZ, -R4, -R7 ;  /* 0x80000004ff087210 */ /* 0x000fe20007ffe807 */
[----:B------:R-:W-:Y:S01]  /*114e0*/  IMAD.MOV.U32 R9, RZ, RZ, RZ ;  /* 0x000000ffff097224 */ /* 0x000fe200078e00ff */
[----:B------:R-:W-:Y:S02]  /*114f0*/  CS2R R12, SRZ ;  /* 0x00000000000c7805 */ /* 0x000fe4000001ff00 */
[----:B------:R-:W-:-:S07]  /*11500*/  LOP3.LUT R10, R10, 0x80000000, RZ, 0xfc, !PT ;  /* 0x800000000a0a7812 */ /* 0x000fce00078efcff */
.L_x_214:
[----:B------:R-:W1:Y:S01]  /*11510*/  LDC.64 R14, c[0x4][RZ] ;  /* 0x01000000ff0e7b82 */ /* 0x000e620000000a00 */
[----:B0-----:R-:W-:Y:S02]  /*11520*/  R2UR UR6, R42 ;  /* 0x000000002a0672ca */ /* 0x001fe400000e0000 */
[----:B------:R-:W-:Y:S01]  /*11530*/  R2UR UR7, R43 ;  /* 0x000000002b0772ca */ /* 0x000fe200000e0000 */
[----:B-1----:R-:W-:-:S12]  /*11540*/  IMAD.WIDE R14, R5, 0x8, R14 ;  /* 0x00000008050e7825 */ /* 0x002fd800078e020e */
[----:B------:R-:W2:Y:S01]  /*11550*/  LDG.E.64.CONSTANT R14, desc[UR6][R14.64] ;  /* 0x000000060e0e7981 */ /* 0x000ea2000c1e9b00 */
[----:B------:R-:W-:Y:S02]  /*11560*/  IMAD.MOV.U32 R44, RZ, RZ, R12 ;  /* 0x000000ffff2c7224 */ /* 0x000fe400078e000c */
[----:B------:R-:W-:Y:S02]  /*11570*/  IMAD.MOV.U32 R45, RZ, RZ, R13 ;  /* 0x000000ffff2d7224 */ /* 0x000fe400078e000d */
[----:B------:R-:W-:Y:S02]  /*11580*/  VIADD R8, R8, 0x1 ;  /* 0x0000000108087836 */ /* 0x000fe40000000000 */
[----:B------:R-:W-:Y:S02]  /*11590*/  VIADD R5, R5, 0x1 ;  /* 0x0000000105057836 */ /* 0x000fe40000000000 */
[----:B--2---:R-:W-:-:S04]  /*115a0*/  IMAD.WIDE.U32 R44, P2, R14, R6, R44 ;  /* 0x000000060e2c7225 */ /* 0x004fc8000784002c */
[C---:B------:R-:W-:Y:S02]  /*115b0*/  IMAD R12, R14.reuse, R10, RZ ;  /* 0x0000000a0e0c7224 */ /* 0x040fe400078e02ff */
[----:B------:R-:W-:Y:S02]  /*115c0*/  IMAD R11, R15, R6, RZ ;  /* 0x000000060f0b7224 */ /* 0x000fe400078e02ff */
[----:B------:R-:W-:Y:S01]  /*115d0*/  IMAD.HI.U32 R13, R14, R10, RZ ;  /* 0x0000000a0e0d7227 */ /* 0x000fe200078e00ff */
[----:B------:R-:W-:-:S03]  /*115e0*/  IADD3 R12, P0, PT, R12, R45, RZ ;  /* 0x0000002d0c0c7210 */ /* 0x000fc60007f1e0ff */
[----:B------:R-:W-:Y:S01]  /*115f0*/  IMAD R14, R15, R10, RZ ;  /* 0x0000000a0f0e7224 */ /* 0x000fe200078e02ff */
[----:B------:R-:W-:Y:S01]  /*11600*/  IADD3 R45, P1, PT, R11, R12, RZ ;  /* 0x0000000c0b2d7210 */ /* 0x000fe20007f3e0ff */
[----:B------:R-:W-:Y:S02]  /*11610*/  IMAD R12, R9, 0x8, R1 ;  /* 0x00000008090c7824 */ /* 0x000fe400078e0201 */
[----:B------:R-:W-:-:S03]  /*11620*/  IMAD.HI.U32 R11, R15, R6, RZ ;  /* 0x000000060f0b7227 */ /* 0x000fc600078e00ff */
[----:B------:R0:W-:Y:S01]  /*11630*/  STL.64 [R12], R44 ;  /* 0x0000002c0c007387 */ /* 0x0001e20000100a00 */
[----:B------:R-:W-:Y:S02]  /*11640*/  VIADD R9, R9, 0x1 ;  /* 0x0000000109097836 */ /* 0x000fe40000000000 */
[----:B0-----:R-:W-:Y:S02]  /*11650*/  IMAD.X R12, RZ, RZ, R13, P2 ;  /* 0x000000ffff0c7224 */ /* 0x001fe400010e060d */
[----:B------:R-:W-:-:S03]  /*11660*/  IMAD.HI.U32 R13, R15, R10, RZ ;  /* 0x0000000a0f0d7227 */ /* 0x000fc600078e00ff */
[----:B------:R-:W-:-:S04]  /*11670*/  IADD3.X R11, P0, PT, R11, R12, RZ, P0, !PT ;  /* 0x0000000c0b0b7210 */ /* 0x000fc8000071e4ff */
[----:B------:R-:W-:Y:S01]  /*11680*/  IADD3.X R11, P1, PT, R14, R11, RZ, P1, !PT ;  /* 0x0000000b0e0b7210 */ /* 0x000fe20000f3e4ff */
[----:B------:R-:W-:Y:S01]  /*11690*/  IMAD.X R13, RZ, RZ, R13, P0 ;  /* 0x000000ffff0d7224 */ /* 0x000fe200000e060d */
[----:B------:R-:W-:-:S03]  /*116a0*/  ISETP.NE.AND P0, PT, R8, -0xf, PT ;  /* 0xfffffff10800780c */ /* 0x000fc60003f05270 */
[----:B------:R-:W-:Y:S02]  /*116b0*/  IMAD.X R13, RZ, RZ, R13, P1 ;  /* 0x000000ffff0d7224 */ /* 0x000fe400008e060d */
[----:B------:R-:W-:-:S08]  /*116c0*/  IMAD.MOV.U32 R12, RZ, RZ, R11 ;  /* 0x000000ffff0c7224 */ /* 0x000fd000078e000b */
[----:B------:R-:W-:Y:S05]  /*116d0*/  @P0 BRA `(.L_x_214) ;  /* 0xfffffffc008c0947 */ /* 0x000fea000383ffff */
[----:B------:R-:W-:Y:S05]  /*116e0*/  BSYNC.RECONVERGENT B2 ;  /* 0x0000000000027941 */ /* 0x000fea0003800200 */
.L_x_213:
[----:B------:R-:W-:-:S07]  /*116f0*/  IMAD.MOV.U32 R5, RZ, RZ, R7 ;  /* 0x000000ffff057224 */ /* 0x000fce00078e0007 */
.L_x_212:
[----:B------:R-:W-:Y:S05]  /*11700*/  BSYNC.RECONVERGENT B1 ;  /* 0x0000000000017941 */ /* 0x000fea0003800200 */
.L_x_211:
[----:B------:R-:W-:Y:S01]  /*11710*/  LOP3.LUT P0, R40, R40, 0x3f, RZ, 0xc0, !PT ;  /* 0x0000003f28287812 */ /* 0x000fe2000780c0ff */
[----:B------:R-:W-:-:S05]  /*11720*/  IMAD.IADD R4, R4, 0x1, R5 ;  /* 0x0000000104047824 */ /* 0x000fca00078e0205 */
[----:B------:R-:W-:-:S05]  /*11730*/  LEA R4, R4, R1, 0x3 ;  /* 0x0000000104047211 */ /* 0x000fca00078e18ff */
[----:B------:R0:W-:Y:S04]  /*11740*/  STL.64 [R4+-0x78], R12 ;  /* 0xffff880c04007387 */ /* 0x0001e80000100a00 */
[----:B------:R-:W2:Y:S04]  /*11750*/  @P0 LDL.64 R14, [R1+0x8] ;  /* 0x00000800010e0983 */ /* 0x000ea80000100a00 */
[----:B------:R-:W3:Y:S04]  /*11760*/  LDL.64 R6, [R1+0x18] ;  /* 0x0000180001067983 */ /* 0x000ee80000100a00 */
[----:B0-----:R-:W4:Y:S01]  /*11770*/  LDL.64 R4, [R1+0x10] ;  /* 0x0000100001047983 */ /* 0x001f220000100a00 */
[----:B------:R-:W-:Y:S01]  /*11780*/  @P0 LOP3.LUT R8, R40, 0x3f, RZ, 0x3c, !PT ;  /* 0x0000003f28080812 */ /* 0x000fe200078e3cff */
[----:B------:R-:W-:Y:S01]  /*11790*/  BSSY.RECONVERGENT B1, `(.L_x_215) ;  /* 0x0000034000017945 */ /* 0x000fe20003800200 */
[----:B--2---:R-:W-:-:S02]  /*117a0*/  @P0 SHF.R.U64 R13, R14, 0x1, R15 ;  /* 0x000000010e0d0819 */ /* 0x004fc4000000120f */
[----:B------:R-:W-:-:S04]  /*117b0*/  @P0 SHF.R.U32.HI R14, RZ, 0x1, R15 ;  /* 0x00000001ff0e0819 */ /* 0x000fc8000001160f */
[--C-:B------:R-:W-:Y:S02]  /*117c0*/  @P0 SHF.R.U64 R13, R13, R8, R14.reuse ;  /* 0x000000080d0d0219 */ /* 0x100fe4000000120e */
[CC--:B----4-:R-:W-:Y:S02]  /*117d0*/  @P0 SHF.L.U32 R12, R4.reuse, R40.reuse, RZ ;  /* 0x00000028040c0219 */ /* 0x0d0fe400000006ff */
[--C-:B------:R-:W-:Y:S02]  /*117e0*/  @P0 SHF.R.U32.HI R9, RZ, 0x1, R5.reuse ;  /* 0x00000001ff090819 */ /* 0x100fe40000011605 */
[C-C-:B------:R-:W-:Y:S02]  /*117f0*/  @P0 SHF.R.U64 R10, R4.reuse, 0x1, R5.reuse ;  /* 0x00000001040a0819 */ /* 0x140fe40000001205 */
[----:B------:R-:W-:Y:S02]  /*11800*/  @P0 SHF.L.U64.HI R11, R4, R40, R5 ;  /* 0x00000028040b0219 */ /* 0x000fe40000010205 */
[----:B------:R-:W-:-:S02]  /*11810*/  @P0 SHF.R.U32.HI R14, RZ, R8, R14 ;  /* 0x00000008ff0e0219 */ /* 0x000fc4000001160e */
[----:B------:R-:W-:Y:S02]  /*11820*/  @P0 LOP3.LUT R4, R12, R13, RZ, 0xfc, !PT ;  /* 0x0000000d0c040212 */ /* 0x000fe400078efcff */
[----:B---3--:R-:W-:Y:S02]  /*11830*/  @P0 SHF.L.U32 R15, R6, R40, RZ ;  /* 0x00000028060f0219 */ /* 0x008fe400000006ff */
[--C-:B------:R-:W-:Y:S02]  /*11840*/  @P0 SHF.R.U64 R10, R10, R8, R9.reuse ;  /* 0x000000080a0a0219 */ /* 0x100fe40000001209 */
[----:B------:R-:W-:Y:S02]  /*11850*/  @P0 LOP3.LUT R5, R11, R14, RZ, 0xfc, !PT ;  /* 0x0000000e0b050212 */ /* 0x000fe400078efcff */
[----:B------:R-:W-:Y:S01]  /*11860*/  @P0 SHF.R.U32.HI R9, RZ, R8, R9 ;  /* 0x00000008ff090219 */ /* 0x000fe20000011609 */
[----:B------:R-:W-:Y:S01]  /*11870*/  IMAD.SHL.U32 R8, R4, 0x4, RZ ;  /* 0x0000000404087824 */ /* 0x000fe200078e00ff */
[----:B------:R-:W-:-:S02]  /*11880*/  @P0 SHF.L.U64.HI R40, R6, R40, R7 ;  /* 0x0000002806280219 */ /* 0x000fc40000010207 */
[----:B------:R-:W-:Y:S02]  /*11890*/  @P0 LOP3.LUT R6, R15, R10, RZ, 0xfc, !PT ;  /* 0x0000000a0f060212 */ /* 0x000fe400078efcff */
[----:B------:R-:W-:Y:S02]  /*118a0*/  SHF.L.U64.HI R4, R4, 0x2, R5 ;  /* 0x0000000204047819 */ /* 0x000fe40000010205 */
[----:B------:R-:W-:Y:S02]  /*118b0*/  @P0 LOP3.LUT R7, R40, R9, RZ, 0xfc, !PT ;  /* 0x0000000928070212 */ /* 0x000fe400078efcff */
[----:B------:R-:W-:Y:S02]  /*118c0*/  SHF.L.W.U32.HI R5, R5, 0x2, R6 ;  /* 0x0000000205057819 */ /* 0x000fe40000010e06 */
[----:B------:R-:W-:Y:S02]  /*118d0*/  IADD3 RZ, P0, PT, RZ, -R8, RZ ;  /* 0x80000008ffff7210 */ /* 0x000fe40007f1e0ff */
[----:B------:R-:W-:-:S02]  /*118e0*/  LOP3.LUT R9, RZ, R4, RZ, 0x33, !PT ;  /* 0x00000004ff097212 */ /* 0x000fc400078e33ff */
[----:B------:R-:W-:Y:S02]  /*118f0*/  SHF.L.W.U32.HI R10, R6, 0x2, R7 ;  /* 0x00000002060a7819 */ /* 0x000fe40000010e07 */
[----:B------:R-:W-:Y:S02]  /*11900*/  LOP3.LUT R11, RZ, R5, RZ, 0x33, !PT ;  /* 0x00000005ff0b7212 */ /* 0x000fe400078e33ff */
[----:B------:R-:W-:Y:S02]  /*11910*/  IADD3.X R9, P0, PT, RZ, R9, RZ, P0, !PT ;  /* 0x00000009ff097210 */ /* 0x000fe4000071e4ff */
[----:B------:R-:W-:Y:S02]  /*11920*/  LOP3.LUT R6, RZ, R10, RZ, 0x33, !PT ;  /* 0x0000000aff067212 */ /* 0x000fe400078e33ff */
[----:B------:R-:W-:Y:S02]  /*11930*/  IADD3.X R11, P1, PT, RZ, R11, RZ, P0, !PT ;  /* 0x0000000bff0b7210 */ /* 0x000fe4000073e4ff */
[----:B------:R-:W-:-:S03]  /*11940*/  ISETP.GT.U32.AND P2, PT, R5, -0x1, PT ;  /* 0xffffffff0500780c */ /* 0x000fc60003f44070 */
[----:B------:R-:W-:Y:S01]  /*11950*/  IMAD.X R6, RZ, RZ, R6, P1 ;  /* 0x000000ffff067224 */ /* 0x000fe200008e0606 */
[----:B------:R-:W-:-:S04]  /*11960*/  ISETP.GT.AND.EX P0, PT, R10, -0x1, PT, P2 ;  /* 0xffffffff0a00780c */ /* 0x000fc80003f04320 */
[----:B------:R-:W-:Y:S02]  /*11970*/  SEL R6, R10, R6, P0 ;  /* 0x000000060a067207 */ /* 0x000fe40000000000 */
[----:B------:R-:W-:Y:S02]  /*11980*/  SEL R5, R5, R11, P0 ;  /* 0x0000000b05057207 */ /* 0x000fe40000000000 */
[----:B------:R-:W-:-:S04]  /*11990*/  ISETP.NE.U32.AND P1, PT, R6, RZ, PT ;  /* 0x000000ff0600720c */ /* 0x000fc80003f25070 */
[----:B------:R-:W-:-:S06]  /*119a0*/  SEL R11, R5, R6, !P1 ;  /* 0x00000006050b7207 */ /* 0x000fcc0004800000 */
[----:B------:R-:W0:Y:S02]  /*119b0*/  FLO.U32 R11, R11 ;  /* 0x0000000b000b7300 */ /* 0x000e2400000e0000 */
[C---:B0-----:R-:W-:Y:S02]  /*119c0*/  IADD3 R12, PT, PT, -R11.reuse, 0x1f, RZ ;  /* 0x0000001f0b0c7810 */ /* 0x041fe40007ffe1ff */
[----:B------:R-:W-:-:S03]  /*119d0*/  IADD3 R11, PT, PT, -R11, 0x3f, RZ ;  /* 0x0000003f0b0b7810 */ /* 0x000fc60007ffe1ff */
[----:B------:R-:W-:-:S05]  /*119e0*/  @P1 IMAD.MOV R11, RZ, RZ, R12 ;  /* 0x000000ffff0b1224 */ /* 0x000fca00078e020c */
[----:B------:R-:W-:Y:S01]  /*119f0*/  ISETP.NE.AND P1, PT, R11, RZ, PT ;  /* 0x000000ff0b00720c */ /* 0x000fe20003f25270 */
[----:B------:R-:W-:Y:S01]  /*11a00*/  @!P0 IMAD.MOV R8, RZ, RZ, -R8 ;  /* 0x000000ffff088224 */ /* 0x000fe200078e0a08 */
[----:B------:R-:W-:-:S11]  /*11a10*/  SEL R9, R4, R9, P0 ;  /* 0x0000000904097207 */ /* 0x000fd60000000000 */
[----:B------:R-:W-:Y:S05]  /*11a20*/  @!P1 BRA `(.L_x_216) ;  /* 0x0000000000289947 */ /* 0x000fea0003800000 */
[----:B------:R-:W-:Y:S02]  /*11a30*/  LOP3.LUT R4, R11, 0x3f, RZ, 0xc0, !PT ;  /* 0x0000003f0b047812 */ /* 0x000fe400078ec0ff */
[--C-:B------:R-:W-:Y:S02]  /*11a40*/  SHF.R.U64 R8, R8, 0x1, R9.reuse ;  /* 0x0000000108087819 */ /* 0x100fe40000001209 */
[CC--:B------:R-:W-:Y:S02]  /*11a50*/  SHF.L.U64.HI R6, R5.reuse, R4.reuse, R6 ;  /* 0x0000000405067219 */ /* 0x0c0fe40000010206 */
[----:B------:R-:W-:Y:S02]  /*11a60*/  SHF.L.U32 R5, R5, R4, RZ ;  /* 0x0000000405057219 */ /* 0x000fe400000006ff */
[----:B------:R-:W-:Y:S02]  /*11a70*/  SHF.R.U32.HI R9, RZ, 0x1, R9 ;  /* 0x00000001ff097819 */ /* 0x000fe40000011609 */
[----:B------:R-:W-:-:S04]  /*11a80*/  LOP3.LUT R4, R11, 0x3f, RZ, 0xc, !PT ;  /* 0x0000003f0b047812 */ /* 0x000fc800078e0cff */
[-CC-:B------:R-:W-:Y:S02]  /*11a90*/  SHF.R.U64 R8, R8, R4.reuse, R9.reuse ;  /* 0x0000000408087219 */ /* 0x180fe40000001209 */
[----:B------:R-:W-:Y:S02]  /*11aa0*/  SHF.R.U32.HI R4, RZ, R4, R9 ;  /* 0x00000004ff047219 */ /* 0x000fe40000011609 */
[----:B------:R-:W-:Y:S02]  /*11ab0*/  LOP3.LUT R5, R5, R8, RZ, 0xfc, !PT ;  /* 0x0000000805057212 */ /* 0x000fe400078efcff */
[----:B------:R-:W-:-:S07]  /*11ac0*/  LOP3.LUT R6, R6, R4, RZ, 0xfc, !PT ;  /* 0x0000000406067212 */ /* 0x000fce00078efcff */
.L_x_216:
[----:B------:R-:W-:Y:S05]  /*11ad0*/  BSYNC.RECONVERGENT B1 ;  /* 0x0000000000017941 */ /* 0x000fea0003800200 */
.L_x_215:
[----:B------:R-:W-:Y:S01]  /*11ae0*/  IMAD.WIDE.U32 R14, R5, 0x2168c235, RZ ;  /* 0x2168c235050e7825 */ /* 0x000fe200078e00ff */
[----:B------:R-:W-:-:S03]  /*11af0*/  SHF.R.U32.HI R7, RZ, 0x1e, R7 ;  /* 0x0000001eff077819 */ /* 0x000fc60000011607 */
[----:B------:R-:W-:Y:S01]  /*11b00*/  IMAD.MOV.U32 R12, RZ, RZ, R15 ;  /* 0x000000ffff0c7224 */ /* 0x000fe200078e000f */
[----:B------:R-:W-:Y:S01]  /*11b10*/  IADD3 RZ, P1, PT, R14, R14, RZ ;  /* 0x0000000e0eff7210 */ /* 0x000fe20007f3e0ff */
[----:B------:R-:W-:Y:S01]  /*11b20*/  IMAD.MOV.U32 R13, RZ, RZ, RZ ;  /* 0x000000ffff0d7224 */ /* 0x000fe200078e00ff */
[----:B------:R-:W-:Y:S01]  /*11b30*/  LEA.HI R7, R10, R7, RZ, 0x1 ;  /* 0x000000070a077211 */ /* 0x000fe200078f08ff */
[----:B------:R-:W-:-:S04]  /*11b40*/  IMAD.HI.U32 R4, R6, -0x36f0255e, RZ ;  /* 0xc90fdaa206047827 */ /* 0x000fc800078e00ff */
[----:B------:R-:W-:-:S04]  /*11b50*/  IMAD.WIDE.U32 R12, R5, -0x36f0255e, R12 ;  /* 0xc90fdaa2050c7825 */ /* 0x000fc800078e000c */
[C---:B------:R-:W-:Y:S02]  /*11b60*/  IMAD R8, R6.reuse, -0x36f0255e, RZ ;  /* 0xc90fdaa206087824 */ /* 0x040fe400078e02ff */
[----:B------:R-:W-:-:S04]  /*11b70*/  IMAD.WIDE.U32 R12, P2, R6, 0x2168c235, R12 ;  /* 0x2168c235060c7825 */ /* 0x000fc8000784000c */
[----:B------:R-:W-:Y:S01]  /*11b80*/  IMAD.X R4, RZ, RZ, R4, P2 ;  /* 0x000000ffff047224 */ /* 0x000fe200010e0604 */
[----:B------:R-:W-:Y:S02]  /*11b90*/  IADD3 R8, P2, PT, R8, R13, RZ ;  /* 0x0000000d08087210 */ /* 0x000fe40007f5e0ff */
[----:B------:R-:W-:Y:S02]  /*11ba0*/  IADD3.X RZ, P1, PT, R12, R12, RZ, P1, !PT ;  /* 0x0000000c0cff7210 */ /* 0x000fe40000f3e4ff */
[C---:B------:R-:W-:Y:S01]  /*11bb0*/  ISETP.GT.U32.AND P3, PT, R8.reuse, RZ, PT ;  /* 0x000000ff0800720c */ /* 0x040fe20003f64070 */
[----:B------:R-:W-:Y:S01]  /*11bc0*/  IMAD.X R6, RZ, RZ, R4, P2 ;  /* 0x000000ffff067224 */ /* 0x000fe200010e0604 */
[----:B------:R-:W-:-:S04]  /*11bd0*/  IADD3.X R5, P2, PT, R8, R8, RZ, P1, !PT ;  /* 0x0000000808057210 */ /* 0x000fc80000f5e4ff */
[C---:B------:R-:W-:Y:S01]  /*11be0*/  ISETP.GT.AND.EX P1, PT, R6.reuse, RZ, PT, P3 ;  /* 0x000000ff0600720c */ /* 0x040fe20003f24330 */
[----:B------:R-:W-:-:S03]  /*11bf0*/  IMAD.X R4, R6, 0x1, R6, P2 ;  /* 0x0000000106047824 */ /* 0x000fc600010e0606 */
[----:B------:R-:W-:Y:S02]  /*11c00*/  SEL R5, R5, R8, P1 ;  /* 0x0000000805057207 */ /* 0x000fe40000800000 */
[----:B------:R-:W-:Y:S02]  /*11c10*/  SEL R4, R4, R6, P1 ;  /* 0x0000000604047207 */ /* 0x000fe40000800000 */
[----:B------:R-:W-:-:S05]  /*11c20*/  IADD3 R6, P2, PT, R5, 0x1, RZ ;  /* 0x0000000105067810 */ /* 0x000fca0007f5e0ff */
[----:B------:R-:W-:Y:S01]  /*11c30*/  IMAD.X R5, RZ, RZ, R4, P2 ;  /* 0x000000ffff057224 */ /* 0x000fe200010e0604 */
[----:B------:R-:W-:Y:S02]  /*11c40*/  SEL R4, RZ, 0xffffffff, !P1 ;  /* 0xffffffffff047807 */ /* 0x000fe40004800000 */
[----:B------:R-:W-:Y:S02]  /*11c50*/  LOP3.LUT P1, R8, R38, 0x80000000, RZ, 0xc0, !PT ;  /* 0x8000000026087812 */ /* 0x000fe4000782c0ff */
[----:B------:R-:W-:Y:S01]  /*11c60*/  SHF.R.U64 R6, R6, 0xa, R5 ;  /* 0x0000000a06067819 */ /* 0x000fe20000001205 */
[----:B------:R-:W-:Y:S01]  /*11c70*/  IMAD.IADD R4, R4, 0x1, -R11 ;  /* 0x0000000104047824 */ /* 0x000fe200078e0a0b */
[----:B------:R-:W-:Y:S02]  /*11c80*/  @!P0 LOP3.LUT R8, R8, 0x80000000, RZ, 0x3c, !PT ;  /* 0x8000000008088812 */ /* 0x000fe400078e3cff */
[----:B------:R-:W-:Y:S01]  /*11c90*/  IADD3 R6, P2, PT, R6, 0x1, RZ ;  /* 0x0000000106067810 */ /* 0x000fe20007f5e0ff */
[----:B------:R-:W-:-:S03]  /*11ca0*/  IMAD.SHL.U32 R4, R4, 0x100000, RZ ;  /* 0x0010000004047824 */ /* 0x000fc600078e00ff */
[----:B------:R-:W-:-:S03]  /*11cb0*/  LEA.HI.X R5, R5, RZ, RZ, 0x16, P2 ;  /* 0x000000ff05057211 */ /* 0x000fc600010fb4ff */
[----:B------:R-:W-:Y:S01]  /*11cc0*/  @P1 IMAD.MOV R7, RZ, RZ, -R7 ;  /* 0x000000ffff071224 */ /* 0x000fe200078e0a07 */
[--C-:B------:R-:W-:Y:S02]  /*11cd0*/  SHF.R.U64 R6, R6, 0x1, R5.reuse ;  /* 0x0000000106067819 */ /* 0x100fe40000001205 */
[----:B------:R-:W-:Y:S02]  /*11ce0*/  SHF.R.U32.HI R5, RZ, 0x1, R5 ;  /* 0x00000001ff057819 */ /* 0x000fe40000011605 */
[----:B------:R-:W-:-:S04]  /*11cf0*/  IADD3 R6, P2, P3, RZ, RZ, R6 ;  /* 0x000000ffff067210 */ /* 0x000fc80007b5e006 */
[----:B------:R-:W-:-:S04]  /*11d00*/  IADD3.X R4, PT, PT, R4, 0x3fe00000, R5, P2, P3 ;  /* 0x3fe0000004047810 */ /* 0x000fc800017e6405 */
[----:B------:R-:W-:-:S07]  /*11d10*/  LOP3.LUT R8, R4, R8, RZ, 0xfc, !PT ;  /* 0x0000000804087212 */ /* 0x000fce00078efcff */
.L_x_210:
[----:B------:R-:W-:Y:S02]  /*11d20*/  IMAD.MOV.U32 R4, RZ, RZ, R39 ;  /* 0x000000ffff047224 */ /* 0x000fe400078e0027 */
[----:B------:R-:W-:Y:S02]  /*11d30*/  IMAD.MOV.U32 R5, RZ, RZ, 0x0 ;  /* 0x00000000ff057424 */ /* 0x000fe400078e00ff */
[----:B------:R-:W-:Y:S02]  /*11d40*/  IMAD.MOV.U32 R9, RZ, RZ, R8 ;  /* 0x000000ffff097224 */ /* 0x000fe400078e0008 */
[----:B------:R-:W-:Y:S01]  /*11d50*/  IMAD.MOV.U32 R8, RZ, RZ, R6 ;  /* 0x000000ffff087224 */ /* 0x000fe200078e0006 */
[----:B------:R-:W-:Y:S06]  /*11d60*/  RET.REL.NODEC R4 `(_Z26mercurius_keplerian_solverPdS_S_S_S_S_S_dP7double3) ;  /* 0xfffffee004a47950 */ /* 0x000fec0003c3ffff */
.L_x_217:
[----:B------:R-:W-:-:S00]  /*11d70*/  BRA `(.L_x_217) ;  /* 0xfffffffc00fc7947 */ /* 0x000fc0000383ffff */
[----:B------:R-:W-:-:S00]  /*11d80*/  NOP ;  /* 0x0000000000007918 */ /* 0x000fc00000000000 */
[----:B------:R-:W-:-:S00]  /*11d90*/  NOP ;  /* 0x0000000000007918 */ /* 0x000fc00000000000 */
[----:B------:R-:W-:-:S00]  /*11da0*/  NOP ;  /* 0x0000000000007918 */ /* 0x000fc00000000000 */
[----:B------:R-:W-:-:S00]  /*11db0*/  NOP ;  /* 0x0000000000007918 */ /* 0x000fc00000000000 */
[----:B------:R-:W-:-:S00]  /*11dc0*/  NOP ;  /* 0x0000000000007918 */ /* 0x000fc00000000000 */
[----:B------:R-:W-:-:S00]  /*11dd0*/  NOP ;  /* 0x0000000000007918 */ /* 0x000fc00000000000 */
[----:B------:R-:W-:-:S00]  /*11de0*/  NOP ;  /* 0x0000000000007918 */ /* 0x000fc00000000000 */
[----:B------:R-:W-:-:S00]  /*11df0*/  NOP ;  /* 0x0000000000007918 */ /* 0x000fc00000000000 */
.L_x_222:


//--------------------- .nv.global.init           --------------------------
	.section	.nv.global.init,"aw",@progbits
	.align	16
.nv.global.init:
	.type		__cudart_sin_cos_coeffs,@object
	.size		__cudart_sin_cos_coeffs,(__cudart_i2opi_d - __cudart_sin_cos_coeffs)
__cudart_sin_cos_coeffs:
        /*0000*/ 	.byte	0x46, 0xd2, 0xb0, 0x2c, 0xf1, 0xe5, 0x5a, 0xbe, 0x92, 0xe3, 0xac, 0x69, 0xe3, 0x1d, 0xc7, 0x3e
        /*0010*/ 	.byte	0xa1, 0x62, 0xdb, 0x19, 0xa0, 0x01, 0x2a, 0xbf, 0x18, 0x08, 0x11, 0x11, 0x11, 0x11, 0x81, 0x3f
        /*0020*/ 	.byte	0x54, 0x55, 0x55, 0x55, 0x55, 0x55, 0xc5, 0xbf, 0x00, 0x00, 0x00, 0x00, 0x00, 0x00, 0x00, 0x00
        /*0030*/ 	.byte	0x00, 0x00, 0x00, 0x00, 0x00, 0x00, 0x00, 0x00, 0x64, 0x81, 0xfd, 0x20, 0x83, 0xff, 0xa8, 0xbd
        /*0040*/ 	.byte	0x28, 0x85, 0xef, 0xc1, 0xa7, 0xee, 0x21, 0x3e, 0xd9, 0xe6, 0x06, 0x8e, 0x4f, 0x7e, 0x92, 0xbe
        /*0050*/ 	.byte	0xe9, 0xbc, 0xdd, 0x19, 0xa0, 0x01, 0xfa, 0x3e, 0x47, 0x5d, 0xc1, 0x16, 0x6c, 0xc1, 0x56, 0xbf
        /*0060*/ 	.byte	0x51, 0x55, 0x55, 0x55, 0x55, 0x55, 0xa5, 0x3f, 0x00, 0x00, 0x00, 0x00, 0x00, 0x00, 0xe0, 0xbf
        /*0070*/ 	.byte	0x00, 0x00, 0x00, 0x00, 0x00, 0x00, 0xf0, 0x3f, 0x00, 0x00, 0x00, 0x00, 0x00, 0x00, 0x00, 0x00
	.type		__cudart_i2opi_d,@object
	.size		__cudart_i2opi_d,(.L_0 - __cudart_i2opi_d)
__cudart_i2opi_d:
        /* <DEDUP_REMOVED lines=9> */
.L_0:


//--------------------- .nv.shared._Z26mercurius_keplerian_solverPdS_S_S_S_S_S_dP7double3 --------------------------
	.section	.nv.shared._Z26mercurius_keplerian_solverPdS_S_S_S_S_S_dP7double3,"aw",@nobits
	.sectionflags	@""
	.align	8
.nv.shared._Z26mercurius_keplerian_solverPdS_S_S_S_S_S_dP7double3:
	.zero		1240


//--------------------- .nv.shared.reserved.0     --------------------------
	.section	.nv.shared.reserved.0,"aw",@nobits
	.weak		__nv_reservedSMEM_offset_0_alias
	.size		__nv_reservedSMEM_offset_0_alias, 0, 64
	.other		__nv_reservedSMEM_offset_0_alias,@"STO_CUDA_RESERVED_SHARED STV_DEFAULT"
__nv_reservedSMEM_offset_0_alias:
	.zero		0
	.zero		64


//--------------------- .nv.constant0._Z26mercurius_keplerian_solverPdS_S_S_S_S_S_dP7double3 --------------------------
	.section	.nv.constant0._Z26mercurius_keplerian_solverPdS_S_S_S_S_S_dP7double3,"a",@progbits
	.sectionflags	@""
	.align	4
.nv.constant0._Z26mercurius_keplerian_solverPdS_S_S_S_S_S_dP7double3:
	.zero		968


//--------------------- SYMBOLS --------------------------

	.type		.nv.reservedSmem.offset0,@object
	.size		.nv.reservedSmem.offset0,0x4
	.type		.nv.reservedSmem.cap,@object
	.size		.nv.reservedSmem.cap,0x4
